def matmul_kernel(
    a_ptr,
    b_ptr,
    c_ptr,
    M,
    N,
    K,
    stride_am,
    stride_ak,
    stride_bk,
    stride_bn,
    stride_cm,
    stride_cn,
    BLOCK_M: tl.constexpr,
    BLOCK_N: tl.constexpr,
    BLOCK_K: tl.constexpr,
    GROUP_M: tl.constexpr,
):
    pid = tl.program_id(axis=0)
    num_pid_m = tl.cdiv(M, BLOCK_M)
    num_pid_n = tl.cdiv(N, BLOCK_N)
    num_pid_in_group = GROUP_M * num_pid_n
    group_id = pid // num_pid_in_group
    first_pid_m = group_id * GROUP_M
    group_size_m = min(num_pid_m - first_pid_m, GROUP_M)
    pid_m = first_pid_m + ((pid % num_pid_in_group) % group_size_m)
    pid_n = (pid % num_pid_in_group) // group_size_m

    offs_am = (pid_m * BLOCK_M + tl.arange(0, BLOCK_M)) % M
    offs_bn = (pid_n * BLOCK_N + tl.arange(0, BLOCK_N)) % N
    offs_k = tl.arange(0, BLOCK_K)
    a_ptrs = a_ptr + offs_am[:, None] * stride_am + offs_k[None, :] * stride_ak
    b_ptrs = b_ptr + offs_k[:, None] * stride_bk + offs_bn[None, :] * stride_bn

    acc = tl.zeros((BLOCK_M, BLOCK_N), dtype=tl.float32)
    for kk in range(0, tl.cdiv(K, BLOCK_K)):
        a = tl.load(a_ptrs, mask=offs_k[None, :] < K - kk * BLOCK_K, other=0.0)
        b = tl.load(b_ptrs, mask=offs_k[:, None] < K - kk * BLOCK_K, other=0.0)
        acc = tl.dot(a, b, acc)
        a_ptrs += BLOCK_K * stride_ak
        b_ptrs += BLOCK_K * stride_bk

    c = acc.to(c_ptr.dtype.element_ty)
    offs_cm = pid_m * BLOCK_M + tl.arange(0, BLOCK_M)
    offs_cn = pid_n * BLOCK_N + tl.arange(0, BLOCK_N)
    c_ptrs = c_ptr + offs_cm[:, None] * stride_cm + offs_cn[None, :] * stride_cn
    mask = (offs_cm[:, None] < M) & (offs_cn[None, :] < N)
    tl.store(c_ptrs, c, mask=mask)

# config = {"BLOCK_K": 128, "BLOCK_M": 16, "BLOCK_N": 512, "GROUP_M": 8, "arch": "sm_100", "dtype": "fp16", "num_ctas": 1, "num_stages": 2, "num_warps": 2}
# arch = sm_100


// ===== COMPILED SASS (sm_100a) =====

	.target	sm_100a

	.elftype	@"ET_EXEC"


//--------------------- .note.nv.tkinfo           --------------------------
	.section	.note.nv.tkinfo,"",@"SHT_NOTE"
	.sectionflags	@"SHF_NOTE_NV_TKINFO"
	.tkinfo
        /*0018*/ 	.word	0x00000081
        /*0030*/ 	.string	""
        /*0030*/ 	.string	"ptxas-blackwell"
        /*0030*/ 	.string	"Cuda compilation tools, release 12.9, V12.9.86"
        /*0030*/ 	.string	"Build cuda_12.9.r12.9/compiler.36037853_0"
        /*0030*/ 	.string	"-v  -suppress-debug-info  -lineinfo  -arch sm_100a "



//--------------------- .note.nv.cuver            --------------------------
	.section	.note.nv.cuver,"",@"SHT_NOTE"
	.sectionflags	@"SHF_NOTE_NV_CUVER"
        /*0018*/ 	.short	0x0001
        /*001a*/ 	.short	0x0064
        /*001c*/ 	.short	0x0001
        /*001e*/ 	.short	0x0000
        /*0020*/ 	.short	0x0001
        /*0022*/ 	.short	0x0000


//--------------------- .nv.info                  --------------------------
	.section	.nv.info,"",@"SHT_CUDA_INFO"
	.align	4


	//----- nvinfo : EIATTR_REGCOUNT
	.align		4
        /*0000*/ 	.byte	0x04, 0x2f
        /*0002*/ 	.short	(.L_1 - .L_0)
	.align		4
.L_0:
        /*0004*/ 	.word	index@(matmul_kernel)
        /*0008*/ 	.word	0x00000020


	//----- nvinfo : EIATTR_FRAME_SIZE
	.align		4
.L_1:
        /*000c*/ 	.byte	0x04, 0x11
        /*000e*/ 	.short	(.L_3 - .L_2)
	.align		4
.L_2:
        /*0010*/ 	.word	index@(matmul_kernel)
        /*0014*/ 	.word	0x000046a8


	//----- nvinfo : EIATTR_MIN_STACK_SIZE
	.align		4
.L_3:
        /*0018*/ 	.byte	0x04, 0x12
        /*001a*/ 	.short	(.L_5 - .L_4)
	.align		4
.L_4:
        /*001c*/ 	.word	index@(matmul_kernel)
        /*0020*/ 	.word	0x000046a8
.L_5:


//--------------------- .nv.info.matmul_kernel    --------------------------
	.section	.nv.info.matmul_kernel,"",@"SHT_CUDA_INFO"
	.sectionflags	@""
	.align	4


	//----- nvinfo : EIATTR_CUDA_API_VERSION
	.align		4
        /*0000*/ 	.byte	0x04, 0x37
        /*0002*/ 	.short	(.L_7 - .L_6)
.L_6:
        /*0004*/ 	.word	0x00000081


	//----- nvinfo : EIATTR_KPARAM_INFO
	.align		4
.L_7:
        /*0008*/ 	.byte	0x04, 0x17
        /*000a*/ 	.short	(.L_9 - .L_8)
.L_8:
        /*000c*/ 	.word	0x00000000
        /*0010*/ 	.short	0x000d
        /*0012*/ 	.short	0x0048
        /*0014*/ 	.byte	0x00, 0xf4, 0x21, 0x00


	//----- nvinfo : EIATTR_KPARAM_INFO
	.align		4
.L_9:
        /*0018*/ 	.byte	0x04, 0x17
        /*001a*/ 	.short	(.L_11 - .L_10)
.L_10:
        /*001c*/ 	.word	0x00000000
        /*0020*/ 	.short	0x000c
        /*0022*/ 	.short	0x0040
        /*0024*/ 	.byte	0x00, 0xf4, 0x21, 0x00


	//----- nvinfo : EIATTR_KPARAM_INFO
	.align		4
.L_11:
        /*0028*/ 	.byte	0x04, 0x17
        /*002a*/ 	.short	(.L_13 - .L_12)
.L_12:
        /*002c*/ 	.word	0x00000000
        /*0030*/ 	.short	0x000b
        /*0032*/ 	.short	0x0038
        /*0034*/ 	.byte	0x00, 0xf0, 0x11, 0x00


	//----- nvinfo : EIATTR_KPARAM_INFO
	.align		4
.L_13:
        /*0038*/ 	.byte	0x04, 0x17
        /*003a*/ 	.short	(.L_15 - .L_14)
.L_14:
        /*003c*/ 	.word	0x00000000
        /*0040*/ 	.short	0x000a
        /*0042*/ 	.short	0x0034
        /*0044*/ 	.byte	0x00, 0xf0, 0x11, 0x00


	//----- nvinfo : EIATTR_KPARAM_INFO
	.align		4
.L_15:
        /*0048*/ 	.byte	0x04, 0x17
        /*004a*/ 	.short	(.L_17 - .L_16)
.L_16:
        /*004c*/ 	.word	0x00000000
        /*0050*/ 	.short	0x0009
        /*0052*/ 	.short	0x0030
        /*0054*/ 	.byte	0x00, 0xf0, 0x11, 0x00


	//----- nvinfo : EIATTR_KPARAM_INFO
	.align		4
.L_17:
        /*0058*/ 	.byte	0x04, 0x17
        /*005a*/ 	.short	(.L_19 - .L_18)
.L_18:
        /*005c*/ 	.word	0x00000000
        /*0060*/ 	.short	0x0008
        /*0062*/ 	.short	0x002c
        /*0064*/ 	.byte	0x00, 0xf0, 0x11, 0x00


	//----- nvinfo : EIATTR_KPARAM_INFO
	.align		4
.L_19:
        /*0068*/ 	.byte	0x04, 0x17
        /*006a*/ 	.short	(.L_21 - .L_20)
.L_20:
        /*006c*/ 	.word	0x00000000
        /*0070*/ 	.short	0x0007
        /*0072*/ 	.short	0x0028
        /*0074*/ 	.byte	0x00, 0xf0, 0x11, 0x00


	//----- nvinfo : EIATTR_KPARAM_INFO
	.align		4
.L_21:
        /*0078*/ 	.byte	0x04, 0x17
        /*007a*/ 	.short	(.L_23 - .L_22)
.L_22:
        /*007c*/ 	.word	0x00000000
        /*0080*/ 	.short	0x0006
        /*0082*/ 	.short	0x0024
        /*0084*/ 	.byte	0x00, 0xf0, 0x11, 0x00


	//----- nvinfo : EIATTR_KPARAM_INFO
	.align		4
.L_23:
        /*0088*/ 	.byte	0x04, 0x17
        /*008a*/ 	.short	(.L_25 - .L_24)
.L_24:
        /*008c*/ 	.word	0x00000000
        /*0090*/ 	.short	0x0005
        /*0092*/ 	.short	0x0020
        /*0094*/ 	.byte	0x00, 0xf0, 0x11, 0x00


	//----- nvinfo : EIATTR_KPARAM_INFO
	.align		4
.L_25:
        /*0098*/ 	.byte	0x04, 0x17
        /*009a*/ 	.short	(.L_27 - .L_26)
.L_26:
        /*009c*/ 	.word	0x00000000
        /*00a0*/ 	.short	0x0004
        /*00a2*/ 	.short	0x001c
        /*00a4*/ 	.byte	0x00, 0xf0, 0x11, 0x00


	//----- nvinfo : EIATTR_KPARAM_INFO
	.align		4
.L_27:
        /*00a8*/ 	.byte	0x04, 0x17
        /*00aa*/ 	.short	(.L_29 - .L_28)
.L_28:
        /*00ac*/ 	.word	0x00000000
        /*00b0*/ 	.short	0x0003
        /*00b2*/ 	.short	0x0018
        /*00b4*/ 	.byte	0x00, 0xf0, 0x11, 0x00


	//----- nvinfo : EIATTR_KPARAM_INFO
	.align		4
.L_29:
        /*00b8*/ 	.byte	0x04, 0x17
        /*00ba*/ 	.short	(.L_31 - .L_30)
.L_30:
        /*00bc*/ 	.word	0x00000000
        /*00c0*/ 	.short	0x0002
        /*00c2*/ 	.short	0x0010
        /*00c4*/ 	.byte	0x00, 0xf4, 0x21, 0x00


	//----- nvinfo : EIATTR_KPARAM_INFO
	.align		4
.L_31:
        /*00c8*/ 	.byte	0x04, 0x17
        /*00ca*/ 	.short	(.L_33 - .L_32)
.L_32:
        /*00cc*/ 	.word	0x00000000
        /*00d0*/ 	.short	0x0001
        /*00d2*/ 	.short	0x0008
        /*00d4*/ 	.byte	0x00, 0xf4, 0x21, 0x00


	//----- nvinfo : EIATTR_KPARAM_INFO
	.align		4
.L_33:
        /*00d8*/ 	.byte	0x04, 0x17
        /*00da*/ 	.short	(.L_35 - .L_34)
.L_34:
        /*00dc*/ 	.word	0x00000000
        /*00e0*/ 	.short	0x0000
        /*00e2*/ 	.short	0x0000
        /*00e4*/ 	.byte	0x00, 0xf4, 0x21, 0x00


	//----- nvinfo : EIATTR_SPARSE_MMA_MASK
	.align		4
.L_35:
        /*00e8*/ 	.byte	0x03, 0x50
        /*00ea*/ 	.short	0x0000


	//----- nvinfo : EIATTR_MAXREG_COUNT
	.align		4
        /*00ec*/ 	.byte	0x03, 0x1b
        /*00ee*/ 	.short	0x00ff


	//----- nvinfo : EIATTR_NUM_BARRIERS
	.align		4
        /*00f0*/ 	.byte	0x02, 0x4c
        /*00f2*/ 	.byte	0x01
	.zero		1


	//----- nvinfo : EIATTR_ANNOTATIONS
	.align		4
        /*00f4*/ 	.byte	0x04, 0x55
        /*00f6*/ 	.short	(.L_37 - .L_36)


	//   ....[0]....
.L_36:
        /*00f8*/ 	.word	0x00000001
        /*00fc*/ 	.byte	0x20, 0x05, 0x00, 0x00, 0x01, 0x00, 0x00, 0x00, 0x30, 0x05, 0x00, 0x00, 0x01, 0x00, 0x00, 0x00
        /* <DEDUP_REMOVED lines=1342> */
        /*54ec*/ 	.byte	0x40, 0x7b, 0x02, 0x00, 0x01, 0x00, 0x00, 0x00, 0x50, 0x7b, 0x02, 0x00


	//----- nvinfo : EIATTR_VRC_CTA_INIT_COUNT
	.align		4
.L_37:
        /*54f8*/ 	.byte	0x02, 0x4a
	.zero		1
	.zero		1


	//----- nvinfo : EIATTR_EXIT_INSTR_OFFSETS
	.align		4
        /*54fc*/ 	.byte	0x04, 0x1c
        /*54fe*/ 	.short	(.L_39 - .L_38)


	//   ....[0]....
.L_38:
        /*5500*/ 	.word	0x00095d40


	//   ....[1]....
        /*5504*/ 	.word	0x00095d70


	//----- nvinfo : EIATTR_REQNTID
	.align		4
.L_39:
        /*5508*/ 	.byte	0x04, 0x10
        /*550a*/ 	.short	(.L_41 - .L_40)
.L_40:
        /*550c*/ 	.word	0x00000040
        /*5510*/ 	.word	0x00000001
        /*5514*/ 	.word	0x00000001


	//----- nvinfo : EIATTR_CBANK_PARAM_SIZE
	.align		4
.L_41:
        /*5518*/ 	.byte	0x03, 0x19
        /*551a*/ 	.short	0x0050


	//----- nvinfo : EIATTR_PARAM_CBANK
	.align		4
        /*551c*/ 	.byte	0x04, 0x0a
        /*551e*/ 	.short	(.L_43 - .L_42)
	.align		4
.L_42:
        /*5520*/ 	.word	index@(.nv.constant0.matmul_kernel)
        /*5524*/ 	.short	0x0380
        /*5526*/ 	.short	0x0050


	//----- nvinfo : EIATTR_SW_WAR
	.align		4
.L_43:
        /*5528*/ 	.byte	0x04, 0x36
        /*552a*/ 	.short	(.L_45 - .L_44)
.L_44:
        /*552c*/ 	.word	0x00000008
.L_45:


//--------------------- .nv.compat                --------------------------
	.section	.nv.compat,"",@"SHT_CUDA_COMPAT_INFO"
	.align	4
        /*0000*/ 	.byte	0x02, 0x02, 0x01, 0x00, 0x02, 0x05, 0x05, 0x00, 0x02, 0x03, 0x00, 0x00, 0x02, 0x06, 0x01, 0x00


//--------------------- .nv.callgraph             --------------------------
	.section	.nv.callgraph,"",@"SHT_CUDA_CALLGRAPH"
	.align	4
	.sectionentsize	8
	.align		4
        /*0000*/ 	.word	0x00000000
	.align		4
        /*0004*/ 	.word	0xffffffff
	.align		4
        /*0008*/ 	.word	0x00000000
	.align		4
        /*000c*/ 	.word	0xfffffffe
	.align		4
        /*0010*/ 	.word	0x00000000
	.align		4
        /*0014*/ 	.word	0xfffffffd
	.align		4
        /*0018*/ 	.word	0x00000000
	.align		4
        /*001c*/ 	.word	0xfffffffc


//--------------------- .text.matmul_kernel       --------------------------
	.section	.text.matmul_kernel,"ax",@progbits
	.align	128
        .global         matmul_kernel
        .type           matmul_kernel,@function
        .size           matmul_kernel,(.L_x_4 - matmul_kernel)
        .other          matmul_kernel,@"STO_CUDA_ENTRY STV_DEFAULT"
matmul_kernel:
.text.matmul_kernel:
[----:B------:R-:W0:Y:S08]  /*0000*/  LDC R1, c[0x0][0x37c] ;  /* 0x0000df00ff017b82 */ /* 0x000e300000000800 */
[----:B------:R-:W1:Y:S01]  /*0010*/  LDC.64 R2, c[0x0][0x398] ;  /* 0x0000e600ff027b82 */ /* 0x000e620000000a00 */
[----:B------:R-:W2:Y:S01]  /*0020*/  S2R R14, SR_TID.X ;  /* 0x00000000000e7919 */ /* 0x000ea20000002100 */
[----:B------:R-:W3:Y:S01]  /*0030*/  LDCU UR4, c[0x0][0x3a0] ;  /* 0x00007400ff0477ac */ /* 0x000ee20008000800 */
[----:B0-----:R-:W-:Y:S01]  /*0040*/  VIADD R1, R1, 0xffffb958 ;  /* 0xffffb95801017836 */ /* 0x001fe20000000000 */
[----:B------:R-:W0:Y:S01]  /*0050*/  LDCU.64 UR12, c[0x0][0x358] ;  /* 0x00006b00ff0c77ac */ /* 0x000e220008000a00 */
[----:B---3--:R-:W-:Y:S01]  /*0060*/  UIADD3 UR4, UPT, UPT, UR4, 0x7f, URZ ;  /* 0x0000007f04047890 */ /* 0x008fe2000fffe0ff */
[----:B-1----:R-:W-:-:S03]  /*0070*/  VIADD R0, R3, 0x1ff ;  /* 0x000001ff03007836 */ /* 0x002fc60000000000 */
[----:B------:R-:W-:Y:S02]  /*0080*/  UISETP.GT.AND UP0, UPT, UR4, 0x7f, UPT ;  /* 0x0000007f0400788c */ /* 0x000fe4000bf04270 */
[----:B------:R-:W-:-:S04]  /*0090*/  SHF.R.S32.HI R5, RZ, 0x1f, R0 ;  /* 0x0000001fff057819 */ /* 0x000fc80000011400 */
[----:B------:R-:W-:-:S04]  /*00a0*/  LEA.HI R5, R5, R0, RZ, 0x9 ;  /* 0x0000000005057211 */ /* 0x000fc800078f48ff */
[----:B------:R-:W-:Y:S02]  /*00b0*/  SHF.R.S32.HI R0, RZ, 0x9, R5 ;  /* 0x00000009ff007819 */ /* 0x000fe40000011405 */
[----:B------:R-:W1:Y:S03]  /*00c0*/  S2R R5, SR_CTAID.X ;  /* 0x0000000000057919 */ /* 0x000e660000002500 */
[----:B------:R-:W-:-:S05]  /*00d0*/  IMAD.SHL.U32 R0, R0, 0x8, RZ ;  /* 0x0000000800007824 */ /* 0x000fca00078e00ff */
[-C--:B------:R-:W-:Y:S02]  /*00e0*/  IABS R9, R0.reuse ;  /* 0x0000000000097213 */ /* 0x080fe40000000000 */
[----:B------:R-:W-:Y:S02]  /*00f0*/  IABS R12, R0 ;  /* 0x00000000000c7213 */ /* 0x000fe40000000000 */
[----:B------:R-:W3:Y:S08]  /*0100*/  I2F.RP R4, R9 ;  /* 0x0000000900047306 */ /* 0x000ef00000209400 */
[----:B---3--:R-:W3:Y:S01]  /*0110*/  MUFU.RCP R4, R4 ;  /* 0x0000000400047308 */ /* 0x008ee20000001000 */
[----:B-1----:R-:W-:Y:S01]  /*0120*/  IABS R10, R5 ;  /* 0x00000005000a7213 */ /* 0x002fe20000000000 */
[----:B---3--:R-:W-:-:S02]  /*0130*/  VIADD R6, R4, 0xffffffe ;  /* 0x0ffffffe04067836 */ /* 0x008fc40000000000 */
[----:B------:R-:W-:-:S04]  /*0140*/  IMAD.MOV R4, RZ, RZ, -R12 ;  /* 0x000000ffff047224 */ /* 0x000fc800078e0a0c */
[----:B------:R1:W3:Y:S02]  /*0150*/  F2I.FTZ.U32.TRUNC.NTZ R7, R6 ;  /* 0x0000000600077305 */ /* 0x0002e4000021f000 */
[----:B-1----:R-:W-:Y:S02]  /*0160*/  IMAD.MOV.U32 R6, RZ, RZ, RZ ;  /* 0x000000ffff067224 */ /* 0x002fe400078e00ff */
[----:B---3--:R-:W-:-:S04]  /*0170*/  IMAD.MOV R8, RZ, RZ, -R7 ;  /* 0x000000ffff087224 */ /* 0x008fc800078e0a07 */
[----:B------:R-:W-:Y:S02]  /*0180*/  IMAD R11, R8, R9, RZ ;  /* 0x00000009080b7224 */ /* 0x000fe400078e02ff */
[----:B------:R-:W-:Y:S02]  /*0190*/  IMAD.MOV.U32 R8, RZ, RZ, R10 ;  /* 0x000000ffff087224 */ /* 0x000fe400078e000a */
[----:B------:R-:W-:-:S06]  /*01a0*/  IMAD.HI.U32 R7, R7, R11, R6 ;  /* 0x0000000b07077227 */ /* 0x000fcc00078e0006 */
[----:B------:R-:W-:-:S04]  /*01b0*/  IMAD.HI.U32 R7, R7, R8, RZ ;  /* 0x0000000807077227 */ /* 0x000fc800078e00ff */
[----:B------:R-:W-:-:S05]  /*01c0*/  IMAD R4, R7, R4, R8 ;  /* 0x0000000407047224 */ /* 0x000fca00078e0208 */
[----:B------:R-:W-:-:S13]  /*01d0*/  ISETP.GT.U32.AND P1, PT, R9, R4, PT ;  /* 0x000000040900720c */ /* 0x000fda0003f24070 */
[----:B------:R-:W-:Y:S02]  /*01e0*/  @!P1 IMAD.IADD R4, R4, 0x1, -R9 ;  /* 0x0000000104049824 */ /* 0x000fe400078e0a09 */
[----:B------:R-:W-:Y:S01]  /*01f0*/  @!P1 VIADD R7, R7, 0x1 ;  /* 0x0000000107079836 */ /* 0x000fe20000000000 */
[----:B------:R-:W-:Y:S02]  /*0200*/  ISETP.NE.AND P1, PT, R0, RZ, PT ;  /* 0x000000ff0000720c */ /* 0x000fe40003f25270 */
[----:B------:R-:W-:Y:S02]  /*0210*/  ISETP.GE.U32.AND P0, PT, R4, R9, PT ;  /* 0x000000090400720c */ /* 0x000fe40003f06070 */
[----:B------:R-:W-:-:S04]  /*0220*/  LOP3.LUT R4, R5, R0, RZ, 0x3c, !PT ;  /* 0x0000000005047212 */ /* 0x000fc800078e3cff */
[----:B------:R-:W-:Y:S01]  /*0230*/  ISETP.GE.AND P2, PT, R4, RZ, PT ;  /* 0x000000ff0400720c */ /* 0x000fe20003f46270 */
[----:B------:R-:W-:-:S06]  /*0240*/  VIADD R4, R2, 0xf ;  /* 0x0000000f02047836 */ /* 0x000fcc0000000000 */
[----:B------:R-:W-:-:S04]  /*0250*/  @P0 VIADD R7, R7, 0x1 ;  /* 0x0000000107070836 */ /* 0x000fc80000000000 */
[----:B------:R-:W-:Y:S01]  /*0260*/  IMAD.MOV.U32 R6, RZ, RZ, R7 ;  /* 0x000000ffff067224 */ /* 0x000fe200078e0007 */
[----:B------:R-:W-:-:S03]  /*0270*/  SHF.R.S32.HI R7, RZ, 0x1f, R4 ;  /* 0x0000001fff077819 */ /* 0x000fc60000011404 */
[----:B------:R-:W-:Y:S01]  /*0280*/  @!P2 IMAD.MOV R6, RZ, RZ, -R6 ;  /* 0x000000ffff06a224 */ /* 0x000fe200078e0a06 */
[----:B------:R-:W-:Y:S02]  /*0290*/  @!P1 LOP3.LUT R6, RZ, R0, RZ, 0x33, !PT ;  /* 0x00000000ff069212 */ /* 0x000fe400078e33ff */
[----:B------:R-:W-:-:S03]  /*02a0*/  LEA.HI R7, R7, R4, RZ, 0x4 ;  /* 0x0000000407077211 */ /* 0x000fc600078f20ff */
[----:B------:R-:W-:Y:S02]  /*02b0*/  IMAD.SHL.U32 R4, R6, 0x8, RZ ;  /* 0x0000000806047824 */ /* 0x000fe400078e00ff */
[----:B------:R-:W-:-:S03]  /*02c0*/  IMAD.MOV R6, RZ, RZ, -R6 ;  /* 0x000000ffff067224 */ /* 0x000fc600078e0a06 */
[----:B------:R-:W-:Y:S01]  /*02d0*/  LEA.HI.SX32 R7, R7, -R4, 0x1c ;  /* 0x8000000407077211 */ /* 0x000fe200078fe2ff */
[----:B------:R-:W-:Y:S02]  /*02e0*/  IMAD R15, R0, R6, R5 ;  /* 0x00000006000f7224 */ /* 0x000fe400078e0205 */
[----:B------:R-:W-:Y:S01]  /*02f0*/  IMAD.MOV.U32 R6, RZ, RZ, RZ ;  /* 0x000000ffff067224 */ /* 0x000fe200078e00ff */
[----:B------:R-:W-:Y:S02]  /*0300*/  VIMNMX R8, PT, PT, R7, 0x8, PT ;  /* 0x0000000807087848 */ /* 0x000fe40003fe0100 */
[----:B------:R-:W-:Y:S02]  /*0310*/  IABS R13, R15 ;  /* 0x0000000f000d7213 */ /* 0x000fe40000000000 */
[----:B------:R-:W-:-:S04]  /*0320*/  IABS R11, R8 ;  /* 0x00000008000b7213 */ /* 0x000fc80000000000 */
[----:B------:R-:W1:Y:S08]  /*0330*/  I2F.RP R9, R11 ;  /* 0x0000000b00097306 */ /* 0x000e700000209400 */
[----:B-1----:R-:W1:Y:S02]  /*0340*/  MUFU.RCP R9, R9 ;  /* 0x0000000900097308 */ /* 0x002e640000001000 */
[----:B-1----:R-:W-:-:S06]  /*0350*/  VIADD R7, R9, 0xffffffe ;  /* 0x0ffffffe09077836 */ /* 0x002fcc0000000000 */
[----:B------:R-:W1:Y:S02]  /*0360*/  F2I.FTZ.U32.TRUNC.NTZ R7, R7 ;  /* 0x0000000700077305 */ /* 0x000e64000021f000 */
[----:B-1----:R-:W-:-:S04]  /*0370*/  IMAD.MOV R10, RZ, RZ, -R7 ;  /* 0x000000ffff0a7224 */ /* 0x002fc800078e0a07 */
[----:B------:R-:W-:-:S04]  /*0380*/  IMAD.MOV.U32 R0, RZ, RZ, R10 ;  /* 0x000000ffff007224 */ /* 0x000fc800078e000a */
[----:B------:R-:W-:Y:S01]  /*0390*/  IMAD R5, R0, R11, RZ ;  /* 0x0000000b00057224 */ /* 0x000fe200078e02ff */
[----:B------:R-:W-:-:S03]  /*03a0*/  IABS R0, R8 ;  /* 0x0000000800007213 */ /* 0x000fc60000000000 */
[----:B------:R-:W-:Y:S01]  /*03b0*/  IMAD.HI.U32 R6, R7, R5, R6 ;  /* 0x0000000507067227 */ /* 0x000fe200078e0006 */
[----:B--2---:R-:W-:-:S03]  /*03c0*/  SHF.R.U32.HI R7, RZ, 0x4, R14 ;  /* 0x00000004ff077819 */ /* 0x004fc6000001160e */
[----:B------:R-:W-:Y:S01]  /*03d0*/  IMAD.MOV R0, RZ, RZ, -R0 ;  /* 0x000000ffff007224 */ /* 0x000fe200078e0a00 */
[----:B------:R-:W-:Y:S01]  /*03e0*/  SGXT.U32 R16, R7, 0x2 ;  /* 0x000000020710781a */ /* 0x000fe20000000000 */
        /* <DEDUP_REMOVED lines=8> */
[----:B------:R-:W-:Y:S02]  /*0470*/  ISETP.GE.AND P2, PT, R0, RZ, PT ;  /* 0x000000ff0000720c */ /* 0x000fe40003f46270 */
[----:B------:R-:W-:-:S05]  /*0480*/  LOP3.LUT R0, R14, 0xf, RZ, 0xc0, !PT ;  /* 0x0000000f0e007812 */ /* 0x000fca00078ec0ff */
[----:B------:R-:W-:-:S06]  /*0490*/  @P0 VIADD R6, R6, 0x1 ;  /* 0x0000000106060836 */ /* 0x000fcc0000000000 */
[----:B------:R-:W-:Y:S01]  /*04a0*/  @!P2 IMAD.MOV R6, RZ, RZ, -R6 ;  /* 0x000000ffff06a224 */ /* 0x000fe200078e0a06 */
[----:B------:R-:W-:-:S05]  /*04b0*/  @!P1 LOP3.LUT R6, RZ, R8, RZ, 0x33, !PT ;  /* 0x00000008ff069212 */ /* 0x000fca00078e33ff */
[----:B------:R-:W-:Y:S02]  /*04c0*/  IMAD.MOV R5, RZ, RZ, -R6 ;  /* 0x000000ffff057224 */ /* 0x000fe400078e0a06 */
[----:B------:R-:W-:Y:S02]  /*04d0*/  IMAD.SHL.U32 R28, R6, 0x200, RZ ;  /* 0x00000200061c7824 */ /* 0x000fe400078e00ff */
[----:B------:R-:W-:-:S04]  /*04e0*/  IMAD R5, R8, R5, R15 ;  /* 0x0000000508057224 */ /* 0x000fc800078e020f */
[----:B------:R-:W-:-:S04]  /*04f0*/  IMAD.IADD R5, R4, 0x1, R5 ;  /* 0x0000000104057824 */ /* 0x000fc800078e0205 */
[----:B------:R-:W-:Y:S01]  /*0500*/  IMAD R29, R5, 0x10, R0 ;  /* 0x00000010051d7824 */ /* 0x000fe200078e0200 */
[----:B------:R-:W-:-:S04]  /*0510*/  LOP3.LUT R0, R16, 0x78, RZ, 0xfc, !PT ;  /* 0x0000007810007812 */ /* 0x000fc800078efcff */
[----:B------:R1:W-:Y:S04]  /*0520*/  STL [R1+0x300c], R29 ;  /* 0x00300c1d01007387 */ /* 0x0003e80000100800 */
[----:B------:R1:W-:Y:S01]  /*0530*/  STL [R1+0x590], R28 ;  /* 0x0005901c01007387 */ /* 0x0003e20000100800 */
[----:B0-----:R-:W-:Y:S05]  /*0540*/  BRA.U UP0, `(.L_x_0) ;  /* 0x0000000100e87547 */ /* 0x001fea000b800000 */
[C---:B------:R-:W-:Y:S01]  /*0550*/  IMAD.SHL.U32 R2, R14.reuse, 0x10, RZ ;  /* 0x000000100e027824 */ /* 0x040fe200078e00ff */
[----:B------:R-:W-:Y:S01]  /*0560*/  CS2R R24, SRZ ;  /* 0x0000000000187805 */ /* 0x000fe2000001ff00 */
[----:B------:R-:W-:Y:S01]  /*0570*/  IMAD.SHL.U32 R0, R14, 0x20, RZ ;  /* 0x000000200e007824 */ /* 0x000fe200078e00ff */
[----:B------:R-:W-:Y:S02]  /*0580*/  CS2R R26, SRZ ;  /* 0x00000000001a7805 */ /* 0x000fe4000001ff00 */
[----:B------:R-:W-:Y:S01]  /*0590*/  CS2R R20, SRZ ;  /* 0x0000000000147805 */ /* 0x000fe2000001ff00 */
[----:B------:R0:W-:Y:S01]  /*05a0*/  STL [R1+0x3008], R2 ;  /* 0x0030080201007387 */ /* 0x0001e20000100800 */
[----:B------:R-:W-:Y:S02]  /*05b0*/  CS2R R22, SRZ ;  /* 0x0000000000167805 */ /* 0x000fe4000001ff00 */
[----:B------:R-:W-:Y:S02]  /*05c0*/  LOP3.LUT R0, R0, 0x60, RZ, 0xc0, !PT ;  /* 0x0000006000007812 */ /* 0x000fe400078ec0ff */
[----:B------:R-:W-:Y:S01]  /*05d0*/  CS2R R16, SRZ ;  /* 0x0000000000107805 */ /* 0x000fe2000001ff00 */
[----:B------:R0:W-:Y:S01]  /*05e0*/  STL [R1], RZ ;  /* 0x000000ff01007387 */ /* 0x0001e20000100800 */
[----:B------:R-:W-:-:S02]  /*05f0*/  CS2R R18, SRZ ;  /* 0x0000000000127805 */ /* 0x000fc4000001ff00 */
[----:B------:R-:W-:Y:S02]  /*0600*/  CS2R R12, SRZ ;  /* 0x00000000000c7805 */ /* 0x000fe4000001ff00 */
[----:B------:R-:W-:Y:S01]  /*0610*/  CS2R R14, SRZ ;  /* 0x00000000000e7805 */ /* 0x000fe2000001ff00 */
[----:B------:R0:W-:Y:S01]  /*0620*/  STL [R1+0x4], RZ ;  /* 0x000004ff01007387 */ /* 0x0001e20000100800 */
[----:B------:R-:W-:Y:S02]  /*0630*/  CS2R R8, SRZ ;  /* 0x0000000000087805 */ /* 0x000fe4000001ff00 */
[----:B------:R-:W-:Y:S02]  /*0640*/  CS2R R10, SRZ ;  /* 0x00000000000a7805 */ /* 0x000fe4000001ff00 */
[----:B------:R-:W-:Y:S01]  /*0650*/  CS2R R4, SRZ ;  /* 0x0000000000047805 */ /* 0x000fe2000001ff00 */
[----:B------:R0:W-:Y:S01]  /*0660*/  STL [R1+0x8], RZ ;  /* 0x000008ff01007387 */ /* 0x0001e20000100800 */
[----:B------:R-:W-:-:S03]  /*0670*/  CS2R R6, SRZ ;  /* 0x0000000000067805 */ /* 0x000fc6000001ff00 */
[----:B------:R0:W-:Y:S04]  /*0680*/  STL [R1+0xc], RZ ;  /* 0x00000cff01007387 */ /* 0x0001e80000100800 */
        /* <DEDUP_REMOVED lines=36> */
[----:B------:R0:W-:Y:S01]  /*08d0*/  STL [R1+0x3004], R0 ;  /* 0x0030040001007387 */ /* 0x0001e20000100800 */
[----:B------:R-:W-:Y:S05]  /*08e0*/  BRA `(.L_x_1) ;  /* 0x000008f800507947 */ /* 0x000fea0003800000 */
.L_x_0:
[----:B------:R-:W-:Y:S01]  /*08f0*/  IABS R10, R3 ;  /* 0x00000003000a7213 */ /* 0x000fe20000000000 */
[C---:B------:R-:W-:Y:S01]  /*0900*/  VIADD R6, R28.reuse, 0x1ff ;  /* 0x000001ff1c067836 */ /* 0x040fe20000000000 */
[----:B------:R0:W-:Y:S01]  /*0910*/  STL [R1+0x315c], R3 ;  /* 0x00315c0301007387 */ /* 0x0001e20000100800 */
[C---:B------:R-:W-:Y:S01]  /*0920*/  VIADD R0, R28.reuse, 0x1fe ;  /* 0x000001fe1c007836 */ /* 0x040fe20000000000 */
[----:B------:R-:W2:Y:S01]  /*0930*/  I2F.RP R7, R10 ;  /* 0x0000000a00077306 */ /* 0x000ea20000209400 */
[C---:B------:R-:W-:Y:S01]  /*0940*/  VIADD R14, R28.reuse, 0x1fd ;  /* 0x000001fd1c0e7836 */ /* 0x040fe20000000000 */
[----:B------:R-:W-:Y:S01]  /*0950*/  IABS R15, R6 ;  /* 0x00000006000f7213 */ /* 0x000fe20000000000 */
[----:B------:R-:W-:Y:S01]  /*0960*/  VIADD R12, R28, 0x1fb ;  /* 0x000001fb1c0c7836 */ /* 0x000fe20000000000 */
[----:B------:R-:W-:Y:S01]  /*0970*/  IABS R8, R0 ;  /* 0x0000000000087213 */ /* 0x000fe20000000000 */
[----:B------:R-:W3:Y:S01]  /*0980*/  LDCU UR7, c[0x0][0x3a8] ;  /* 0x00007500ff0777ac */ /* 0x000ee20008000800 */
[----:B------:R-:W-:-:S02]  /*0990*/  IABS R17, R14 ;  /* 0x0000000e00117213 */ /* 0x000fc40000000000 */
[----:B------:R-:W-:Y:S01]  /*09a0*/  ISETP.GE.AND P5, PT, R0, RZ, PT ;  /* 0x000000ff0000720c */ /* 0x000fe20003fa6270 */
[----:B------:R-:W4:Y:S01]  /*09b0*/  LDCU.64 UR4, c[0x0][0x388] ;  /* 0x00007100ff0477ac */ /* 0x000f220008000a00 */
[----:B------:R-:W-:Y:S02]  /*09c0*/  IABS R11, R12 ;  /* 0x0000000c000b7213 */ /* 0x000fe40000000000 */
[----:B------:R-:W-:Y:S01]  /*09d0*/  ISETP.GE.AND P2, PT, R14, RZ, PT ;  /* 0x000000ff0e00720c */ /* 0x000fe20003f46270 */
[----:B------:R-:W5:Y:S01]  /*09e0*/  LDCU UR8, c[0x0][0x3a4] ;  /* 0x00007480ff0877ac */ /* 0x000f620008000800 */
[----:B------:R-:W-:Y:S01]  /*09f0*/  ISETP.GE.AND P0, PT, R6, RZ, PT ;  /* 0x000000ff0600720c */ /* 0x000fe20003f06270 */
[----:B--2---:R-:W2:Y:S01]  /*0a00*/  MUFU.RCP R7, R7 ;  /* 0x0000000700077308 */ /* 0x004ea20000001000 */
[----:B------:R-:W-:Y:S01]  /*0a10*/  VIADD R6, R28, 0x1fa ;  /* 0x000001fa1c067836 */ /* 0x000fe20000000000 */
[----:B------:R-:W1:Y:S01]  /*0a20*/  LDCU UR6, c[0x0][0x3b0] ;  /* 0x00007600ff0677ac */ /* 0x000e620008000800 */
[----:B------:R-:W0:Y:S01]  /*0a30*/  LDCU.64 UR10, c[0x0][0x380] ;  /* 0x00007000ff0a77ac */ /* 0x000e220008000a00 */
[----:B------:R-:W0:Y:S01]  /*0a40*/  LDCU UR14, c[0x0][0x3a8] ;  /* 0x00007500ff0e77ac */ /* 0x000e220008000800 */
[----:B------:R-:W0:Y:S01]  /*0a50*/  LDCU UR16, c[0x0][0x3ac] ;  /* 0x00007580ff1077ac */ /* 0x000e220008000800 */
[----:B--2---:R-:W-:-:S04]  /*0a60*/  VIADD R4, R7, 0xffffffe ;  /* 0x0ffffffe07047836 */ /* 0x004fc80000000000 */
[----:B------:R2:W0:Y:S02]  /*0a70*/  F2I.FTZ.U32.TRUNC.NTZ R5, R4 ;  /* 0x0000000400057305 */ /* 0x000424000021f000 */
[----:B--2---:R-:W-:Y:S02]  /*0a80*/  IMAD.MOV.U32 R4, RZ, RZ, RZ ;  /* 0x000000ffff047224 */ /* 0x004fe400078e00ff */
[----:B0-----:R-:W-:-:S04]  /*0a90*/  IMAD.MOV R9, RZ, RZ, -R5 ;  /* 0x000000ffff097224 */ /* 0x001fc800078e0a05 */
[----:B------:R-:W-:-:S04]  /*0aa0*/  IMAD R9, R9, R10, RZ ;  /* 0x0000000a09097224 */ /* 0x000fc800078e02ff */
[----:B------:R-:W-:-:S04]  /*0ab0*/  IMAD.HI.U32 R7, R5, R9, R4 ;  /* 0x0000000905077227 */ /* 0x000fc800078e0004 */
[----:B------:R-:W-:Y:S02]  /*0ac0*/  IMAD.MOV.U32 R9, RZ, RZ, R8 ;  /* 0x000000ffff097224 */ /* 0x000fe400078e0008 */
[----:B------:R-:W-:-:S04]  /*0ad0*/  IMAD.HI.U32 R4, R7, R15, RZ ;  /* 0x0000000f07047227 */ /* 0x000fc800078e00ff */
[----:B------:R-:W-:Y:S02]  /*0ae0*/  IMAD.MOV R4, RZ, RZ, -R4 ;  /* 0x000000ffff047224 */ /* 0x000fe400078e0a04 */
[----:B------:R-:W-:-:S04]  /*0af0*/  IMAD.HI.U32 R5, R7, R9, RZ ;  /* 0x0000000907057227 */ /* 0x000fc800078e00ff */
[----:B------:R-:W-:Y:S02]  /*0b00*/  IMAD R15, R10, R4, R15 ;  /* 0x000000040a0f7224 */ /* 0x000fe400078e020f */
[----:B------:R-:W-:-:S03]  /*0b10*/  IMAD.HI.U32 R4, R7, R17, RZ ;  /* 0x0000001107047227 */ /* 0x000fc600078e00ff */
[----:B------:R-:W-:Y:S01]  /*0b20*/  ISETP.GT.U32.AND P1, PT, R10, R15, PT ;  /* 0x0000000f0a00720c */ /* 0x000fe20003f24070 */
[----:B------:R-:W-:Y:S02]  /*0b30*/  IMAD.MOV R5, RZ, RZ, -R5 ;  /* 0x000000ffff057224 */ /* 0x000fe400078e0a05 */
[----:B------:R-:W-:Y:S02]  /*0b40*/  VIADD R8, R28, 0x1fc ;  /* 0x000001fc1c087836 */ /* 0x000fe40000000000 */
[----:B------:R-:W-:Y:S02]  /*0b50*/  IMAD.MOV R4, RZ, RZ, -R4 ;  /* 0x000000ffff047224 */ /* 0x000fe400078e0a04 */
[C---:B------:R-:W-:Y:S01]  /*0b60*/  IMAD R5, R10.reuse, R5, R9 ;  /* 0x000000050a057224 */ /* 0x040fe200078e0209 */
[----:B------:R-:W-:Y:S01]  /*0b70*/  IABS R13, R8 ;  /* 0x00000008000d7213 */ /* 0x000fe20000000000 */
[C---:B------:R-:W-:Y:S01]  /*0b80*/  IMAD R17, R10.reuse, R4, R17 ;  /* 0x000000040a117224 */ /* 0x040fe200078e0211 */
[----:B------:R-:W-:Y:S01]  /*0b90*/  IABS R9, R6 ;  /* 0x0000000600097213 */ /* 0x000fe20000000000 */
[----:B------:R-:W-:Y:S01]  /*0ba0*/  IMAD.HI.U32 R4, R7, R11, RZ ;  /* 0x0000000b07047227 */ /* 0x000fe200078e00ff */
[----:B------:R-:W-:-:S02]  /*0bb0*/  ISETP.GT.U32.AND P4, PT, R10, R5, PT ;  /* 0x000000050a00720c */ /* 0x000fc40003f84070 */
[----:B------:R-:W-:Y:S01]  /*0bc0*/  ISETP.GT.U32.AND P3, PT, R10, R17, PT ;  /* 0x000000110a00720c */ /* 0x000fe20003f64070 */
[----:B------:R-:W-:Y:S02]  /*0bd0*/  @!P1 IMAD.IADD R15, R15, 0x1, -R10 ;  /* 0x000000010f0f9824 */ /* 0x000fe400078e0a0a */
[----:B------:R-:W-:-:S03]  /*0be0*/  IMAD.HI.U32 R0, R7, R13, RZ ;  /* 0x0000000d07007227 */ /* 0x000fc600078e00ff */
[C---:B------:R-:W-:Y:S01]  /*0bf0*/  ISETP.GT.U32.AND P6, PT, R10.reuse, R15, PT ;  /* 0x0000000f0a00720c */ /* 0x040fe20003fc4070 */
[----:B------:R-:W-:Y:S02]  /*0c00*/  IMAD.MOV R0, RZ, RZ, -R0 ;  /* 0x000000ffff007224 */ /* 0x000fe400078e0a00 */
[----:B------:R-:W-:Y:S02]  /*0c10*/  IMAD.MOV R14, RZ, RZ, -R4 ;  /* 0x000000ffff0e7224 */ /* 0x000fe400078e0a04 */
[C---:B------:R-:W-:Y:S02]  /*0c20*/  IMAD R13, R10.reuse, R0, R13 ;  /* 0x000000000a0d7224 */ /* 0x040fe400078e020d */
[--C-:B------:R-:W-:Y:S02]  /*0c30*/  @!P4 IMAD.IADD R5, R5, 0x1, -R10.reuse ;  /* 0x000000010505c824 */ /* 0x100fe400078e0a0a */
[--C-:B------:R-:W-:Y:S01]  /*0c40*/  @!P3 IMAD.IADD R17, R17, 0x1, -R10.reuse ;  /* 0x000000011111b824 */ /* 0x100fe200078e0a0a */
[C---:B------:R-:W-:Y:S01]  /*0c50*/  ISETP.GT.U32.AND P4, PT, R10.reuse, R13, PT ;  /* 0x0000000d0a00720c */ /* 0x040fe20003f84070 */
[C---:B------:R-:W-:Y:S01]  /*0c60*/  IMAD R11, R10.reuse, R14, R11 ;  /* 0x0000000e0a0b7224 */ /* 0x040fe200078e020b */
[C---:B------:R-:W-:Y:S01]  /*0c70*/  ISETP.GT.U32.AND P1, PT, R10.reuse, R5, PT ;  /* 0x000000050a00720c */ /* 0x040fe20003f24070 */
[----:B------:R-:W-:Y:S01]  /*0c80*/  @!P6 IMAD.IADD R15, R15, 0x1, -R10 ;  /* 0x000000010f0fe824 */ /* 0x000fe200078e0a0a */
[----:B------:R-:W-:Y:S01]  /*0c90*/  ISETP.GT.U32.AND P6, PT, R10, R17, PT ;  /* 0x000000110a00720c */ /* 0x000fe20003fc4070 */
[----:B------:R-:W-:Y:S01]  /*0ca0*/  VIADD R4, R28, 0x1f9 ;  /* 0x000001f91c047836 */ /* 0x000fe20000000000 */
[----:B------:R-:W-:Y:S01]  /*0cb0*/  ISETP.GT.U32.AND P3, PT, R10, R11, PT ;  /* 0x0000000b0a00720c */ /* 0x000fe20003f64070 */
[----:B------:R-:W-:-:S03]  /*0cc0*/  IMAD.HI.U32 R16, R7, R9, RZ ;  /* 0x0000000907107227 */ /* 0x000fc600078e00ff */
[----:B------:R-:W-:Y:S01]  /*0cd0*/  IABS R0, R4 ;  /* 0x0000000400007213 */ /* 0x000fe20000000000 */
[----:B------:R-:W-:Y:S02]  /*0ce0*/  IMAD.MOV R16, RZ, RZ, -R16 ;  /* 0x000000ffff107224 */ /* 0x000fe400078e0a10 */
[--C-:B------:R-:W-:Y:S01]  /*0cf0*/  @!P4 IMAD.IADD R13, R13, 0x1, -R10.reuse ;  /* 0x000000010d0dc824 */ /* 0x100fe200078e0a0a */
[----:B------:R-:W-:Y:S01]  /*0d00*/  ISETP.GE.AND P4, PT, R12, RZ, PT ;  /* 0x000000ff0c00720c */ /* 0x000fe20003f86270 */
[--C-:B------:R-:W-:Y:S01]  /*0d10*/  @!P1 IMAD.IADD R5, R5, 0x1, -R10.reuse ;  /* 0x0000000105059824 */ /* 0x100fe200078e0a0a */
[----:B------:R-:W-:Y:S01]  /*0d20*/  ISETP.GE.AND P1, PT, R8, RZ, PT ;  /* 0x000000ff0800720c */ /* 0x000fe20003f26270 */
[----:B------:R-:W-:Y:S01]  /*0d30*/  @!P6 IMAD.IADD R17, R17, 0x1, -R10 ;  /* 0x000000011111e824 */ /* 0x000fe200078e0a0a */
[----:B------:R-:W-:Y:S01]  /*0d40*/  ISETP.GT.U32.AND P6, PT, R10, R13, PT ;  /* 0x0000000d0a00720c */ /* 0x000fe20003fc4070 */
[----:B------:R-:W-:-:S04]  /*0d50*/  IMAD.HI.U32 R8, R7, R0, RZ ;  /* 0x0000000007087227 */ /* 0x000fc800078e00ff */
[C---:B------:R-:W-:Y:S02]  /*0d60*/  IMAD R9, R10.reuse, R16, R9 ;  /* 0x000000100a097224 */ /* 0x040fe400078e0209 */
[----:B------:R-:W-:Y:S02]  /*0d70*/  IMAD.MOV R21, RZ, RZ, -R8 ;  /* 0x000000ffff157224 */ /* 0x000fe400078e0a08 */
[----:B------:R-:W-:Y:S01]  /*0d80*/  @!P3 IMAD.IADD R11, R11, 0x1, -R10 ;  /* 0x000000010b0bb824 */ /* 0x000fe200078e0a0a */
[----:B------:R-:W-:Y:S01]  /*0d90*/  ISETP.GT.U32.AND P3, PT, R10, R9, PT ;  /* 0x000000090a00720c */ /* 0x000fe20003f64070 */
[----:B------:R-:W-:Y:S02]  /*0da0*/  IMAD.MOV.U32 R20, RZ, RZ, R15 ;  /* 0x000000ffff147224 */ /* 0x000fe400078e000f */
[----:B------:R-:W-:Y:S02]  /*0db0*/  IMAD.MOV.U32 R18, RZ, RZ, R5 ;  /* 0x000000ffff127224 */ /* 0x000fe400078e0005 */
[----:B------:R-:W-:-:S02]  /*0dc0*/  IMAD.MOV.U32 R3, RZ, RZ, R17 ;  /* 0x000000ffff037224 */ /* 0x000fc400078e0011 */
[----:B------:R-:W-:Y:S02]  /*0dd0*/  VIADD R14, R28, 0x1f8 ;  /* 0x000001f81c0e7836 */ /* 0x000fe40000000000 */
[----:B------:R-:W-:Y:S01]  /*0de0*/  @!P0 IMAD.MOV R20, RZ, RZ, -R20 ;  /* 0x000000ffff148224 */ /* 0x000fe200078e0a14 */
[C---:B------:R-:W-:Y:S01]  /*0df0*/  ISETP.GT.U32.AND P0, PT, R10.reuse, R11, PT ;  /* 0x0000000b0a00720c */ /* 0x040fe20003f04070 */
[----:B------:R-:W-:Y:S01]  /*0e00*/  IMAD R5, R10, R21, R0 ;  /* 0x000000150a057224 */ /* 0x000fe200078e0200 */
[----:B------:R-:W-:Y:S01]  /*0e10*/  IABS R19, R14 ;  /* 0x0000000e00137213 */ /* 0x000fe20000000000 */
[----:B------:R-:W-:Y:S01]  /*0e20*/  @!P5 IMAD.MOV R18, RZ, RZ, -R18 ;  /* 0x000000ffff12d224 */ /* 0x000fe200078e0a12 */
[----:B------:R-:W-:Y:S01]  /*0e30*/  STL [R1+0x24], R20 ;  /* 0x0000241401007387 */ /* 0x000fe20000100800 */
[----:B------:R-:W-:Y:S01]  /*0e40*/  @!P2 IMAD.MOV R3, RZ, RZ, -R3 ;  /* 0x000000ffff03a224 */ /* 0x000fe200078e0a03 */
[----:B------:R-:W-:Y:S01]  /*0e50*/  ISETP.GE.AND P5, PT, R6, RZ, PT ;  /* 0x000000ff0600720c */ /* 0x000fe20003fa6270 */
[----:B------:R-:W-:Y:S01]  /*0e60*/  @!P6 IMAD.IADD R13, R13, 0x1, -R10 ;  /* 0x000000010d0de824 */ /* 0x000fe200078e0a0a */
[----:B------:R-:W-:Y:S01]  /*0e70*/  ISETP.GT.U32.AND P6, PT, R10, R5, PT ;  /* 0x000000050a00720c */ /* 0x000fe20003fc4070 */
[----:B------:R0:W-:Y:S01]  /*0e80*/  STL [R1+0x20], R18 ;  /* 0x0000201201007387 */ /* 0x0001e20000100800 */
[----:B------:R-:W-:Y:S01]  /*0e90*/  IMAD.HI.U32 R6, R7, R19, RZ ;  /* 0x0000001307067227 */ /* 0x000fe200078e00ff */
[----:B------:R-:W-:-:S02]  /*0ea0*/  ISETP.GE.AND P2, PT, R4, RZ, PT ;  /* 0x000000ff0400720c */ /* 0x000fc40003f46270 */
[----:B------:R2:W-:Y:S01]  /*0eb0*/  STL [R1+0x38], R3 ;  /* 0x0000380301007387 */ /* 0x0005e20000100800 */
[----:B------:R-:W-:Y:S02]  /*0ec0*/  VIADD R0, R28, 0x1f7 ;  /* 0x000001f71c007836 */ /* 0x000fe40000000000 */
[----:B------:R-:W-:Y:S02]  /*0ed0*/  IMAD.MOV R6, RZ, RZ, -R6 ;  /* 0x000000ffff067224 */ /* 0x000fe400078e0a06 */
[--C-:B------:R-:W-:Y:S01]  /*0ee0*/  @!P0 IMAD.IADD R11, R11, 0x1, -R10.reuse ;  /* 0x000000010b0b8824 */ /* 0x100fe200078e0a0a */
[----:B0-----:R-:W-:Y:S01]  /*0ef0*/  IABS R18, R0 ;  /* 0x0000000000127213 */ /* 0x001fe20000000000 */
[----:B------:R-:W-:Y:S01]  /*0f00*/  @!P3 IMAD.IADD R9, R9, 0x1, -R10 ;  /* 0x000000010909b824 */ /* 0x000fe200078e0a0a */
[----:B------:R-:W-:Y:S01]  /*0f10*/  ISETP.GE.AND P3, PT, R0, RZ, PT ;  /* 0x000000ff0000720c */ /* 0x000fe20003f66270 */
[----:B------:R-:W-:Y:S01]  /*0f20*/  IMAD R19, R10, R6, R19 ;  /* 0x000000060a137224 */ /* 0x000fe200078e0213 */
[----:B------:R-:W-:Y:S01]  /*0f30*/  ISETP.GE.AND P0, PT, R14, RZ, PT ;  /* 0x000000ff0e00720c */ /* 0x000fe20003f06270 */
[----:B--2---:R-:W-:-:S02]  /*0f40*/  IMAD.MOV.U32 R3, RZ, RZ, R13 ;  /* 0x000000ffff037224 */ /* 0x004fc400078e000d */
[----:B------:R-:W-:Y:S01]  /*0f50*/  @!P6 IMAD.IADD R5, R5, 0x1, -R10 ;  /* 0x000000010505e824 */ /* 0x000fe200078e0a0a */
[C---:B------:R-:W-:Y:S01]  /*0f60*/  ISETP.GT.U32.AND P6, PT, R10.reuse, R9, PT ;  /* 0x000000090a00720c */ /* 0x040fe20003fc4070 */
[----:B------:R-:W-:Y:S02]  /*0f70*/  @!P1 IMAD.MOV R3, RZ, RZ, -R3 ;  /* 0x000000ffff039224 */ /* 0x000fe400078e0a03 */
[----:B------:R-:W-:Y:S01]  /*0f80*/  IMAD.HI.U32 R8, R7, R18, RZ ;  /* 0x0000001207087227 */ /* 0x000fe200078e00ff */
[----:B------:R-:W-:Y:S02]  /*0f90*/  ISETP.GT.U32.AND P1, PT, R10, R5, PT ;  /* 0x000000050a00720c */ /* 0x000fe40003f24070 */
[----:B------:R0:W-:Y:S01]  /*0fa0*/  STL [R1+0x1c], R3 ;  /* 0x00001c0301007387 */ /* 0x0001e20000100800 */
[C---:B------:R-:W-:Y:S02]  /*0fb0*/  VIADD R0, R28.reuse, 0x1f6 ;  /* 0x000001f61c007836 */ /* 0x040fe40000000000 */
[----:B------:R-:W-:-:S02]  /*0fc0*/  VIADD R6, R28, 0x1f5 ;  /* 0x000001f51c067836 */ /* 0x000fc40000000000 */
[C---:B------:R-:W-:Y:S01]  /*0fd0*/  VIADD R4, R28.reuse, 0x1f4 ;  /* 0x000001f41c047836 */ /* 0x040fe20000000000 */
[----:B------:R-:W-:Y:S01]  /*0fe0*/  IABS R14, R0 ;  /* 0x00000000000e7213 */ /* 0x000fe20000000000 */
[----:B------:R-:W-:Y:S01]  /*0ff0*/  @!P6 IMAD.IADD R9, R9, 0x1, -R10 ;  /* 0x000000010909e824 */ /* 0x000fe200078e0a0a */
[----:B------:R-:W-:Y:S01]  /*1000*/  IABS R17, R6 ;  /* 0x0000000600117213 */ /* 0x000fe20000000000 */
[----:B------:R-:W-:Y:S01]  /*1010*/  VIADD R13, R28, 0x1f0 ;  /* 0x000001f01c0d7836 */ /* 0x000fe20000000000 */
[----:B------:R-:W-:Y:S01]  /*1020*/  IABS R16, R4 ;  /* 0x0000000400107213 */ /* 0x000fe20000000000 */
[----:B0-----:R-:W-:Y:S02]  /*1030*/  IMAD.MOV.U32 R3, RZ, RZ, R11 ;  /* 0x000000ffff037224 */ /* 0x001fe400078e000b */
[----:B------:R-:W-:Y:S02]  /*1040*/  IMAD.MOV R11, RZ, RZ, -R8 ;  /* 0x000000ffff0b7224 */ /* 0x000fe400078e0a08 */
[----:B------:R-:W-:Y:S01]  /*1050*/  @!P4 IMAD.MOV R3, RZ, RZ, -R3 ;  /* 0x000000ffff03c224 */ /* 0x000fe200078e0a03 */
[C---:B------:R-:W-:Y:S01]  /*1060*/  ISETP.GT.U32.AND P4, PT, R10.reuse, R19, PT ;  /* 0x000000130a00720c */ /* 0x040fe20003f84070 */
[----:B------:R-:W-:-:S02]  /*1070*/  IMAD R18, R10, R11, R18 ;  /* 0x0000000b0a127224 */ /* 0x000fc400078e0212 */
[C---:B------:R-:W-:Y:S01]  /*1080*/  IMAD.HI.U32 R11, R7.reuse, R14, RZ ;  /* 0x0000000e070b7227 */ /* 0x040fe200078e00ff */
[----:B------:R0:W-:Y:S02]  /*1090*/  STL [R1+0x18], R3 ;  /* 0x0000180301007387 */ /* 0x0001e40000100800 */
[----:B------:R-:W-:Y:S01]  /*10a0*/  ISETP.GT.U32.AND P6, PT, R10, R18, PT ;  /* 0x000000120a00720c */ /* 0x000fe20003fc4070 */
[----:B------:R-:W-:-:S04]  /*10b0*/  IMAD.HI.U32 R8, R7, R17, RZ ;  /* 0x0000001107087227 */ /* 0x000fc800078e00ff */
[--C-:B------:R-:W-:Y:S01]  /*10c0*/  @!P1 IMAD.IADD R5, R5, 0x1, -R10.reuse ;  /* 0x0000000105059824 */ /* 0x100fe200078e0a0a */
[----:B------:R-:W-:Y:S01]  /*10d0*/  ISETP.GE.AND P1, PT, R0, RZ, PT ;  /* 0x000000ff0000720c */ /* 0x000fe20003f26270 */
[----:B------:R-:W-:Y:S01]  /*10e0*/  @!P4 IMAD.IADD R19, R19, 0x1, -R10 ;  /* 0x000000011313c824 */ /* 0x000fe200078e0a0a */
[----:B------:R-:W-:Y:S01]  /*10f0*/  ISETP.GE.AND P4, PT, R6, RZ, PT ;  /* 0x000000ff0600720c */ /* 0x000fe20003f86270 */
[----:B0-----:R-:W-:Y:S02]  /*1100*/  IMAD.MOV.U32 R3, RZ, RZ, R9 ;  /* 0x000000ffff037224 */ /* 0x001fe400078e0009 */
[----:B------:R-:W-:Y:S02]  /*1110*/  IMAD.MOV R11, RZ, RZ, -R11 ;  /* 0x000000ffff0b7224 */ /* 0x000fe400078e0a0b */
[----:B------:R-:W-:Y:S01]  /*1120*/  @!P5 IMAD.MOV R3, RZ, RZ, -R3 ;  /* 0x000000ffff03d224 */ /* 0x000fe200078e0a03 */
[----:B------:R-:W-:Y:S01]  /*1130*/  ISETP.GT.U32.AND P5, PT, R10, R19, PT ;  /* 0x000000130a00720c */ /* 0x000fe20003fa4070 */
[----:B------:R-:W-:-:S02]  /*1140*/  IMAD.MOV R8, RZ, RZ, -R8 ;  /* 0x000000ffff087224 */ /* 0x000fc400078e0a08 */
[----:B------:R-:W-:Y:S01]  /*1150*/  IMAD R14, R10, R11, R14 ;  /* 0x0000000b0a0e7224 */ /* 0x000fe200078e020e */
[----:B------:R0:W-:Y:S01]  /*1160*/  STL [R1+0x160], R3 ;  /* 0x0001600301007387 */ /* 0x0001e20000100800 */
[----:B------:R-:W-:Y:S02]  /*1170*/  @!P6 IMAD.IADD R18, R18, 0x1, -R10 ;  /* 0x000000011212e824 */ /* 0x000fe400078e0a0a */
[C---:B------:R-:W-:Y:S02]  /*1180*/  IMAD R17, R10.reuse, R8, R17 ;  /* 0x000000080a117224 */ /* 0x040fe400078e0211 */
[----:B------:R-:W-:Y:S01]  /*1190*/  IMAD.HI.U32 R0, R7, R16, RZ ;  /* 0x0000001007007227 */ /* 0x000fe200078e00ff */
[----:B------:R-:W-:-:S03]  /*11a0*/  ISETP.GT.U32.AND P6, PT, R10, R18, PT ;  /* 0x000000120a00720c */ /* 0x000fc60003fc4070 */
[----:B------:R-:W-:Y:S01]  /*11b0*/  @!P5 IMAD.IADD R19, R19, 0x1, -R10 ;  /* 0x000000011313d824 */ /* 0x000fe200078e0a0a */
[C---:B------:R-:W-:Y:S01]  /*11c0*/  ISETP.GT.U32.AND P5, PT, R10.reuse, R17, PT ;  /* 0x000000110a00720c */ /* 0x040fe20003fa4070 */
[----:B0-----:R-:W-:Y:S01]  /*11d0*/  IMAD.MOV.U32 R3, RZ, RZ, R5 ;  /* 0x000000ffff037224 */ /* 0x001fe200078e0005 */
[----:B------:R-:W-:Y:S01]  /*11e0*/  IABS R5, R13 ;  /* 0x0000000d00057213 */ /* 0x000fe20000000000 */
[----:B------:R-:W-:Y:S02]  /*11f0*/  IMAD.MOV R9, RZ, RZ, -R0 ;  /* 0x000000ffff097224 */ /* 0x000fe400078e0a00 */
[----:B------:R-:W-:Y:S01]  /*1200*/  @!P2 IMAD.MOV R3, RZ, RZ, -R3 ;  /* 0x000000ffff03a224 */ /* 0x000fe200078e0a03 */
[C---:B------:R-:W-:Y:S01]  /*1210*/  ISETP.GT.U32.AND P2, PT, R10.reuse, R14, PT ;  /* 0x0000000e0a00720c */ /* 0x040fe20003f44070 */
[----:B------:R-:W-:Y:S02]  /*1220*/  IMAD R16, R10, R9, R16 ;  /* 0x000000090a107224 */ /* 0x000fe400078e0210 */
[----:B------:R-:W-:Y:S01]  /*1230*/  VIADD R9, R28, 0x1f3 ;  /* 0x000001f31c097836 */ /* 0x000fe20000000000 */
[----:B------:R0:W-:Y:S01]  /*1240*/  STL [R1+0x174], R3 ;  /* 0x0001740301007387 */ /* 0x0001e20000100800 */
[--C-:B------:R-:W-:Y:S01]  /*1250*/  @!P6 IMAD.IADD R18, R18, 0x1, -R10.reuse ;  /* 0x000000011212e824 */ /* 0x100fe200078e0a0a */
[----:B------:R-:W-:Y:S01]  /*1260*/  ISETP.GT.U32.AND P6, PT, R10, R16, PT ;  /* 0x000000100a00720c */ /* 0x000fe20003fc4070 */
[----:B------:R-:W-:Y:S01]  /*1270*/  @!P5 IMAD.IADD R17, R17, 0x1, -R10 ;  /* 0x000000011111d824 */ /* 0x000fe200078e0a0a */
[----:B------:R-:W-:Y:S01]  /*1280*/  IABS R12, R9 ;  /* 0x00000009000c7213 */ /* 0x000fe20000000000 */
[----:B------:R-:W-:-:S02]  /*1290*/  VIADD R0, R28, 0x1f2 ;  /* 0x000001f21c007836 */ /* 0x000fc40000000000 */
[----:B------:R-:W-:Y:S02]  /*12a0*/  IMAD.MOV.U32 R20, RZ, RZ, R19 ;  /* 0x000000ffff147224 */ /* 0x000fe400078e0013 */
[--C-:B------:R-:W-:Y:S01]  /*12b0*/  @!P2 IMAD.IADD R14, R14, 0x1, -R10.reuse ;  /* 0x000000010e0ea824 */ /* 0x100fe200078e0a0a */
[----:B------:R-:W-:Y:S01]  /*12c0*/  IABS R8, R0 ;  /* 0x0000000000087213 */ /* 0x000fe20000000000 */
[----:B------:R-:W-:Y:S01]  /*12d0*/  IMAD.HI.U32 R15, R7, R12, RZ ;  /* 0x0000000c070f7227 */ /* 0x000fe200078e00ff */
[----:B------:R-:W-:Y:S02]  /*12e0*/  ISETP.GE.AND P2, PT, R4, RZ, PT ;  /* 0x000000ff0400720c */ /* 0x000fe40003f46270 */
[----:B------:R-:W-:Y:S01]  /*12f0*/  ISETP.GT.U32.AND P5, PT, R10, R14, PT ;  /* 0x0000000e0a00720c */ /* 0x000fe20003fa4070 */
[----:B------:R-:W-:Y:S02]  /*1300*/  IMAD.MOV R15, RZ, RZ, -R15 ;  /* 0x000000ffff0f7224 */ /* 0x000fe400078e0a0f */
[----:B------:R-:W-:Y:S01]  /*1310*/  @!P6 IMAD.IADD R16, R16, 0x1, -R10 ;  /* 0x000000011010e824 */ /* 0x000fe200078e0a0a */
[C---:B------:R-:W-:Y:S01]  /*1320*/  ISETP.GT.U32.AND P6, PT, R10.reuse, R17, PT ;  /* 0x000000110a00720c */ /* 0x040fe20003fc4070 */
[----:B------:R-:W-:-:S02]  /*1330*/  IMAD R12, R10, R15, R12 ;  /* 0x0000000f0a0c7224 */ /* 0x000fc400078e020c */
[----:B------:R-:W-:-:S04]  /*1340*/  IMAD.HI.U32 R4, R7, R8, RZ ;  /* 0x0000000807047227 */ /* 0x000fc800078e00ff */
[----:B------:R-:W-:Y:S02]  /*1350*/  IMAD.MOV R4, RZ, RZ, -R4 ;  /* 0x000000ffff047224 */ /* 0x000fe400078e0a04 */
[----:B------:R-:W-:Y:S01]  /*1360*/  @!P5 IMAD.IADD R14, R14, 0x1, -R10 ;  /* 0x000000010e0ed824 */ /* 0x000fe200078e0a0a */
[C---:B------:R-:W-:Y:S01]  /*1370*/  ISETP.GT.U32.AND P5, PT, R10.reuse, R12, PT ;  /* 0x0000000c0a00720c */ /* 0x040fe20003fa4070 */
[----:B0-----:R-:W-:Y:S02]  /*1380*/  IMAD.MOV.U32 R3, RZ, RZ, R18 ;  /* 0x000000ffff037224 */ /* 0x001fe400078e0012 */
[----:B------:R-:W-:Y:S01]  /*1390*/  @!P0 IMAD.MOV R20, RZ, RZ, -R20 ;  /* 0x000000ffff148224 */ /* 0x000fe200078e0a14 */
[C---:B------:R-:W-:Y:S01]  /*13a0*/  ISETP.GT.U32.AND P0, PT, R10.reuse, R16, PT ;  /* 0x000000100a00720c */ /* 0x040fe20003f04070 */
[----:B------:R-:W-:Y:S01]  /*13b0*/  @!P3 IMAD.MOV R3, RZ, RZ, -R3 ;  /* 0x000000ffff03b224 */ /* 0x000fe200078e0a03 */
[----:B------:R-:W-:Y:S01]  /*13c0*/  ISETP.GE.AND P3, PT, R9, RZ, PT ;  /* 0x000000ff0900720c */ /* 0x000fe20003f66270 */
[----:B------:R-:W-:Y:S01]  /*13d0*/  IMAD R8, R10, R4, R8 ;  /* 0x000000040a087224 */ /* 0x000fe200078e0208 */
[----:B------:R-:W-:Y:S01]  /*13e0*/  STL [R1+0x198], R20 ;  /* 0x0001981401007387 */ /* 0x000fe20000100800 */
[----:B------:R-:W-:-:S03]  /*13f0*/  IMAD.HI.U32 R9, R7, R5, RZ ;  /* 0x0000000507097227 */ /* 0x000fc600078e00ff */
[----:B------:R0:W-:Y:S01]  /*1400*/  STL [R1+0x1a4], R3 ;  /* 0x0001a40301007387 */ /* 0x0001e20000100800 */
[--C-:B------:R-:W-:Y:S01]  /*1410*/  @!P6 IMAD.IADD R17, R17, 0x1, -R10.reuse ;  /* 0x000000011111e824 */ /* 0x100fe200078e0a0a */
[----:B------:R-:W-:Y:S01]  /*1420*/  ISETP.GT.U32.AND P6, PT, R10, R8, PT ;  /* 0x000000080a00720c */ /* 0x000fe20003fc4070 */
[----:B------:R-:W-:Y:S02]  /*1430*/  VIADD R11, R28, 0x1f1 ;  /* 0x000001f11c0b7836 */ /* 0x000fe40000000000 */
[----:B------:R-:W-:Y:S02]  /*1440*/  IMAD.MOV R9, RZ, RZ, -R9 ;  /* 0x000000ffff097224 */ /* 0x000fe400078e0a09 */
[----:B------:R-:W-:Y:S01]  /*1450*/  @!P5 IMAD.IADD R12, R12, 0x1, -R10 ;  /* 0x000000010c0cd824 */ /* 0x000fe200078e0a0a */
[----:B------:R-:W-:Y:S01]  /*1460*/  IABS R6, R11 ;  /* 0x0000000b00067213 */ /* 0x000fe20000000000 */
[----:B------:R-:W-:Y:S02]  /*1470*/  IMAD R5, R10, R9, R5 ;  /* 0x000000090a057224 */ /* 0x000fe400078e0205 */
[----:B0-----:R-:W-:-:S02]  /*1480*/  IMAD.MOV.U32 R3, RZ, RZ, R14 ;  /* 0x000000ffff037224 */ /* 0x001fc400078e000e */
[----:B------:R-:W-:Y:S02]  /*1490*/  VIADD R4, R28, 0x1ef ;  /* 0x000001ef1c047836 */ /* 0x000fe40000000000 */
[----:B------:R-:W-:Y:S01]  /*14a0*/  @!P1 IMAD.MOV R3, RZ, RZ, -R3 ;  /* 0x000000ffff039224 */ /* 0x000fe200078e0a03 */
[----:B------:R-:W-:Y:S01]  /*14b0*/  ISETP.GT.U32.AND P1, PT, R10, R12, PT ;  /* 0x0000000c0a00720c */ /* 0x000fe20003f24070 */
[----:B------:R-:W-:Y:S01]  /*14c0*/  @!P0 IMAD.IADD R16, R16, 0x1, -R10 ;  /* 0x0000000110108824 */ /* 0x000fe200078e0a0a */
[----:B------:R-:W-:Y:S01]  /*14d0*/  ISETP.GE.AND P0, PT, R0, RZ, PT ;  /* 0x000000ff0000720c */ /* 0x000fe20003f06270 */
[----:B------:R-:W-:Y:S01]  /*14e0*/  @!P4 IMAD.MOV R17, RZ, RZ, -R17 ;  /* 0x000000ffff11c224 */ /* 0x000fe200078e0a11 */
[----:B------:R-:W-:Y:S01]  /*14f0*/  ISETP.GT.U32.AND P4, PT, R10, R5, PT ;  /* 0x000000050a00720c */ /* 0x000fe20003f84070 */
[----:B------:R-:W-:Y:S01]  /*1500*/  IMAD.HI.U32 R15, R7, R6, RZ ;  /* 0x00000006070f7227 */ /* 0x000fe200078e00ff */
[----:B------:R0:W-:Y:S01]  /*1510*/  STL [R1+0x1ac], R3 ;  /* 0x0001ac0301007387 */ /* 0x0001e20000100800 */
[----:B------:R-:W-:-:S02]  /*1520*/  IABS R0, R4 ;  /* 0x0000000400007213 */ /* 0x000fc40000000000 */
[----:B------:R-:W-:Y:S01]  /*1530*/  @!P6 IMAD.IADD R8, R8, 0x1, -R10 ;  /* 0x000000010808e824 */ /* 0x000fe200078e0a0a */
[----:B------:R-:W-:Y:S01]  /*1540*/  STL [R1+0x1c4], R17 ;  /* 0x0001c41101007387 */ /* 0x000fe20000100800 */
[----:B------:R-:W-:Y:S02]  /*1550*/  IMAD.MOV R15, RZ, RZ, -R15 ;  /* 0x000000ffff0f7224 */ /* 0x000fe400078e0a0f */
[----:B------:R-:W-:Y:S01]  /*1560*/  VIADD R9, R28, 0x1ee ;  /* 0x000001ee1c097836 */ /* 0x000fe20000000000 */
[C---:B------:R-:W-:Y:S01]  /*1570*/  ISETP.GT.U32.AND P6, PT, R10.reuse, R8, PT ;  /* 0x000000080a00720c */ /* 0x040fe20003fc4070 */
[C---:B------:R-:W-:Y:S02]  /*1580*/  IMAD R6, R10.reuse, R15, R6 ;  /* 0x0000000f0a067224 */ /* 0x040fe400078e0206 */
[----:B0-----:R-:W-:Y:S01]  /*1590*/  IMAD.MOV.U32 R3, RZ, RZ, R16 ;  /* 0x000000ffff037224 */ /* 0x001fe200078e0010 */
[----:B------:R-:W-:Y:S01]  /*15a0*/  IABS R15, R9 ;  /* 0x00000009000f7213 */ /* 0x000fe20000000000 */
[----:B------:R-:W-:Y:S01]  /*15b0*/  IMAD.HI.U32 R14, R7, R0, RZ ;  /* 0x00000000070e7227 */ /* 0x000fe200078e00ff */
[----:B------:R-:W-:-:S03]  /*15c0*/  ISETP.GT.U32.AND P5, PT, R10, R6, PT ;  /* 0x000000060a00720c */ /* 0x000fc60003fa4070 */
[----:B------:R-:W-:Y:S01]  /*15d0*/  @!P2 IMAD.MOV R3, RZ, RZ, -R3 ;  /* 0x000000ffff03a224 */ /* 0x000fe200078e0a03 */
[----:B------:R-:W-:Y:S01]  /*15e0*/  ISETP.GE.AND P2, PT, R11, RZ, PT ;  /* 0x000000ff0b00720c */ /* 0x000fe20003f46270 */
[----:B------:R-:W-:Y:S01]  /*15f0*/  @!P1 IMAD.IADD R12, R12, 0x1, -R10 ;  /* 0x000000010c0c9824 */ /* 0x000fe200078e0a0a */
[----:B------:R-:W-:Y:S01]  /*1600*/  ISETP.GE.AND P1, PT, R13, RZ, PT ;  /* 0x000000ff0d00720c */ /* 0x000fe20003f26270 */
[----:B------:R-:W-:Y:S01]  /*1610*/  IMAD.MOV R14, RZ, RZ, -R14 ;  /* 0x000000ffff0e7224 */ /* 0x000fe200078e0a0e */
[----:B------:R0:W-:Y:S01]  /*1620*/  STL [R1+0x1d4], R3 ;  /* 0x0001d40301007387 */ /* 0x0001e20000100800 */
[----:B------:R-:W-:Y:S01]  /*1630*/  @!P4 IMAD.IADD R5, R5, 0x1, -R10 ;  /* 0x000000010505c824 */ /* 0x000fe200078e0a0a */
[----:B------:R-:W-:Y:S01]  /*1640*/  ISETP.GE.AND P4, PT, R4, RZ, PT ;  /* 0x000000ff0400720c */ /* 0x000fe20003f86270 */
[----:B------:R-:W-:Y:S02]  /*1650*/  IMAD.MOV.U32 R11, RZ, RZ, R15 ;  /* 0x000000ffff0b7224 */ /* 0x000fe400078e000f */
[----:B------:R-:W-:-:S02]  /*1660*/  IMAD R0, R10, R14, R0 ;  /* 0x0000000e0a007224 */ /* 0x000fc400078e0200 */
[----:B------:R-:W-:-:S04]  /*1670*/  IMAD.HI.U32 R13, R7, R11, RZ ;  /* 0x0000000b070d7227 */ /* 0x000fc800078e00ff */
[----:B0-----:R-:W-:Y:S02]  /*1680*/  IMAD.MOV.U32 R3, RZ, RZ, R12 ;  /* 0x000000ffff037224 */ /* 0x001fe400078e000c */
[--C-:B------:R-:W-:Y:S01]  /*1690*/  @!P6 IMAD.IADD R8, R8, 0x1, -R10.reuse ;  /* 0x000000010808e824 */ /* 0x100fe200078e0a0a */
[C---:B------:R-:W-:Y:S01]  /*16a0*/  ISETP.GT.U32.AND P6, PT, R10.reuse, R0, PT ;  /* 0x000000000a00720c */ /* 0x040fe20003fc4070 */
[----:B------:R-:W-:Y:S01]  /*16b0*/  @!P3 IMAD.MOV R3, RZ, RZ, -R3 ;  /* 0x000000ffff03b224 */ /* 0x000fe200078e0a03 */
[----:B------:R-:W-:Y:S01]  /*16c0*/  ISETP.GT.U32.AND P3, PT, R10, R5, PT ;  /* 0x000000050a00720c */ /* 0x000fe20003f64070 */
[----:B------:R-:W-:Y:S02]  /*16d0*/  IMAD.MOV R13, RZ, RZ, -R13 ;  /* 0x000000ffff0d7224 */ /* 0x000fe400078e0a0d */
[----:B------:R-:W-:Y:S01]  /*16e0*/  @!P5 IMAD.IADD R6, R6, 0x1, -R10 ;  /* 0x000000010606d824 */ /* 0x000fe200078e0a0a */
[----:B------:R0:W-:Y:S01]  /*16f0*/  STL [R1+0x1e8], R3 ;  /* 0x0001e80301007387 */ /* 0x0001e20000100800 */
[----:B------:R-:W-:-:S02]  /*1700*/  IMAD R4, R10, R13, R11 ;  /* 0x0000000d0a047224 */ /* 0x000fc400078e020b */
[----:B------:R-:W-:Y:S01]  /*1710*/  VIADD R18, R28, 0x1ed ;  /* 0x000001ed1c127836 */ /* 0x000fe20000000000 */
[----:B------:R-:W-:Y:S01]  /*1720*/  ISETP.GT.U32.AND P5, PT, R10, R6, PT ;  /* 0x000000060a00720c */ /* 0x000fe20003fa4070 */
[----:B------:R-:W-:Y:S02]  /*1730*/  VIADD R12, R28, 0x1ec ;  /* 0x000001ec1c0c7836 */ /* 0x000fe40000000000 */
[--C-:B------:R-:W-:Y:S02]  /*1740*/  @!P6 IMAD.IADD R0, R0, 0x1, -R10.reuse ;  /* 0x000000010000e824 */ /* 0x100fe400078e0a0a */
[----:B------:R-:W-:Y:S01]  /*1750*/  @!P3 IMAD.IADD R5, R5, 0x1, -R10 ;  /* 0x000000010505b824 */ /* 0x000fe200078e0a0a */
[C---:B------:R-:W-:Y:S01]  /*1760*/  ISETP.GT.U32.AND P3, PT, R10.reuse, R4, PT ;  /* 0x000000040a00720c */ /* 0x040fe20003f64070 */
[----:B0-----:R-:W-:Y:S01]  /*1770*/  IMAD.MOV.U32 R3, RZ, RZ, R8 ;  /* 0x000000ffff037224 */ /* 0x001fe200078e0008 */
[----:B------:R-:W-:Y:S01]  /*1780*/  ISETP.GT.U32.AND P6, PT, R10, R0, PT ;  /* 0x000000000a00720c */ /* 0x000fe20003fc4070 */
[----:B------:R-:W-:-:S02]  /*1790*/  VIADD R11, R28, 0x1eb ;  /* 0x000001eb1c0b7836 */ /* 0x000fc40000000000 */
[----:B------:R-:W-:Y:S01]  /*17a0*/  @!P0 IMAD.MOV R3, RZ, RZ, -R3 ;  /* 0x000000ffff038224 */ /* 0x000fe200078e0a03 */
[----:B------:R-:W-:Y:S01]  /*17b0*/  ISETP.GE.AND P0, PT, R18, RZ, PT ;  /* 0x000000ff1200720c */ /* 0x000fe20003f06270 */
[----:B------:R-:W-:Y:S01]  /*17c0*/  @!P5 IMAD.IADD R6, R6, 0x1, -R10 ;  /* 0x000000010606d824 */ /* 0x000fe200078e0a0a */
[----:B------:R-:W-:Y:S01]  /*17d0*/  IABS R18, R18 ;  /* 0x0000001200127213 */ /* 0x000fe20000000000 */
[----:B------:R-:W-:Y:S01]  /*17e0*/  VIADD R19, R28, 0x1e9 ;  /* 0x000001e91c137836 */ /* 0x000fe20000000000 */
[----:B------:R0:W-:Y:S01]  /*17f0*/  STL [R1+0x7e0], R3 ;  /* 0x0007e00301007387 */ /* 0x0001e20000100800 */
[----:B------:R-:W-:Y:S01]  /*1800*/  @!P2 IMAD.MOV R6, RZ, RZ, -R6 ;  /* 0x000000ffff06a224 */ /* 0x000fe200078e0a06 */
[----:B------:R-:W-:Y:S01]  /*1810*/  ISETP.GE.AND P2, PT, R12, RZ, PT ;  /* 0x000000ff0c00720c */ /* 0x000fe20003f46270 */
[----:B------:R-:W-:Y:S01]  /*1820*/  @!P3 IMAD.IADD R4, R4, 0x1, -R10 ;  /* 0x000000010404b824 */ /* 0x000fe200078e0a0a */
[----:B------:R-:W-:Y:S01]  /*1830*/  IABS R12, R12 ;  /* 0x0000000c000c7213 */ /* 0x000fe20000000000 */
[----:B------:R-:W-:Y:S01]  /*1840*/  IMAD.HI.U32 R8, R7, R18, RZ ;  /* 0x0000001207087227 */ /* 0x000fe200078e00ff */
[----:B------:R2:W-:Y:S01]  /*1850*/  STL [R1+0x7e4], R6 ;  /* 0x0007e40601007387 */ /* 0x0005e20000100800 */
[----:B------:R-:W-:-:S02]  /*1860*/  ISETP.GE.AND P5, PT, R9, RZ, PT ;  /* 0x000000ff0900720c */ /* 0x000fc40003fa6270 */
[----:B------:R-:W-:Y:S01]  /*1870*/  ISETP.GT.U32.AND P3, PT, R10, R4, PT ;  /* 0x000000040a00720c */ /* 0x000fe20003f64070 */
[----:B0-----:R-:W-:Y:S02]  /*1880*/  IMAD.MOV.U32 R3, RZ, RZ, R5 ;  /* 0x000000ffff037224 */ /* 0x001fe400078e0005 */
[----:B------:R-:W-:Y:S02]  /*1890*/  @!P6 IMAD.IADD R0, R0, 0x1, -R10 ;  /* 0x000000010000e824 */ /* 0x000fe400078e0a0a */
[----:B------:R-:W-:Y:S01]  /*18a0*/  @!P1 IMAD.MOV R3, RZ, RZ, -R3 ;  /* 0x000000ffff039224 */ /* 0x000fe200078e0a03 */
[----:B------:R-:W-:Y:S01]  /*18b0*/  ISETP.GE.AND P1, PT, R11, RZ, PT ;  /* 0x000000ff0b00720c */ /* 0x000fe20003f26270 */
[----:B------:R-:W-:Y:S01]  /*18c0*/  IMAD.MOV R8, RZ, RZ, -R8 ;  /* 0x000000ffff087224 */ /* 0x000fe200078e0a08 */
[----:B------:R-:W-:Y:S01]  /*18d0*/  IABS R11, R11 ;  /* 0x0000000b000b7213 */ /* 0x000fe20000000000 */
[C---:B--2---:R-:W-:Y:S01]  /*18e0*/  IMAD.HI.U32 R6, R7.reuse, R12, RZ ;  /* 0x0000000c07067227 */ /* 0x044fe200078e00ff */
[----:B------:R0:W-:Y:S03]  /*18f0*/  STL [R1+0x7f0], R3 ;  /* 0x0007f00301007387 */ /* 0x0001e60000100800 */
[----:B------:R-:W-:-:S04]  /*1900*/  IMAD.HI.U32 R5, R7, R11, RZ ;  /* 0x0000000b07057227 */ /* 0x000fc800078e00ff */
[C---:B------:R-:W-:Y:S02]  /*1910*/  IMAD R18, R10.reuse, R8, R18 ;  /* 0x000000080a127224 */ /* 0x040fe400078e0212 */
[----:B------:R-:W-:Y:S02]  /*1920*/  IMAD.MOV R6, RZ, RZ, -R6 ;  /* 0x000000ffff067224 */ /* 0x000fe400078e0a06 */
[----:B0-----:R-:W-:Y:S02]  /*1930*/  IMAD.MOV.U32 R3, RZ, RZ, R0 ;  /* 0x000000ffff037224 */ /* 0x001fe400078e0000 */
[----:B------:R-:W-:Y:S02]  /*1940*/  IMAD.MOV R5, RZ, RZ, -R5 ;  /* 0x000000ffff057224 */ /* 0x000fe400078e0a05 */
[----:B------:R-:W-:Y:S01]  /*1950*/  @!P4 IMAD.MOV R3, RZ, RZ, -R3 ;  /* 0x000000ffff03c224 */ /* 0x000fe200078e0a03 */
[----:B------:R-:W-:Y:S01]  /*1960*/  ISETP.GT.U32.AND P4, PT, R10, R18, PT ;  /* 0x000000120a00720c */ /* 0x000fe20003f84070 */
[----:B------:R-:W-:-:S02]  /*1970*/  @!P3 IMAD.IADD R4, R4, 0x1, -R10 ;  /* 0x000000010404b824 */ /* 0x000fc400078e0a0a */
[C---:B------:R-:W-:Y:S01]  /*1980*/  IMAD R12, R10.reuse, R6, R12 ;  /* 0x000000060a0c7224 */ /* 0x040fe200078e020c */
[----:B------:R0:W-:Y:S01]  /*1990*/  STL [R1+0x7e8], R3 ;  /* 0x0007e80301007387 */ /* 0x0001e20000100800 */
[----:B------:R-:W-:Y:S02]  /*19a0*/  IMAD R11, R10, R5, R11 ;  /* 0x000000050a0b7224 */ /* 0x000fe400078e020b */
[----:B------:R-:W-:Y:S01]  /*19b0*/  VIADD R9, R28, 0x1ea ;  /* 0x000001ea1c097836 */ /* 0x000fe20000000000 */
[----:B------:R-:W-:Y:S01]  /*19c0*/  ISETP.GT.U32.AND P3, PT, R10, R12, PT ;  /* 0x0000000c0a00720c */ /* 0x000fe20003f64070 */
[C---:B------:R-:W-:Y:S02]  /*19d0*/  VIADD R15, R28.reuse, 0x1e8 ;  /* 0x000001e81c0f7836 */ /* 0x040fe40000000000 */
[----:B------:R-:W-:Y:S01]  /*19e0*/  VIADD R8, R28, 0x1e6 ;  /* 0x000001e61c087836 */ /* 0x000fe20000000000 */
[----:B------:R-:W-:Y:S01]  /*19f0*/  ISETP.GE.AND P6, PT, R9, RZ, PT ;  /* 0x000000ff0900720c */ /* 0x000fe20003fc6270 */
[----:B------:R-:W-:Y:S01]  /*1a00*/  @!P4 IMAD.IADD R18, R18, 0x1, -R10 ;  /* 0x000000011212c824 */ /* 0x000fe200078e0a0a */
[----:B------:R-:W-:Y:S01]  /*1a10*/  IABS R9, R9 ;  /* 0x0000000900097213 */ /* 0x000fe20000000000 */
[----:B0-----:R-:W-:Y:S01]  /*1a20*/  IMAD.MOV.U32 R3, RZ, RZ, R4 ;  /* 0x000000ffff037224 */ /* 0x001fe200078e0004 */
[----:B------:R-:W-:-:S02]  /*1a30*/  IABS R4, R19 ;  /* 0x0000001300047213 */ /* 0x000fc40000000000 */
[C---:B------:R-:W-:Y:S01]  /*1a40*/  ISETP.GT.U32.AND P4, PT, R10.reuse, R18, PT ;  /* 0x000000120a00720c */ /* 0x040fe20003f84070 */
[----:B------:R-:W-:Y:S01]  /*1a50*/  @!P5 IMAD.MOV R3, RZ, RZ, -R3 ;  /* 0x000000ffff03d224 */ /* 0x000fe200078e0a03 */
[----:B------:R-:W-:Y:S01]  /*1a60*/  ISETP.GT.U32.AND P5, PT, R10, R11, PT ;  /* 0x0000000b0a00720c */ /* 0x000fe20003fa4070 */
[C---:B------:R-:W-:Y:S01]  /*1a70*/  IMAD.HI.U32 R0, R7.reuse, R9, RZ ;  /* 0x0000000907007227 */ /* 0x040fe200078e00ff */
[----:B------:R-:W-:Y:S02]  /*1a80*/  IABS R17, R15 ;  /* 0x0000000f00117213 */ /* 0x000fe40000000000 */
[----:B------:R0:W-:Y:S01]  /*1a90*/  STL [R1+0x7ec], R3 ;  /* 0x0007ec0301007387 */ /* 0x0001e20000100800 */
[----:B------:R-:W-:Y:S01]  /*1aa0*/  @!P3 IMAD.IADD R12, R12, 0x1, -R10 ;  /* 0x000000010c0cb824 */ /* 0x000fe200078e0a0a */
[----:B------:R-:W-:Y:S01]  /*1ab0*/  IABS R16, R8 ;  /* 0x0000000800107213 */ /* 0x000fe20000000000 */
[----:B------:R-:W-:Y:S02]  /*1ac0*/  IMAD.MOV R0, RZ, RZ, -R0 ;  /* 0x000000ffff007224 */ /* 0x000fe400078e0a00 */
[----:B------:R-:W-:Y:S01]  /*1ad0*/  IMAD.HI.U32 R13, R7, R4, RZ ;  /* 0x00000004070d7227 */ /* 0x000fe200078e00ff */
[----:B------:R-:W-:-:S03]  /*1ae0*/  ISETP.GT.U32.AND P3, PT, R10, R12, PT ;  /* 0x0000000c0a00720c */ /* 0x000fc60003f64070 */
[----:B------:R-:W-:Y:S02]  /*1af0*/  @!P5 IMAD.IADD R11, R11, 0x1, -R10 ;  /* 0x000000010b0bd824 */ /* 0x000fe400078e0a0a */
[C---:B------:R-:W-:Y:S02]  /*1b00*/  IMAD R9, R10.reuse, R0, R9 ;  /* 0x000000000a097224 */ /* 0x040fe400078e0209 */
[----:B------:R-:W-:Y:S01]  /*1b10*/  IMAD.HI.U32 R6, R7, R17, RZ ;  /* 0x0000001107067227 */ /* 0x000fe200078e00ff */
[----:B------:R-:W-:-:S03]  /*1b20*/  ISETP.GT.U32.AND P5, PT, R10, R11, PT ;  /* 0x0000000b0a00720c */ /* 0x000fc60003fa4070 */
[----:B------:R-:W-:Y:S02]  /*1b30*/  IMAD.MOV R13, RZ, RZ, -R13 ;  /* 0x000000ffff0d7224 */ /* 0x000fe400078e0a0d */
[----:B------:R-:W-:Y:S02]  /*1b40*/  IMAD.MOV R6, RZ, RZ, -R6 ;  /* 0x000000ffff067224 */ /* 0x000fe400078e0a06 */
[----:B------:R-:W-:Y:S01]  /*1b50*/  @!P4 IMAD.IADD R18, R18, 0x1, -R10 ;  /* 0x000000011212c824 */ /* 0x000fe200078e0a0a */
[C---:B------:R-:W-:Y:S01]  /*1b60*/  ISETP.GT.U32.AND P4, PT, R10.reuse, R9, PT ;  /* 0x000000090a00720c */ /* 0x040fe20003f84070 */
[C---:B------:R-:W-:Y:S02]  /*1b70*/  IMAD R4, R10.reuse, R13, R4 ;  /* 0x0000000d0a047224 */ /* 0x040fe400078e0204 */
[----:B------:R-:W-:Y:S02]  /*1b80*/  IMAD R17, R10, R6, R17 ;  /* 0x000000060a117224 */ /* 0x000fe400078e0211 */
[--C-:B------:R-:W-:Y:S01]  /*1b90*/  @!P3 IMAD.IADD R12, R12, 0x1, -R10.reuse ;  /* 0x000000010c0cb824 */ /* 0x100fe200078e0a0a */
[C---:B------:R-:W-:Y:S01]  /*1ba0*/  ISETP.GT.U32.AND P3, PT, R10.reuse, R4, PT ;  /* 0x000000040a00720c */ /* 0x040fe20003f64070 */
[----:B------:R-:W-:Y:S01]  /*1bb0*/  @!P5 IMAD.IADD R11, R11, 0x1, -R10 ;  /* 0x000000010b0bd824 */ /* 0x000fe200078e0a0a */
[----:B------:R-:W-:Y:S01]  /*1bc0*/  ISETP.GT.U32.AND P5, PT, R10, R17, PT ;  /* 0x000000110a00720c */ /* 0x000fe20003fa4070 */
[----:B------:R-:W-:-:S02]  /*1bd0*/  VIADD R0, R28, 0x1e7 ;  /* 0x000001e71c007836 */ /* 0x000fc40000000000 */
[----:B------:R-:W-:Y:S02]  /*1be0*/  VIADD R6, R28, 0x1e5 ;  /* 0x000001e51c067836 */ /* 0x000fe40000000000 */
[----:B0-----:R-:W-:Y:S01]  /*1bf0*/  IMAD.MOV.U32 R3, RZ, RZ, R18 ;  /* 0x000000ffff037224 */ /* 0x001fe200078e0012 */
[----:B------:R-:W-:Y:S01]  /*1c00*/  IABS R5, R0 ;  /* 0x0000000000057213 */ /* 0x000fe20000000000 */
[--C-:B------:R-:W-:Y:S01]  /*1c10*/  @!P4 IMAD.IADD R9, R9, 0x1, -R10.reuse ;  /* 0x000000010909c824 */ /* 0x100fe200078e0a0a */
[----:B------:R-:W-:Y:S01]  /*1c20*/  IABS R18, R6 ;  /* 0x0000000600127213 */ /* 0x000fe20000000000 */
[----:B------:R-:W-:Y:S01]  /*1c30*/  @!P0 IMAD.MOV R3, RZ, RZ, -R3 ;  /* 0x000000ffff038224 */ /* 0x000fe200078e0a03 */
[----:B------:R-:W-:Y:S01]  /*1c40*/  ISETP.GE.AND P4, PT, R19, RZ, PT ;  /* 0x000000ff1300720c */ /* 0x000fe20003f86270 */
[--C-:B------:R-:W-:Y:S01]  /*1c50*/  @!P3 IMAD.IADD R4, R4, 0x1, -R10.reuse ;  /* 0x000000010404b824 */ /* 0x100fe200078e0a0a */
[C---:B------:R-:W-:Y:S01]  /*1c60*/  ISETP.GT.U32.AND P0, PT, R10.reuse, R9, PT ;  /* 0x000000090a00720c */ /* 0x040fe20003f04070 */
[----:B------:R-:W-:Y:S01]  /*1c70*/  @!P5 IMAD.IADD R17, R17, 0x1, -R10 ;  /* 0x000000011111d824 */ /* 0x000fe200078e0a0a */
[----:B------:R-:W-:Y:S01]  /*1c80*/  ISETP.GE.AND P3, PT, R15, RZ, PT ;  /* 0x000000ff0f00720c */ /* 0x000fe20003f66270 */
[----:B------:R-:W-:Y:S01]  /*1c90*/  IMAD.HI.U32 R14, R7, R5, RZ ;  /* 0x00000005070e7227 */ /* 0x000fe200078e00ff */
[----:B------:R0:W-:Y:S02]  /*1ca0*/  STL [R1+0x204], R3 ;  /* 0x0002040301007387 */ /* 0x0001e40000100800 */
[----:B------:R-:W-:Y:S01]  /*1cb0*/  ISETP.GT.U32.AND P5, PT, R10, R17, PT ;  /* 0x000000110a00720c */ /* 0x000fe20003fa4070 */
[----:B------:R-:W-:-:S02]  /*1cc0*/  IMAD.MOV.U32 R15, RZ, RZ, R18 ;  /* 0x000000ffff0f7224 */ /* 0x000fc400078e0012 */
[----:B------:R-:W-:Y:S02]  /*1cd0*/  IMAD.MOV R14, RZ, RZ, -R14 ;  /* 0x000000ffff0e7224 */ /* 0x000fe400078e0a0e */
[----:B------:R-:W-:-:S04]  /*1ce0*/  IMAD.HI.U32 R13, R7, R16, RZ ;  /* 0x00000010070d7227 */ /* 0x000fc800078e00ff */
[----:B0-----:R-:W-:Y:S02]  /*1cf0*/  IMAD.MOV.U32 R3, RZ, RZ, R12 ;  /* 0x000000ffff037224 */ /* 0x001fe400078e000c */
[----:B------:R-:W-:-:S04]  /*1d00*/  IMAD.HI.U32 R12, R7, R15, RZ ;  /* 0x0000000f070c7227 */ /* 0x000fc800078e00ff */
[----:B------:R-:W-:Y:S01]  /*1d10*/  @!P2 IMAD.MOV R3, RZ, RZ, -R3 ;  /* 0x000000ffff03a224 */ /* 0x000fe200078e0a03 */
[C---:B------:R-:W-:Y:S01]  /*1d20*/  ISETP.GT.U32.AND P2, PT, R10.reuse, R4, PT ;  /* 0x000000040a00720c */ /* 0x040fe20003f44070 */
[C---:B------:R-:W-:Y:S02]  /*1d30*/  IMAD R5, R10.reuse, R14, R5 ;  /* 0x0000000e0a057224 */ /* 0x040fe400078e0205 */
[----:B------:R-:W-:Y:S01]  /*1d40*/  IMAD.MOV R13, RZ, RZ, -R13 ;  /* 0x000000ffff0d7224 */ /* 0x000fe200078e0a0d */
[----:B------:R0:W-:Y:S01]  /*1d50*/  STL [R1+0x208], R3 ;  /* 0x0002080301007387 */ /* 0x0001e20000100800 */
[----:B------:R-:W-:Y:S01]  /*1d60*/  @!P0 IMAD.IADD R9, R9, 0x1, -R10 ;  /* 0x0000000109098824 */ /* 0x000fe200078e0a0a */
[C---:B------:R-:W-:Y:S01]  /*1d70*/  ISETP.GT.U32.AND P0, PT, R10.reuse, R5, PT ;  /* 0x000000050a00720c */ /* 0x040fe20003f04070 */
[----:B------:R-:W-:Y:S02]  /*1d80*/  IMAD.MOV R12, RZ, RZ, -R12 ;  /* 0x000000ffff0c7224 */ /* 0x000fe400078e0a0c */
[----:B------:R-:W-:-:S02]  /*1d90*/  IMAD R16, R10, R13, R16 ;  /* 0x0000000d0a107224 */ /* 0x000fc400078e0210 */
[C---:B------:R-:W-:Y:S02]  /*1da0*/  IMAD R15, R10.reuse, R12, R15 ;  /* 0x0000000c0a0f7224 */ /* 0x040fe400078e020f */
[----:B------:R-:W-:Y:S02]  /*1db0*/  @!P5 IMAD.IADD R17, R17, 0x1, -R10 ;  /* 0x000000011111d824 */ /* 0x000fe400078e0a0a */
[----:B0-----:R-:W-:Y:S01]  /*1dc0*/  IMAD.MOV.U32 R3, RZ, RZ, R9 ;  /* 0x000000ffff037224 */ /* 0x001fe200078e0009 */
[----:B------:R-:W-:Y:S01]  /*1dd0*/  ISETP.GT.U32.AND P5, PT, R10, R15, PT ;  /* 0x0000000f0a00720c */ /* 0x000fe20003fa4070 */
[----:B------:R-:W-:Y:S01]  /*1de0*/  @!P1 IMAD.MOV R11, RZ, RZ, -R11 ;  /* 0x000000ffff0b9224 */ /* 0x000fe200078e0a0b */
[----:B------:R-:W-:Y:S01]  /*1df0*/  ISETP.GE.AND P1, PT, R0, RZ, PT ;  /* 0x000000ff0000720c */ /* 0x000fe20003f26270 */
[----:B------:R-:W-:Y:S01]  /*1e00*/  @!P6 IMAD.MOV R3, RZ, RZ, -R3 ;  /* 0x000000ffff03e224 */ /* 0x000fe200078e0a03 */
[----:B------:R-:W-:Y:S01]  /*1e10*/  ISETP.GT.U32.AND P6, PT, R10, R16, PT ;  /* 0x000000100a00720c */ /* 0x000fe20003fc4070 */
[C---:B------:R-:W-:Y:S01]  /*1e20*/  VIADD R0, R28.reuse, 0x1e4 ;  /* 0x000001e41c007836 */ /* 0x040fe20000000000 */
[----:B------:R0:W-:Y:S01]  /*1e30*/  STL [R1+0x228], R11 ;  /* 0x0002280b01007387 */ /* 0x0001e20000100800 */
[----:B------:R-:W-:-:S02]  /*1e40*/  VIADD R9, R28, 0x1e3 ;  /* 0x000001e31c097836 */ /* 0x000fc40000000000 */
[--C-:B------:R-:W-:Y:S01]  /*1e50*/  @!P0 IMAD.IADD R5, R5, 0x1, -R10.reuse ;  /* 0x0000000105058824 */ /* 0x100fe200078e0a0a */
[----:B------:R-:W-:Y:S01]  /*1e60*/  ISETP.GE.AND P0, PT, R6, RZ, PT ;  /* 0x000000ff0600720c */ /* 0x000fe20003f06270 */
[--C-:B------:R-:W-:Y:S01]  /*1e70*/  @!P2 IMAD.IADD R4, R4, 0x1, -R10.reuse ;  /* 0x000000010404a824 */ /* 0x100fe200078e0a0a */
[----:B------:R-:W-:Y:S01]  /*1e80*/  IABS R6, R9 ;  /* 0x0000000900067213 */ /* 0x000fe20000000000 */
[----:B------:R2:W-:Y:S01]  /*1e90*/  STL [R1+0x22c], R3 ;  /* 0x00022c0301007387 */ /* 0x0005e20000100800 */
[--C-:B------:R-:W-:Y:S01]  /*1ea0*/  @!P5 IMAD.IADD R15, R15, 0x1, -R10.reuse ;  /* 0x000000010f0fd824 */ /* 0x100fe200078e0a0a */
[----:B------:R-:W-:Y:S01]  /*1eb0*/  ISETP.GE.AND P2, PT, R8, RZ, PT ;  /* 0x000000ff0800720c */ /* 0x000fe20003f46270 */
[----:B------:R-:W-:Y:S01]  /*1ec0*/  VIADD R13, R28, 0x1e2 ;  /* 0x000001e21c0d7836 */ /* 0x000fe20000000000 */
[----:B0-----:R-:W-:Y:S01]  /*1ed0*/  IABS R11, R0 ;  /* 0x00000000000b7213 */ /* 0x001fe20000000000 */
[----:B------:R-:W-:Y:S01]  /*1ee0*/  @!P6 IMAD.IADD R16, R16, 0x1, -R10 ;  /* 0x000000011010e824 */ /* 0x000fe200078e0a0a */
[----:B------:R-:W-:Y:S01]  /*1ef0*/  ISETP.GT.U32.AND P6, PT, R10, R5, PT ;  /* 0x000000050a00720c */ /* 0x000fe20003fc4070 */
[----:B------:R-:W-:Y:S01]  /*1f00*/  VIADD R12, R28, 0x1e1 ;  /* 0x000001e11c0c7836 */ /* 0x000fe20000000000 */
[----:B------:R-:W-:Y:S01]  /*1f10*/  IABS R14, R13 ;  /* 0x0000000d000e7213 */ /* 0x000fe20000000000 */
[----:B------:R-:W-:Y:S01]  /*1f20*/  IMAD.HI.U32 R8, R7, R11, RZ ;  /* 0x0000000b07087227 */ /* 0x000fe200078e00ff */
[----:B------:R-:W-:-:S02]  /*1f30*/  ISETP.GT.U32.AND P5, PT, R10, R16, PT ;  /* 0x000000100a00720c */ /* 0x000fc40003fa4070 */
[----:B------:R-:W-:Y:S01]  /*1f40*/  IABS R19, R12 ;  /* 0x0000000c00137213 */ /* 0x000fe20000000000 */
[----:B--2---:R-:W-:Y:S02]  /*1f50*/  IMAD.MOV.U32 R3, RZ, RZ, R4 ;  /* 0x000000ffff037224 */ /* 0x004fe400078e0004 */
[----:B------:R-:W-:Y:S02]  /*1f60*/  IMAD.MOV.U32 R4, RZ, RZ, R6 ;  /* 0x000000ffff047224 */ /* 0x000fe400078e0006 */
[----:B------:R-:W-:Y:S01]  /*1f70*/  @!P4 IMAD.MOV R3, RZ, RZ, -R3 ;  /* 0x000000ffff03c224 */ /* 0x000fe200078e0a03 */
[C---:B------:R-:W-:Y:S01]  /*1f80*/  ISETP.GT.U32.AND P4, PT, R10.reuse, R15, PT ;  /* 0x0000000f0a00720c */ /* 0x040fe20003f84070 */
[----:B------:R-:W-:Y:S02]  /*1f90*/  IMAD.MOV R8, RZ, RZ, -R8 ;  /* 0x000000ffff087224 */ /* 0x000fe400078e0a08 */
[----:B------:R-:W-:Y:S01]  /*1fa0*/  IMAD.HI.U32 R6, R7, R4, RZ ;  /* 0x0000000407067227 */ /* 0x000fe200078e00ff */
[----:B------:R0:W-:Y:S03]  /*1fb0*/  STL [R1+0x230], R3 ;  /* 0x0002300301007387 */ /* 0x0001e60000100800 */
[----:B------:R-:W-:-:S02]  /*1fc0*/  IMAD R11, R10, R8, R11 ;  /* 0x000000080a0b7224 */ /* 0x000fc400078e020b */
[----:B------:R-:W-:Y:S02]  /*1fd0*/  IMAD.MOV R6, RZ, RZ, -R6 ;  /* 0x000000ffff067224 */ /* 0x000fe400078e0a06 */
[----:B------:R-:W-:Y:S01]  /*1fe0*/  @!P6 IMAD.IADD R5, R5, 0x1, -R10 ;  /* 0x000000010505e824 */ /* 0x000fe200078e0a0a */
[C---:B------:R-:W-:Y:S01]  /*1ff0*/  ISETP.GT.U32.AND P6, PT, R10.reuse, R11, PT ;  /* 0x0000000b0a00720c */ /* 0x040fe20003fc4070 */
[C---:B------:R-:W-:Y:S02]  /*2000*/  IMAD R4, R10.reuse, R6, R4 ;  /* 0x000000060a047224 */ /* 0x040fe400078e0204 */
[----:B------:R-:W-:Y:S02]  /*2010*/  @!P4 IMAD.IADD R15, R15, 0x1, -R10 ;  /* 0x000000010f0fc824 */ /* 0x000fe400078e0a0a */
[----:B------:R-:W-:Y:S01]  /*2020*/  IMAD.HI.U32 R6, R7, R14, RZ ;  /* 0x0000000e07067227 */ /* 0x000fe200078e00ff */
[----:B------:R-:W-:-:S03]  /*2030*/  ISETP.GT.U32.AND P4, PT, R10, R4, PT ;  /* 0x000000040a00720c */ /* 0x000fc60003f84070 */
[----:B------:R-:W-:Y:S01]  /*2040*/  @!P5 IMAD.IADD R16, R16, 0x1, -R10 ;  /* 0x000000011010d824 */ /* 0x000fe200078e0a0a */
[----:B------:R-:W-:Y:S01]  /*2050*/  ISETP.GE.AND P5, PT, R0, RZ, PT ;  /* 0x000000ff0000720c */ /* 0x000fe20003fa6270 */
[----:B------:R-:W-:-:S04]  /*2060*/  IMAD.HI.U32 R8, R7, R19, RZ ;  /* 0x0000001307087227 */ /* 0x000fc800078e00ff */
[----:B------:R-:W-:Y:S01]  /*2070*/  @!P6 IMAD.IADD R11, R11, 0x1, -R10 ;  /* 0x000000010b0be824 */ /* 0x000fe200078e0a0a */
[----:B------:R-:W-:Y:S01]  /*2080*/  ISETP.GE.AND P6, PT, R9, RZ, PT ;  /* 0x000000ff0900720c */ /* 0x000fe20003fc6270 */
[----:B------:R-:W-:Y:S02]  /*2090*/  VIADD R0, R28, 0x1e0 ;  /* 0x000001e01c007836 */ /* 0x000fe40000000000 */
[----:B------:R-:W-:Y:S02]  /*20a0*/  IMAD.MOV R6, RZ, RZ, -R6 ;  /* 0x000000ffff067224 */ /* 0x000fe400078e0a06 */
[----:B------:R-:W-:Y:S02]  /*20b0*/  @!P4 IMAD.IADD R4, R4, 0x1, -R10 ;  /* 0x000000010404c824 */ /* 0x000fe400078e0a0a */
[----:B------:R-:W-:Y:S01]  /*20c0*/  @!P3 IMAD.MOV R17, RZ, RZ, -R17 ;  /* 0x000000ffff11b224 */ /* 0x000fe200078e0a11 */
[C---:B------:R-:W-:Y:S01]  /*20d0*/  ISETP.GT.U32.AND P3, PT, R10.reuse, R11, PT ;  /* 0x0000000b0a00720c */ /* 0x040fe20003f64070 */
[----:B0-----:R-:W-:Y:S01]  /*20e0*/  IMAD.MOV.U32 R3, RZ, RZ, R5 ;  /* 0x000000ffff037224 */ /* 0x001fe200078e0005 */
[----:B------:R-:W-:Y:S01]  /*20f0*/  ISETP.GT.U32.AND P4, PT, R10, R4, PT ;  /* 0x000000040a00720c */ /* 0x000fe20003f84070 */
[----:B------:R-:W-:Y:S01]  /*2100*/  IMAD.MOV R8, RZ, RZ, -R8 ;  /* 0x000000ffff087224 */ /* 0x000fe200078e0a08 */
[----:B------:R-:W-:Y:S01]  /*2110*/  STL [R1+0x250], R17 ;  /* 0x0002501101007387 */ /* 0x000fe20000100800 */
[----:B------:R-:W-:-:S02]  /*2120*/  VIADD R9, R28, 0x1df ;  /* 0x000001df1c097836 */ /* 0x000fc40000000000 */
[C---:B------:R-:W-:Y:S01]  /*2130*/  IMAD R14, R10.reuse, R6, R14 ;  /* 0x000000060a0e7224 */ /* 0x040fe200078e020e */
[----:B------:R-:W-:Y:S01]  /*2140*/  IABS R6, R0 ;  /* 0x0000000000067213 */ /* 0x000fe20000000000 */
[----:B------:R-:W-:Y:S02]  /*2150*/  @!P1 IMAD.MOV R3, RZ, RZ, -R3 ;  /* 0x000000ffff039224 */ /* 0x000fe400078e0a03 */
[C---:B------:R-:W-:Y:S01]  /*2160*/  IMAD R19, R10.reuse, R8, R19 ;  /* 0x000000080a137224 */ /* 0x040fe200078e0213 */
[----:B------:R-:W-:Y:S01]  /*2170*/  IABS R8, R9 ;  /* 0x0000000900087213 */ /* 0x000fe20000000000 */
[----:B------:R-:W-:Y:S01]  /*2180*/  IMAD.HI.U32 R5, R7, R6, RZ ;  /* 0x0000000607057227 */ /* 0x000fe200078e00ff */
[----:B------:R0:W-:Y:S01]  /*2190*/  STL [R1+0x260], R3 ;  /* 0x0002600301007387 */ /* 0x0001e20000100800 */
[C---:B------:R-:W-:Y:S02]  /*21a0*/  ISETP.GT.U32.AND P1, PT, R10.reuse, R14, PT ;  /* 0x0000000e0a00720c */ /* 0x040fe40003f24070 */
[----:B------:R-:W-:Y:S01]  /*21b0*/  @!P2 IMAD.MOV R16, RZ, RZ, -R16 ;  /* 0x000000ffff10a224 */ /* 0x000fe200078e0a10 */
[----:B------:R-:W-:Y:S01]  /*21c0*/  ISETP.GT.U32.AND P2, PT, R10, R19, PT ;  /* 0x000000130a00720c */ /* 0x000fe20003f44070 */
[--C-:B------:R-:W-:Y:S01]  /*21d0*/  @!P3 IMAD.IADD R11, R11, 0x1, -R10.reuse ;  /* 0x000000010b0bb824 */ /* 0x100fe200078e0a0a */
[----:B------:R-:W-:Y:S01]  /*21e0*/  ISETP.GE.AND P3, PT, R12, RZ, PT ;  /* 0x000000ff0c00720c */ /* 0x000fe20003f66270 */
[----:B------:R-:W-:Y:S01]  /*21f0*/  IMAD.MOV R5, RZ, RZ, -R5 ;  /* 0x000000ffff057224 */ /* 0x000fe200078e0a05 */
[----:B------:R2:W-:Y:S01]  /*2200*/  STL [R1+0x274], R16 ;  /* 0x0002741001007387 */ /* 0x0005e20000100800 */
[----:B------:R-:W-:Y:S01]  /*2210*/  @!P4 IMAD.IADD R4, R4, 0x1, -R10 ;  /* 0x000000010404c824 */ /* 0x000fe200078e0a0a */
[----:B------:R-:W-:Y:S01]  /*2220*/  ISETP.GE.AND P4, PT, R0, RZ, PT ;  /* 0x000000ff0000720c */ /* 0x000fe20003f86270 */
[----:B0-----:R-:W-:-:S02]  /*2230*/  IMAD.MOV.U32 R3, RZ, RZ, R15 ;  /* 0x000000ffff037224 */ /* 0x001fc400078e000f */
[----:B------:R-:W-:-:S04]  /*2240*/  IMAD.HI.U32 R15, R7, R8, RZ ;  /* 0x00000008070f7227 */ /* 0x000fc800078e00ff */
[----:B------:R-:W-:Y:S01]  /*2250*/  @!P0 IMAD.MOV R3, RZ, RZ, -R3 ;  /* 0x000000ffff038224 */ /* 0x000fe200078e0a03 */
[----:B------:R-:W-:Y:S01]  /*2260*/  ISETP.GE.AND P0, PT, R13, RZ, PT ;  /* 0x000000ff0d00720c */ /* 0x000fe20003f06270 */
[----:B------:R-:W-:Y:S02]  /*2270*/  IMAD.MOV R15, RZ, RZ, -R15 ;  /* 0x000000ffff0f7224 */ /* 0x000fe400078e0a0f */
[C---:B------:R-:W-:Y:S01]  /*2280*/  IMAD R6, R10.reuse, R5, R6 ;  /* 0x000000050a067224 */ /* 0x040fe200078e0206 */
[----:B------:R0:W-:Y:S01]  /*2290*/  STL [R1+0x294], R3 ;  /* 0x0002940301007387 */ /* 0x0001e20000100800 */
[----:B--2---:R-:W-:Y:S02]  /*22a0*/  IMAD.MOV.U32 R16, RZ, RZ, R11 ;  /* 0x000000ffff107224 */ /* 0x004fe400078e000b */
[C---:B------:R-:W-:Y:S02]  /*22b0*/  IMAD R8, R10.reuse, R15, R8 ;  /* 0x0000000f0a087224 */ /* 0x040fe400078e0208 */
[----:B------:R-:W-:Y:S01]  /*22c0*/  @!P5 IMAD.MOV R16, RZ, RZ, -R16 ;  /* 0x000000ffff10d224 */ /* 0x000fe200078e0a10 */
[----:B------:R-:W-:Y:S01]  /*22d0*/  ISETP.GT.U32.AND P5, PT, R10, R6, PT ;  /* 0x000000060a00720c */ /* 0x000fe20003fa4070 */
[----:B------:R-:W-:-:S02]  /*22e0*/  @!P2 IMAD.IADD R19, R19, 0x1, -R10 ;  /* 0x000000011313a824 */ /* 0x000fc400078e0a0a */
[----:B------:R-:W-:Y:S01]  /*22f0*/  VIADD R0, R28, 0x1de ;  /* 0x000001de1c007836 */ /* 0x000fe20000000000 */
[----:B------:R-:W-:Y:S01]  /*2300*/  STL [R1+0x29c], R16 ;  /* 0x00029c1001007387 */ /* 0x000fe20000100800 */
[----:B0-----:R-:W-:Y:S01]  /*2310*/  IMAD.MOV.U32 R3, RZ, RZ, R4 ;  /* 0x000000ffff037224 */ /* 0x001fe200078e0004 */
[----:B------:R-:W-:Y:S01]  /*2320*/  ISETP.GT.U32.AND P2, PT, R10, R19, PT ;  /* 0x000000130a00720c */ /* 0x000fe20003f44070 */
[----:B------:R-:W-:Y:S01]  /*2330*/  VIADD R5, R28, 0x1dd ;  /* 0x000001dd1c057836 */ /* 0x000fe20000000000 */
[----:B------:R-:W-:Y:S01]  /*2340*/  IABS R11, R0 ;  /* 0x00000000000b7213 */ /* 0x000fe20000000000 */
[----:B------:R-:W-:Y:S01]  /*2350*/  @!P6 IMAD.MOV R3, RZ, RZ, -R3 ;  /* 0x000000ffff03e224 */ /* 0x000fe200078e0a03 */
[----:B------:R-:W-:Y:S01]  /*2360*/  ISETP.GT.U32.AND P6, PT, R10, R8, PT ;  /* 0x000000080a00720c */ /* 0x000fe20003fc4070 */
[--C-:B------:R-:W-:Y:S01]  /*2370*/  @!P1 IMAD.IADD R14, R14, 0x1, -R10.reuse ;  /* 0x000000010e0e9824 */ /* 0x100fe200078e0a0a */
[----:B------:R-:W-:Y:S01]  /*2380*/  IABS R4, R5 ;  /* 0x0000000500047213 */ /* 0x000fe20000000000 */
[----:B------:R-:W-:Y:S01]  /*2390*/  @!P5 IMAD.IADD R6, R6, 0x1, -R10 ;  /* 0x000000010606d824 */ /* 0x000fe200078e0a0a */
[----:B------:R0:W-:Y:S01]  /*23a0*/  STL [R1+0x2a0], R3 ;  /* 0x0002a00301007387 */ /* 0x0001e20000100800 */
[----:B------:R-:W-:Y:S01]  /*23b0*/  IMAD.HI.U32 R12, R7, R11, RZ ;  /* 0x0000000b070c7227 */ /* 0x000fe200078e00ff */
[----:B------:R-:W-:-:S02]  /*23c0*/  ISETP.GT.U32.AND P1, PT, R10, R14, PT ;  /* 0x0000000e0a00720c */ /* 0x000fc40003f24070 */
[----:B------:R-:W-:Y:S01]  /*23d0*/  ISETP.GT.U32.AND P5, PT, R10, R6, PT ;  /* 0x000000060a00720c */ /* 0x000fe20003fa4070 */
[----:B------:R-:W-:Y:S01]  /*23e0*/  @!P2 IMAD.IADD R19, R19, 0x1, -R10 ;  /* 0x000000011313a824 */ /* 0x000fe200078e0a0a */
[----:B------:R-:W-:Y:S01]  /*23f0*/  ISETP.GE.AND P2, PT, R0, RZ, PT ;  /* 0x000000ff0000720c */ /* 0x000fe20003f46270 */
[----:B------:R-:W-:-:S04]  /*2400*/  IMAD.HI.U32 R0, R7, R4, RZ ;  /* 0x0000000407007227 */ /* 0x000fc800078e00ff */
[----:B------:R-:W-:Y:S02]  /*2410*/  @!P6 IMAD.IADD R8, R8, 0x1, -R10 ;  /* 0x000000010808e824 */ /* 0x000fe400078e0a0a */
[----:B------:R-:W-:Y:S02]  /*2420*/  IMAD.MOV R12, RZ, RZ, -R12 ;  /* 0x000000ffff0c7224 */ /* 0x000fe400078e0a0c */
[----:B------:R-:W-:Y:S01]  /*2430*/  IMAD.MOV R0, RZ, RZ, -R0 ;  /* 0x000000ffff007224 */ /* 0x000fe200078e0a00 */
[C---:B------:R-:W-:Y:S01]  /*2440*/  ISETP.GT.U32.AND P6, PT, R10.reuse, R8, PT ;  /* 0x000000080a00720c */ /* 0x040fe20003fc4070 */
[C---:B------:R-:W-:Y:S02]  /*2450*/  IMAD R11, R10.reuse, R12, R11 ;  /* 0x0000000c0a0b7224 */ /* 0x040fe400078e020b */
[----:B------:R-:W-:Y:S02]  /*2460*/  IMAD R4, R10, R0, R4 ;  /* 0x000000000a047224 */ /* 0x000fe400078e0204 */
[--C-:B------:R-:W-:Y:S01]  /*2470*/  @!P5 IMAD.IADD R6, R6, 0x1, -R10.reuse ;  /* 0x000000010606d824 */ /* 0x100fe200078e0a0a */
[----:B------:R-:W-:Y:S01]  /*2480*/  ISETP.GT.U32.AND P5, PT, R10, R11, PT ;  /* 0x0000000b0a00720c */ /* 0x000fe20003fa4070 */
[----:B------:R-:W-:Y:S01]  /*2490*/  @!P1 IMAD.IADD R14, R14, 0x1, -R10 ;  /* 0x000000010e0e9824 */ /* 0x000fe200078e0a0a */
[----:B------:R-:W-:Y:S01]  /*24a0*/  ISETP.GE.AND P1, PT, R9, RZ, PT ;  /* 0x000000ff0900720c */ /* 0x000fe20003f26270 */
[----:B------:R-:W-:-:S02]  /*24b0*/  VIADD R9, R28, 0x1dc ;  /* 0x000001dc1c097836 */ /* 0x000fc40000000000 */
[----:B------:R-:W-:Y:S02]  /*24c0*/  VIADD R12, R28, 0x1db ;  /* 0x000001db1c0c7836 */ /* 0x000fe40000000000 */
[----:B------:R-:W-:Y:S01]  /*24d0*/  @!P6 IMAD.IADD R8, R8, 0x1, -R10 ;  /* 0x000000010808e824 */ /* 0x000fe200078e0a0a */
[----:B------:R-:W-:Y:S01]  /*24e0*/  ISETP.GT.U32.AND P6, PT, R10, R4, PT ;  /* 0x000000040a00720c */ /* 0x000fe20003fc4070 */
[----:B0-----:R-:W-:Y:S01]  /*24f0*/  IMAD.MOV.U32 R3, RZ, RZ, R14 ;  /* 0x000000ffff037224 */ /* 0x001fe200078e000e */
[----:B------:R-:W-:Y:S01]  /*2500*/  IABS R13, R9 ;  /* 0x00000009000d7213 */ /* 0x000fe20000000000 */
[----:B------:R-:W-:Y:S01]  /*2510*/  VIADD R14, R28, 0x1da ;  /* 0x000001da1c0e7836 */ /* 0x000fe20000000000 */
[----:B------:R-:W-:Y:S01]  /*2520*/  IABS R16, R12 ;  /* 0x0000000c00107213 */ /* 0x000fe20000000000 */
[----:B------:R-:W-:Y:S02]  /*2530*/  @!P5 IMAD.IADD R11, R11, 0x1, -R10 ;  /* 0x000000010b0bd824 */ /* 0x000fe400078e0a0a */
[----:B------:R-:W-:Y:S01]  /*2540*/  IMAD.HI.U32 R0, R7, R13, RZ ;  /* 0x0000000d07007227 */ /* 0x000fe200078e00ff */
[----:B------:R-:W-:-:S03]  /*2550*/  IABS R18, R14 ;  /* 0x0000000e00127213 */ /* 0x000fc60000000000 */
[----:B------:R-:W-:Y:S01]  /*2560*/  @!P0 IMAD.MOV R3, RZ, RZ, -R3 ;  /* 0x000000ffff038224 */ /* 0x000fe200078e0a03 */
[----:B------:R-:W-:Y:S01]  /*2570*/  ISETP.GE.AND P0, PT, R5, RZ, PT ;  /* 0x000000ff0500720c */ /* 0x000fe20003f06270 */
[----:B------:R-:W-:Y:S01]  /*2580*/  @!P6 IMAD.IADD R4, R4, 0x1, -R10 ;  /* 0x000000010404e824 */ /* 0x000fe200078e0a0a */
[----:B------:R-:W-:Y:S01]  /*2590*/  ISETP.GT.U32.AND P6, PT, R10, R11, PT ;  /* 0x0000000b0a00720c */ /* 0x000fe20003fc4070 */
[----:B------:R-:W-:Y:S01]  /*25a0*/  IMAD.MOV R0, RZ, RZ, -R0 ;  /* 0x000000ffff007224 */ /* 0x000fe200078e0a00 */
[----:B------:R0:W-:Y:S01]  /*25b0*/  STL [R1+0x2b4], R3 ;  /* 0x0002b40301007387 */ /* 0x0001e20000100800 */
[----:B------:R-:W-:-:S04]  /*25c0*/  IMAD.HI.U32 R20, R7, R16, RZ ;  /* 0x0000001007147227 */ /* 0x000fc800078e00ff */
[----:B------:R-:W-:Y:S02]  /*25d0*/  IMAD R13, R10, R0, R13 ;  /* 0x000000000a0d7224 */ /* 0x000fe400078e020d */
[----:B------:R-:W-:Y:S02]  /*25e0*/  VIADD R5, R28, 0x1d9 ;  /* 0x000001d91c057836 */ /* 0x000fe40000000000 */
[----:B------:R-:W-:Y:S01]  /*25f0*/  IMAD.MOV R20, RZ, RZ, -R20 ;  /* 0x000000ffff147224 */ /* 0x000fe200078e0a14 */
[C---:B------:R-:W-:Y:S01]  /*2600*/  ISETP.GT.U32.AND P5, PT, R10.reuse, R13, PT ;  /* 0x0000000d0a00720c */ /* 0x040fe20003fa4070 */
[----:B0-----:R-:W-:Y:S01]  /*2610*/  IMAD.MOV.U32 R3, RZ, RZ, R19 ;  /* 0x000000ffff037224 */ /* 0x001fe200078e0013 */
[----:B------:R-:W-:Y:S01]  /*2620*/  IABS R15, R5 ;  /* 0x00000005000f7213 */ /* 0x000fe20000000000 */
[----:B------:R-:W-:Y:S02]  /*2630*/  @!P6 IMAD.IADD R11, R11, 0x1, -R10 ;  /* 0x000000010b0be824 */ /* 0x000fe400078e0a0a */
[----:B------:R-:W-:Y:S01]  /*2640*/  @!P3 IMAD.MOV R3, RZ, RZ, -R3 ;  /* 0x000000ffff03b224 */ /* 0x000fe200078e0a03 */
[----:B------:R-:W-:Y:S01]  /*2650*/  ISETP.GE.AND P3, PT, R9, RZ, PT ;  /* 0x000000ff0900720c */ /* 0x000fe20003f66270 */
[----:B------:R-:W-:-:S02]  /*2660*/  IMAD R9, R10, R20, R16 ;  /* 0x000000140a097224 */ /* 0x000fc400078e0210 */
[----:B------:R-:W-:Y:S01]  /*2670*/  IMAD.HI.U32 R17, R7, R18, RZ ;  /* 0x0000001207117227 */ /* 0x000fe200078e00ff */
[----:B------:R0:W-:Y:S02]  /*2680*/  STL [R1+0x2e0], R3 ;  /* 0x0002e00301007387 */ /* 0x0001e40000100800 */
[----:B------:R-:W-:Y:S01]  /*2690*/  ISETP.GT.U32.AND P6, PT, R10, R9, PT ;  /* 0x000000090a00720c */ /* 0x000fe20003fc4070 */
[----:B------:R-:W-:Y:S02]  /*26a0*/  VIADD R0, R28, 0x1d8 ;  /* 0x000001d81c007836 */ /* 0x000fe40000000000 */
[----:B------:R-:W-:Y:S02]  /*26b0*/  IMAD.MOV R17, RZ, RZ, -R17 ;  /* 0x000000ffff117224 */ /* 0x000fe400078e0a11 */
[----:B------:R-:W-:Y:S01]  /*26c0*/  @!P5 IMAD.IADD R13, R13, 0x1, -R10 ;  /* 0x000000010d0dd824 */ /* 0x000fe200078e0a0a */
[----:B------:R-:W-:Y:S01]  /*26d0*/  IABS R16, R0 ;  /* 0x0000000000107213 */ /* 0x000fe20000000000 */
[----:B------:R-:W-:-:S02]  /*26e0*/  IMAD R18, R10, R17, R18 ;  /* 0x000000110a127224 */ /* 0x000fc400078e0212 */
[----:B0-----:R-:W-:Y:S01]  /*26f0*/  IMAD.MOV.U32 R3, RZ, RZ, R6 ;  /* 0x000000ffff037224 */ /* 0x001fe200078e0006 */
[----:B------:R-:W-:Y:S01]  /*2700*/  ISETP.GT.U32.AND P5, PT, R10, R13, PT ;  /* 0x0000000d0a00720c */ /* 0x000fe20003fa4070 */
[----:B------:R-:W-:-:S04]  /*2710*/  IMAD.HI.U32 R6, R7, R15, RZ ;  /* 0x0000000f07067227 */ /* 0x000fc800078e00ff */
[----:B------:R-:W-:Y:S01]  /*2720*/  @!P4 IMAD.MOV R3, RZ, RZ, -R3 ;  /* 0x000000ffff03c224 */ /* 0x000fe200078e0a03 */
[C---:B------:R-:W-:Y:S01]  /*2730*/  ISETP.GT.U32.AND P4, PT, R10.reuse, R4, PT ;  /* 0x000000040a00720c */ /* 0x040fe20003f84070 */
[----:B------:R-:W-:Y:S02]  /*2740*/  IMAD.MOV R6, RZ, RZ, -R6 ;  /* 0x000000ffff067224 */ /* 0x000fe400078e0a06 */
[----:B------:R-:W-:Y:S01]  /*2750*/  IMAD.MOV.U32 R17, RZ, RZ, R8 ;  /* 0x000000ffff117224 */ /* 0x000fe200078e0008 */
[----:B------:R0:W-:Y:S01]  /*2760*/  STL [R1+0x2e8], R3 ;  /* 0x0002e80301007387 */ /* 0x0001e20000100800 */
[C---:B------:R-:W-:Y:S02]  /*2770*/  IMAD R15, R10.reuse, R6, R15 ;  /* 0x000000060a0f7224 */ /* 0x040fe400078e020f */
[----:B------:R-:W-:Y:S02]  /*2780*/  @!P6 IMAD.IADD R9, R9, 0x1, -R10 ;  /* 0x000000010909e824 */ /* 0x000fe400078e0a0a */
[----:B------:R-:W-:Y:S01]  /*2790*/  IMAD.HI.U32 R8, R7, R16, RZ ;  /* 0x0000001007087227 */ /* 0x000fe200078e00ff */
[----:B------:R-:W-:-:S03]  /*27a0*/  ISETP.GT.U32.AND P6, PT, R10, R15, PT ;  /* 0x0000000f0a00720c */ /* 0x000fc60003fc4070 */
[----:B------:R-:W-:Y:S01]  /*27b0*/  @!P1 IMAD.MOV R17, RZ, RZ, -R17 ;  /* 0x000000ffff119224 */ /* 0x000fe200078e0a11 */
[----:B------:R-:W-:Y:S01]  /*27c0*/  ISETP.GE.AND P1, PT, R12, RZ, PT ;  /* 0x000000ff0c00720c */ /* 0x000fe20003f26270 */
[----:B0-----:R-:W-:Y:S02]  /*27d0*/  IMAD.MOV.U32 R3, RZ, RZ, R11 ;  /* 0x000000ffff037224 */ /* 0x001fe400078e000b */
[----:B------:R-:W-:Y:S01]  /*27e0*/  IMAD.MOV R8, RZ, RZ, -R8 ;  /* 0x000000ffff087224 */ /* 0x000fe200078e0a08 */
[----:B------:R0:W-:Y:S01]  /*27f0*/  STL [R1+0x300], R17 ;  /* 0x0003001101007387 */ /* 0x0001e20000100800 */
[----:B------:R-:W-:Y:S01]  /*2800*/  @!P2 IMAD.MOV R3, RZ, RZ, -R3 ;  /* 0x000000ffff03a224 */ /* 0x000fe200078e0a03 */
[----:B------:R-:W-:Y:S01]  /*2810*/  ISETP.GT.U32.AND P2, PT, R10, R18, PT ;  /* 0x000000120a00720c */ /* 0x000fe20003f44070 */
[----:B------:R-:W-:Y:S01]  /*2820*/  @!P4 IMAD.IADD R4, R4, 0x1, -R10 ;  /* 0x000000010404c824 */ /* 0x000fe200078e0a0a */
[----:B------:R-:W-:Y:S01]  /*2830*/  ISETP.GE.AND P4, PT, R14, RZ, PT ;  /* 0x000000ff0e00720c */ /* 0x000fe20003f86270 */
[----:B------:R-:W-:Y:S01]  /*2840*/  IMAD R6, R10, R8, R16 ;  /* 0x000000080a067224 */ /* 0x000fe200078e0210 */
[----:B------:R2:W-:Y:S01]  /*2850*/  STL [R1+0x310], R3 ;  /* 0x0003100301007387 */ /* 0x0005e20000100800 */
[----:B------:R-:W-:-:S02]  /*2860*/  VIADD R16, R28, 0x1d7 ;  /* 0x000001d71c107836 */ /* 0x000fc40000000000 */
[--C-:B------:R-:W-:Y:S01]  /*2870*/  @!P5 IMAD.IADD R13, R13, 0x1, -R10.reuse ;  /* 0x000000010d0dd824 */ /* 0x100fe200078e0a0a */
[----:B------:R-:W-:Y:S01]  /*2880*/  ISETP.GE.AND P5, PT, R5, RZ, PT ;  /* 0x000000ff0500720c */ /* 0x000fe20003fa6270 */
[--C-:B------:R-:W-:Y:S01]  /*2890*/  @!P6 IMAD.IADD R15, R15, 0x1, -R10.reuse ;  /* 0x000000010f0fe824 */ /* 0x100fe200078e0a0a */
[----:B------:R-:W-:Y:S01]  /*28a0*/  IABS R5, R16 ;  /* 0x0000001000057213 */ /* 0x000fe20000000000 */
[----:B0-----:R-:W-:Y:S02]  /*28b0*/  VIADD R17, R28, 0x1d6 ;  /* 0x000001d61c117836 */ /* 0x001fe40000000000 */
[----:B------:R-:W-:Y:S01]  /*28c0*/  @!P2 IMAD.IADD R18, R18, 0x1, -R10 ;  /* 0x000000011212a824 */ /* 0x000fe200078e0a0a */
[C---:B------:R-:W-:Y:S01]  /*28d0*/  ISETP.GT.U32.AND P6, PT, R10.reuse, R15, PT ;  /* 0x0000000f0a00720c */ /* 0x040fe20003fc4070 */
[----:B--2---:R-:W-:Y:S01]  /*28e0*/  IMAD.MOV.U32 R3, RZ, RZ, R4 ;  /* 0x000000ffff037224 */ /* 0x004fe200078e0004 */
[----:B------:R-:W-:Y:S01]  /*28f0*/  IABS R19, R17 ;  /* 0x0000001100137213 */ /* 0x000fe20000000000 */
[----:B------:R-:W-:Y:S01]  /*2900*/  IMAD.HI.U32 R4, R7, R5, RZ ;  /* 0x0000000507047227 */ /* 0x000fe200078e00ff */
[----:B------:R-:W-:-:S03]  /*2910*/  ISETP.GT.U32.AND P2, PT, R10, R18, PT ;  /* 0x000000120a00720c */ /* 0x000fc60003f44070 */
[----:B------:R-:W-:Y:S01]  /*2920*/  @!P0 IMAD.MOV R3, RZ, RZ, -R3 ;  /* 0x000000ffff038224 */ /* 0x000fe200078e0a03 */
[----:B------:R-:W-:Y:S01]  /*2930*/  ISETP.GT.U32.AND P0, PT, R10, R9, PT ;  /* 0x000000090a00720c */ /* 0x000fe20003f04070 */
[----:B------:R-:W-:Y:S02]  /*2940*/  IMAD.MOV R4, RZ, RZ, -R4 ;  /* 0x000000ffff047224 */ /* 0x000fe400078e0a04 */
[----:B------:R-:W-:Y:S01]  /*2950*/  VIADD R8, R28, 0x1d5 ;  /* 0x000001d51c087836 */ /* 0x000fe20000000000 */
[----:B------:R0:W-:Y:S01]  /*2960*/  STL [R1+0x324], R3 ;  /* 0x0003240301007387 */ /* 0x0001e20000100800 */
[----:B------:R-:W-:Y:S02]  /*2970*/  IMAD R5, R10, R4, R5 ;  /* 0x000000040a057224 */ /* 0x000fe400078e0205 */
[----:B------:R-:W-:Y:S01]  /*2980*/  @!P6 IMAD.IADD R15, R15, 0x1, -R10 ;  /* 0x000000010f0fe824 */ /* 0x000fe200078e0a0a */
[----:B------:R-:W-:Y:S01]  /*2990*/  IABS R14, R8 ;  /* 0x00000008000e7213 */ /* 0x000fe20000000000 */
[----:B------:R-:W-:Y:S01]  /*29a0*/  VIADD R12, R28, 0x1d4 ;  /* 0x000001d41c0c7836 */ /* 0x000fe20000000000 */
[----:B------:R-:W-:Y:S01]  /*29b0*/  ISETP.GT.U32.AND P6, PT, R10, R5, PT ;  /* 0x000000050a00720c */ /* 0x000fe20003fc4070 */
[----:B------:R-:W-:-:S02]  /*29c0*/  IMAD.MOV.U32 R21, RZ, RZ, R13 ;  /* 0x000000ffff157224 */ /* 0x000fc400078e000d */
[----:B------:R-:W-:Y:S01]  /*29d0*/  @!P0 IMAD.IADD R9, R9, 0x1, -R10 ;  /* 0x0000000109098824 */ /* 0x000fe200078e0a0a */
[----:B------:R-:W-:Y:S01]  /*29e0*/  ISETP.GT.U32.AND P0, PT, R10, R6, PT ;  /* 0x000000060a00720c */ /* 0x000fe20003f04070 */
[----:B------:R-:W-:Y:S01]  /*29f0*/  IMAD.HI.U32 R20, R7, R19, RZ ;  /* 0x0000001307147227 */ /* 0x000fe200078e00ff */
[----:B------:R-:W-:-:S03]  /*2a00*/  IABS R11, R12 ;  /* 0x0000000c000b7213 */ /* 0x000fc60000000000 */
[----:B0-----:R-:W-:Y:S02]  /*2a10*/  IMAD.MOV.U32 R3, RZ, RZ, R9 ;  /* 0x000000ffff037224 */ /* 0x001fe400078e0009 */
[----:B------:R-:W-:-:S04]  /*2a20*/  IMAD.HI.U32 R4, R7, R14, RZ ;  /* 0x0000000e07047227 */ /* 0x000fc800078e00ff */
[--C-:B------:R-:W-:Y:S02]  /*2a30*/  @!P6 IMAD.IADD R5, R5, 0x1, -R10.reuse ;  /* 0x000000010505e824 */ /* 0x100fe400078e0a0a */
[--C-:B------:R-:W-:Y:S01]  /*2a40*/  @!P0 IMAD.IADD R6, R6, 0x1, -R10.reuse ;  /* 0x0000000106068824 */ /* 0x100fe200078e0a0a */
[----:B------:R-:W-:Y:S01]  /*2a50*/  ISETP.GE.AND P0, PT, R16, RZ, PT ;  /* 0x000000ff1000720c */ /* 0x000fe20003f06270 */
[----:B------:R-:W-:Y:S02]  /*2a60*/  @!P3 IMAD.MOV R21, RZ, RZ, -R21 ;  /* 0x000000ffff15b224 */ /* 0x000fe400078e0a15 */
[----:B------:R-:W-:Y:S01]  /*2a70*/  @!P2 IMAD.IADD R18, R18, 0x1, -R10 ;  /* 0x000000011212a824 */ /* 0x000fe200078e0a0a */
[----:B------:R-:W-:Y:S01]  /*2a80*/  ISETP.GT.U32.AND P6, PT, R10, R6, PT ;  /* 0x000000060a00720c */ /* 0x000fe20003fc4070 */
[----:B------:R-:W-:Y:S01]  /*2a90*/  IMAD.MOV R20, RZ, RZ, -R20 ;  /* 0x000000ffff147224 */ /* 0x000fe200078e0a14 */
[----:B------:R-:W-:Y:S01]  /*2aa0*/  ISETP.GE.AND P2, PT, R0, RZ, PT ;  /* 0x000000ff0000720c */ /* 0x000fe20003f46270 */
[----:B------:R-:W-:Y:S01]  /*2ab0*/  @!P1 IMAD.MOV R3, RZ, RZ, -R3 ;  /* 0x000000ffff039224 */ /* 0x000fe200078e0a03 */
[----:B------:R-:W-:Y:S01]  /*2ac0*/  STL [R1+0x330], R21 ;  /* 0x0003301501007387 */ /* 0x000fe20000100800 */
[----:B------:R-:W-:Y:S01]  /*2ad0*/  IMAD.HI.U32 R0, R7, R11, RZ ;  /* 0x0000000b07007227 */ /* 0x000fe200078e00ff */
[----:B------:R-:W-:-:S02]  /*2ae0*/  ISETP.GT.U32.AND P1, PT, R10, R5, PT ;  /* 0x000000050a00720c */ /* 0x000fc40003f24070 */
[----:B------:R0:W-:Y:S01]  /*2af0*/  STL [R1+0x344], R3 ;  /* 0x0003440301007387 */ /* 0x0001e20000100800 */
[----:B------:R-:W-:Y:S02]  /*2b00*/  IMAD.MOV R4, RZ, RZ, -R4 ;  /* 0x000000ffff047224 */ /* 0x000fe400078e0a04 */
[C---:B------:R-:W-:Y:S02]  /*2b10*/  IMAD R16, R10.reuse, R20, R19 ;  /* 0x000000140a107224 */ /* 0x040fe400078e0213 */
[----:B------:R-:W-:Y:S02]  /*2b20*/  IMAD.MOV R0, RZ, RZ, -R0 ;  /* 0x000000ffff007224 */ /* 0x000fe400078e0a00 */
[C---:B------:R-:W-:Y:S01]  /*2b30*/  IMAD R14, R10.reuse, R4, R14 ;  /* 0x000000040a0e7224 */ /* 0x040fe200078e020e */
[----:B------:R-:W-:Y:S01]  /*2b40*/  ISETP.GT.U32.AND P3, PT, R10, R16, PT ;  /* 0x000000100a00720c */ /* 0x000fe20003f64070 */
[----:B------:R-:W-:Y:S02]  /*2b50*/  VIADD R4, R28, 0x1d3 ;  /* 0x000001d31c047836 */ /* 0x000fe40000000000 */
[----:B0-----:R-:W-:-:S02]  /*2b60*/  IMAD.MOV.U32 R3, RZ, RZ, R15 ;  /* 0x000000ffff037224 */ /* 0x001fc400078e000f */
[----:B------:R-:W-:Y:S01]  /*2b70*/  @!P4 IMAD.MOV R18, RZ, RZ, -R18 ;  /* 0x000000ffff12c224 */ /* 0x000fe200078e0a12 */
[----:B------:R-:W-:Y:S01]  /*2b80*/  IABS R13, R4 ;  /* 0x00000004000d7213 */ /* 0x000fe20000000000 */
[C---:B------:R-:W-:Y:S01]  /*2b90*/  IMAD R11, R10.reuse, R0, R11 ;  /* 0x000000000a0b7224 */ /* 0x040fe200078e020b */
[----:B------:R-:W-:Y:S01]  /*2ba0*/  ISETP.GT.U32.AND P4, PT, R10, R14, PT ;  /* 0x0000000e0a00720c */ /* 0x000fe20003f84070 */
[----:B------:R-:W-:Y:S01]  /*2bb0*/  @!P5 IMAD.MOV R3, RZ, RZ, -R3 ;  /* 0x000000ffff03d224 */ /* 0x000fe200078e0a03 */
[----:B------:R-:W-:Y:S01]  /*2bc0*/  STL [R1+0x360], R18 ;  /* 0x0003601201007387 */ /* 0x000fe20000100800 */
[----:B------:R-:W-:Y:S01]  /*2bd0*/  @!P6 IMAD.IADD R6, R6, 0x1, -R10 ;  /* 0x000000010606e824 */ /* 0x000fe200078e0a0a */
[----:B------:R-:W-:Y:S01]  /*2be0*/  ISETP.GT.U32.AND P6, PT, R10, R11, PT ;  /* 0x0000000b0a00720c */ /* 0x000fe20003fc4070 */
[----:B------:R-:W-:Y:S01]  /*2bf0*/  IMAD.HI.U32 R15, R7, R13, RZ ;  /* 0x0000000d070f7227 */ /* 0x000fe200078e00ff */
[----:B------:R0:W-:Y:S01]  /*2c00*/  STL [R1+0x368], R3 ;  /* 0x0003680301007387 */ /* 0x0001e20000100800 */
[----:B------:R-:W-:-:S02]  /*2c10*/  ISETP.GE.AND P5, PT, R17, RZ, PT ;  /* 0x000000ff1100720c */ /* 0x000fc40003fa6270 */
[----:B------:R-:W-:Y:S02]  /*2c20*/  IMAD.MOV R15, RZ, RZ, -R15 ;  /* 0x000000ffff0f7224 */ /* 0x000fe400078e0a0f */
[--C-:B------:R-:W-:Y:S01]  /*2c30*/  @!P1 IMAD.IADD R5, R5, 0x1, -R10.reuse ;  /* 0x0000000105059824 */ /* 0x100fe200078e0a0a */
[----:B------:R-:W-:Y:S01]  /*2c40*/  ISETP.GE.AND P1, PT, R8, RZ, PT ;  /* 0x000000ff0800720c */ /* 0x000fe20003f26270 */
[----:B------:R-:W-:Y:S01]  /*2c50*/  @!P3 IMAD.IADD R16, R16, 0x1, -R10 ;  /* 0x000000011010b824 */ /* 0x000fe200078e0a0a */
[----:B------:R-:W-:Y:S01]  /*2c60*/  ISETP.GE.AND P3, PT, R12, RZ, PT ;  /* 0x000000ff0c00720c */ /* 0x000fe20003f66270 */
[----:B------:R-:W-:Y:S02]  /*2c70*/  IMAD R13, R10, R15, R13 ;  /* 0x0000000f0a0d7224 */ /* 0x000fe400078e020d */
[----:B0-----:R-:W-:Y:S02]  /*2c80*/  IMAD.MOV.U32 R3, RZ, RZ, R6 ;  /* 0x000000ffff037224 */ /* 0x001fe400078e0006 */
[----:B------:R-:W-:Y:S01]  /*2c90*/  @!P4 IMAD.IADD R14, R14, 0x1, -R10 ;  /* 0x000000010e0ec824 */ /* 0x000fe200078e0a0a */
[----:B------:R-:W-:Y:S01]  /*2ca0*/  ISETP.GT.U32.AND P4, PT, R10, R16, PT ;  /* 0x000000100a00720c */ /* 0x000fe20003f84070 */
[----:B------:R-:W-:-:S02]  /*2cb0*/  @!P2 IMAD.MOV R3, RZ, RZ, -R3 ;  /* 0x000000ffff03a224 */ /* 0x000fc400078e0a03 */
[----:B------:R-:W-:Y:S01]  /*2cc0*/  @!P6 IMAD.IADD R11, R11, 0x1, -R10 ;  /* 0x000000010b0be824 */ /* 0x000fe200078e0a0a */
[----:B------:R-:W-:Y:S01]  /*2cd0*/  ISETP.GT.U32.AND P6, PT, R10, R14, PT ;  /* 0x0000000e0a00720c */ /* 0x000fe20003fc4070 */
[C---:B------:R-:W-:Y:S01]  /*2ce0*/  VIADD R0, R28.reuse, 0x1d2 ;  /* 0x000001d21c007836 */ /* 0x040fe20000000000 */
[----:B------:R0:W-:Y:S01]  /*2cf0*/  STL [R1+0x370], R3 ;  /* 0x0003700301007387 */ /* 0x0001e20000100800 */
[----:B------:R-:W-:Y:S01]  /*2d00*/  VIADD R17, R28, 0x1c9 ;  /* 0x000001c91c117836 */ /* 0x000fe20000000000 */
[----:B------:R-:W-:Y:S02]  /*2d10*/  ISETP.GT.U32.AND P2, PT, R10, R11, PT ;  /* 0x0000000b0a00720c */ /* 0x000fe40003f44070 */
[----:B------:R-:W-:-:S03]  /*2d20*/  IABS R9, R0 ;  /* 0x0000000000097213 */ /* 0x000fc60000000000 */
[----:B------:R-:W-:Y:S01]  /*2d30*/  @!P4 IMAD.IADD R16, R16, 0x1, -R10 ;  /* 0x000000011010c824 */ /* 0x000fe200078e0a0a */
[----:B------:R-:W-:Y:S01]  /*2d40*/  ISETP.GE.AND P4, PT, R4, RZ, PT ;  /* 0x000000ff0400720c */ /* 0x000fe20003f86270 */
[----:B------:R-:W-:-:S04]  /*2d50*/  IMAD.HI.U32 R8, R7, R9, RZ ;  /* 0x0000000907087227 */ /* 0x000fc800078e00ff */
[----:B0-----:R-:W-:Y:S02]  /*2d60*/  IMAD.MOV.U32 R3, RZ, RZ, R5 ;  /* 0x000000ffff037224 */ /* 0x001fe400078e0005 */
[----:B------:R-:W-:Y:S02]  /*2d70*/  IMAD.MOV R6, RZ, RZ, -R8 ;  /* 0x000000ffff067224 */ /* 0x000fe400078e0a08 */
[----:B------:R-:W-:Y:S01]  /*2d80*/  @!P0 IMAD.MOV R3, RZ, RZ, -R3 ;  /* 0x000000ffff038224 */ /* 0x000fe200078e0a03 */
[----:B------:R-:W-:Y:S01]  /*2d90*/  ISETP.GT.U32.AND P0, PT, R10, R13, PT ;  /* 0x0000000d0a00720c */ /* 0x000fe20003f04070 */
[----:B------:R-:W-:Y:S01]  /*2da0*/  @!P2 IMAD.IADD R11, R11, 0x1, -R10 ;  /* 0x000000010b0ba824 */ /* 0x000fe200078e0a0a */
[----:B------:R-:W-:Y:S01]  /*2db0*/  ISETP.GE.AND P2, PT, R0, RZ, PT ;  /* 0x000000ff0000720c */ /* 0x000fe20003f46270 */
[C---:B------:R-:W-:Y:S01]  /*2dc0*/  VIADD R8, R28.reuse, 0x1d1 ;  /* 0x000001d11c087836 */ /* 0x040fe20000000000 */
[----:B------:R0:W-:Y:S01]  /*2dd0*/  STL [R1+0x39c], R3 ;  /* 0x00039c0301007387 */ /* 0x0001e20000100800 */
[----:B------:R-:W-:-:S02]  /*2de0*/  VIADD R0, R28, 0x1cf ;  /* 0x000001cf1c007836 */ /* 0x000fc40000000000 */
[----:B------:R-:W-:Y:S01]  /*2df0*/  IMAD R9, R10, R6, R9 ;  /* 0x000000060a097224 */ /* 0x000fe200078e0209 */
[----:B------:R-:W-:Y:S01]  /*2e00*/  IABS R5, R8 ;  /* 0x0000000800057213 */ /* 0x000fe20000000000 */
[----:B------:R-:W-:Y:S02]  /*2e10*/  VIADD R6, R28, 0x1d0 ;  /* 0x000001d01c067836 */ /* 0x000fe40000000000 */
[--C-:B------:R-:W-:Y:S01]  /*2e20*/  @!P6 IMAD.IADD R14, R14, 0x1, -R10.reuse ;  /* 0x000000010e0ee824 */ /* 0x100fe200078e0a0a */
[----:B------:R-:W-:Y:S01]  /*2e30*/  ISETP.GT.U32.AND P6, PT, R10, R9, PT ;  /* 0x000000090a00720c */ /* 0x000fe20003fc4070 */
[----:B------:R-:W-:Y:S01]  /*2e40*/  @!P0 IMAD.IADD R13, R13, 0x1, -R10 ;  /* 0x000000010d0d8824 */ /* 0x000fe200078e0a0a */
[----:B------:R-:W-:Y:S01]  /*2e50*/  ISETP.GE.AND P0, PT, R8, RZ, PT ;  /* 0x000000ff0800720c */ /* 0x000fe20003f06270 */
[----:B0-----:R-:W-:Y:S01]  /*2e60*/  IMAD.MOV.U32 R3, RZ, RZ, R16 ;  /* 0x000000ffff037224 */ /* 0x001fe200078e0010 */
[----:B------:R-:W-:Y:S01]  /*2e70*/  IABS R8, R0 ;  /* 0x0000000000087213 */ /* 0x000fe20000000000 */
[----:B------:R-:W-:Y:S01]  /*2e80*/  IMAD.HI.U32 R15, R7, R5, RZ ;  /* 0x00000005070f7227 */ /* 0x000fe200078e00ff */
[----:B------:R-:W-:-:S03]  /*2e90*/  IABS R4, R6 ;  /* 0x0000000600047213 */ /* 0x000fc60000000000 */
[----:B------:R-:W-:Y:S01]  /*2ea0*/  @!P5 IMAD.MOV R3, RZ, RZ, -R3 ;  /* 0x000000ffff03d224 */ /* 0x000fe200078e0a03 */
[----:B------:R-:W-:Y:S01]  /*2eb0*/  ISETP.GT.U32.AND P5, PT, R10, R13, PT ;  /* 0x0000000d0a00720c */ /* 0x000fe20003fa4070 */
[----:B------:R-:W-:Y:S02]  /*2ec0*/  @!P1 IMAD.MOV R14, RZ, RZ, -R14 ;  /* 0x000000ffff0e9224 */ /* 0x000fe400078e0a0e */
[----:B------:R-:W-:Y:S01]  /*2ed0*/  IMAD.HI.U32 R12, R7, R4, RZ ;  /* 0x00000004070c7227 */ /* 0x000fe200078e00ff */
[----:B------:R0:W-:Y:S03]  /*2ee0*/  STL [R1+0x3ac], R3 ;  /* 0x0003ac0301007387 */ /* 0x0001e60000100800 */
[----:B------:R-:W-:Y:S01]  /*2ef0*/  IMAD.MOV R15, RZ, RZ, -R15 ;  /* 0x000000ffff0f7224 */ /* 0x000fe200078e0a0f */
[----:B------:R2:W-:Y:S01]  /*2f00*/  STL [R1+0x3b8], R14 ;  /* 0x0003b80e01007387 */ /* 0x0005e20000100800 */
[----:B------:R-:W-:-:S02]  /*2f10*/  IMAD.MOV R12, RZ, RZ, -R12 ;  /* 0x000000ffff0c7224 */ /* 0x000fc400078e0a0c */
[C---:B------:R-:W-:Y:S02]  /*2f20*/  IMAD R5, R10.reuse, R15, R5 ;  /* 0x0000000f0a057224 */ /* 0x040fe400078e0205 */
[----:B------:R-:W-:Y:S02]  /*2f30*/  @!P5 IMAD.IADD R13, R13, 0x1, -R10 ;  /* 0x000000010d0dd824 */ /* 0x000fe400078e0a0a */
[----:B0-----:R-:W-:Y:S01]  /*2f40*/  IMAD.MOV.U32 R3, RZ, RZ, R11 ;  /* 0x000000ffff037224 */ /* 0x001fe200078e000b */
[----:B------:R-:W-:Y:S01]  /*2f50*/  ISETP.GT.U32.AND P1, PT, R10, R5, PT ;  /* 0x000000050a00720c */ /* 0x000fe20003f24070 */
[----:B------:R-:W-:-:S04]  /*2f60*/  IMAD.HI.U32 R11, R7, R8, RZ ;  /* 0x00000008070b7227 */ /* 0x000fc800078e00ff */
[----:B------:R-:W-:Y:S02]  /*2f70*/  IMAD.MOV R11, RZ, RZ, -R11 ;  /* 0x000000ffff0b7224 */ /* 0x000fe400078e0a0b */
[----:B--2---:R-:W-:Y:S02]  /*2f80*/  IMAD.MOV.U32 R14, RZ, RZ, R13 ;  /* 0x000000ffff0e7224 */ /* 0x004fe400078e000d */
[C---:B------:R-:W-:Y:S02]  /*2f90*/  IMAD R8, R10.reuse, R11, R8 ;  /* 0x0000000b0a087224 */ /* 0x040fe400078e0208 */
[----:B------:R-:W-:Y:S02]  /*2fa0*/  @!P6 IMAD.IADD R9, R9, 0x1, -R10 ;  /* 0x000000010909e824 */ /* 0x000fe400078e0a0a */
[C---:B------:R-:W-:Y:S02]  /*2fb0*/  IMAD R4, R10.reuse, R12, R4 ;  /* 0x0000000c0a047224 */ /* 0x040fe400078e0204 */
[----:B------:R-:W-:Y:S01]  /*2fc0*/  @!P4 IMAD.MOV R14, RZ, RZ, -R14 ;  /* 0x000000ffff0ec224 */ /* 0x000fe200078e0a0e */
[----:B------:R-:W-:Y:S01]  /*2fd0*/  ISETP.GT.U32.AND P4, PT, R10, R8, PT ;  /* 0x000000080a00720c */ /* 0x000fe20003f84070 */
[----:B------:R-:W-:Y:S01]  /*2fe0*/  VIADD R12, R28, 0x1cd ;  /* 0x000001cd1c0c7836 */ /* 0x000fe20000000000 */
[C---:B------:R-:W-:Y:S01]  /*2ff0*/  ISETP.GT.U32.AND P6, PT, R10.reuse, R9, PT ;  /* 0x000000090a00720c */ /* 0x040fe20003fc4070 */
[----:B------:R-:W-:Y:S01]  /*3000*/  @!P3 IMAD.MOV R3, RZ, RZ, -R3 ;  /* 0x000000ffff03b224 */ /* 0x000fe200078e0a03 */
[----:B------:R-:W-:Y:S01]  /*3010*/  ISETP.GT.U32.AND P5, PT, R10, R4, PT ;  /* 0x000000040a00720c */ /* 0x000fe20003fa4070 */
[--C-:B------:R-:W-:Y:S01]  /*3020*/  @!P1 IMAD.IADD R5, R5, 0x1, -R10.reuse ;  /* 0x0000000105059824 */ /* 0x100fe200078e0a0a */
[----:B------:R-:W-:Y:S01]  /*3030*/  IABS R21, R12 ;  /* 0x0000000c00157213 */ /* 0x000fe20000000000 */
[----:B------:R-:W-:Y:S01]  /*3040*/  VIADD R11, R28, 0x1cc ;  /* 0x000001cc1c0b7836 */ /* 0x000fe20000000000 */
[----:B------:R0:W-:Y:S01]  /*3050*/  STL [R1+0x3d4], R3 ;  /* 0x0003d40301007387 */ /* 0x0001e20000100800 */
[----:B------:R-:W-:Y:S01]  /*3060*/  ISETP.GE.AND P3, PT, R6, RZ, PT ;  /* 0x000000ff0600720c */ /* 0x000fe20003f66270 */
[----:B------:R-:W-:Y:S01]  /*3070*/  VIADD R6, R28, 0x1ce ;  /* 0x000001ce1c067836 */ /* 0x000fe20000000000 */
[----:B------:R-:W-:Y:S01]  /*3080*/  ISETP.GT.U32.AND P1, PT, R10, R5, PT ;  /* 0x000000050a00720c */ /* 0x000fe20003f24070 */
[----:B------:R2:W-:Y:S01]  /*3090*/  STL [R1+0x3e4], R14 ;  /* 0x0003e40e01007387 */ /* 0x0005e20000100800 */
[----:B------:R-:W-:-:S02]  /*30a0*/  @!P4 IMAD.IADD R8, R8, 0x1, -R10 ;  /* 0x000000010808c824 */ /* 0x000fc400078e0a0a */
[--C-:B------:R-:W-:Y:S01]  /*30b0*/  @!P6 IMAD.IADD R9, R9, 0x1, -R10.reuse ;  /* 0x000000010909e824 */ /* 0x100fe200078e0a0a */
[----:B------:R-:W-:Y:S01]  /*30c0*/  IABS R20, R6 ;  /* 0x0000000600147213 */ /* 0x000fe20000000000 */
[----:B------:R-:W-:Y:S01]  /*30d0*/  @!P5 IMAD.IADD R4, R4, 0x1, -R10 ;  /* 0x000000010404d824 */ /* 0x000fe200078e0a0a */
[----:B------:R-:W-:Y:S01]  /*30e0*/  ISETP.GT.U32.AND P4, PT, R10, R8, PT ;  /* 0x000000080a00720c */ /* 0x000fe20003f84070 */
[----:B0-----:R-:W-:Y:S01]  /*30f0*/  IMAD.MOV.U32 R3, RZ, RZ, R9 ;  /* 0x000000ffff037224 */ /* 0x001fe200078e0009 */
[----:B------:R-:W-:Y:S01]  /*3100*/  ISETP.GE.AND P6, PT, R0, RZ, PT ;  /* 0x000000ff0000720c */ /* 0x000fe20003fc6270 */
[----:B------:R-:W-:Y:S01]  /*3110*/  IMAD.HI.U32 R9, R7, R21, RZ ;  /* 0x0000001507097227 */ /* 0x000fe200078e00ff */
[----:B------:R-:W-:Y:S02]  /*3120*/  ISETP.GT.U32.AND P5, PT, R10, R4, PT ;  /* 0x000000040a00720c */ /* 0x000fe40003fa4070 */
[----:B------:R-:W-:Y:S01]  /*3130*/  IABS R0, R11 ;  /* 0x0000000b00007213 */ /* 0x000fe20000000000 */
[----:B------:R-:W-:-:S02]  /*3140*/  IMAD.MOV R9, RZ, RZ, -R9 ;  /* 0x000000ffff097224 */ /* 0x000fc400078e0a09 */
[----:B------:R-:W-:-:S04]  /*3150*/  IMAD.HI.U32 R13, R7, R20, RZ ;  /* 0x00000014070d7227 */ /* 0x000fc800078e00ff */
[----:B------:R-:W-:Y:S02]  /*3160*/  IMAD R21, R10, R9, R21 ;  /* 0x000000090a157224 */ /* 0x000fe400078e0215 */
[--C-:B------:R-:W-:Y:S01]  /*3170*/  @!P1 IMAD.IADD R5, R5, 0x1, -R10.reuse ;  /* 0x0000000105059824 */ /* 0x100fe200078e0a0a */
[----:B------:R-:W-:Y:S01]  /*3180*/  ISETP.GE.AND P1, PT, R12, RZ, PT ;  /* 0x000000ff0c00720c */ /* 0x000fe20003f26270 */
[--C-:B------:R-:W-:Y:S01]  /*3190*/  @!P4 IMAD.IADD R8, R8, 0x1, -R10.reuse ;  /* 0x000000010808c824 */ /* 0x100fe200078e0a0a */
[----:B------:R-:W-:Y:S01]  /*31a0*/  ISETP.GT.U32.AND P4, PT, R10, R21, PT ;  /* 0x000000150a00720c */ /* 0x000fe20003f84070 */
[----:B------:R-:W-:Y:S01]  /*31b0*/  @!P2 IMAD.MOV R3, RZ, RZ, -R3 ;  /* 0x000000ffff03a224 */ /* 0x000fe200078e0a03 */
[----:B------:R-:W-:Y:S01]  /*31c0*/  ISETP.GE.AND P2, PT, R6, RZ, PT ;  /* 0x000000ff0600720c */ /* 0x000fe20003f46270 */
[----:B------:R-:W-:Y:S02]  /*31d0*/  IMAD.MOV R12, RZ, RZ, -R13 ;  /* 0x000000ffff0c7224 */ /* 0x000fe400078e0a0d */
[----:B------:R-:W-:Y:S01]  /*31e0*/  @!P5 IMAD.IADD R4, R4, 0x1, -R10 ;  /* 0x000000010404d824 */ /* 0x000fe200078e0a0a */
[----:B------:R0:W-:Y:S01]  /*31f0*/  STL [R1+0x3f0], R3 ;  /* 0x0003f00301007387 */ /* 0x0001e20000100800 */
[----:B------:R-:W-:Y:S01]  /*3200*/  IMAD R20, R10, R12, R20 ;  /* 0x0000000c0a147224 */ /* 0x000fe200078e0214 */
[----:B------:R-:W-:Y:S01]  /*3210*/  ISETP.GE.AND P5, PT, R11, RZ, PT ;  /* 0x000000ff0b00720c */ /* 0x000fe20003fa6270 */
[----:B------:R-:W-:-:S02]  /*3220*/  IMAD.MOV.U32 R15, RZ, RZ, R5 ;  /* 0x000000ffff0f7224 */ /* 0x000fc400078e0005 */
[----:B------:R-:W-:-:S04]  /*3230*/  IMAD.HI.U32 R6, R7, R0, RZ ;  /* 0x0000000007067227 */ /* 0x000fc800078e00ff */
[----:B--2---:R-:W-:Y:S02]  /*3240*/  VIADD R14, R28, 0x1cb ;  /* 0x000001cb1c0e7836 */ /* 0x004fe40000000000 */
[----:B0-----:R-:W-:Y:S01]  /*3250*/  IMAD.MOV.U32 R3, RZ, RZ, R4 ;  /* 0x000000ffff037224 */ /* 0x001fe200078e0004 */
[----:B------:R-:W-:Y:S01]  /*3260*/  IABS R4, R17 ;  /* 0x0000001100047213 */ /* 0x000fe20000000000 */
[----:B------:R-:W-:Y:S01]  /*3270*/  @!P0 IMAD.MOV R15, RZ, RZ, -R15 ;  /* 0x000000ffff0f8224 */ /* 0x000fe200078e0a0f */
[----:B------:R-:W-:Y:S01]  /*3280*/  ISETP.GT.U32.AND P0, PT, R10, R20, PT ;  /* 0x000000140a00720c */ /* 0x000fe20003f04070 */
[----:B------:R-:W-:Y:S01]  /*3290*/  @!P3 IMAD.MOV R3, RZ, RZ, -R3 ;  /* 0x000000ffff03b224 */ /* 0x000fe200078e0a03 */
[----:B------:R-:W-:Y:S01]  /*32a0*/  ISETP.GE.AND P3, PT, R14, RZ, PT ;  /* 0x000000ff0e00720c */ /* 0x000fe20003f66270 */
[----:B------:R-:W-:Y:S01]  /*32b0*/  IMAD.MOV R6, RZ, RZ, -R6 ;  /* 0x000000ffff067224 */ /* 0x000fe200078e0a06 */
[----:B------:R0:W-:Y:S01]  /*32c0*/  STL [R1+0x408], R15 ;  /* 0x0004080f01007387 */ /* 0x0001e20000100800 */
[----:B------:R-:W-:Y:S01]  /*32d0*/  VIADD R11, R28, 0x1ca ;  /* 0x000001ca1c0b7836 */ /* 0x000fe20000000000 */
[----:B------:R-:W-:Y:S01]  /*32e0*/  IABS R14, R14 ;  /* 0x0000000e000e7213 */ /* 0x000fe20000000000 */
[----:B------:R-:W-:Y:S01]  /*32f0*/  @!P4 IMAD.IADD R21, R21, 0x1, -R10 ;  /* 0x000000011515c824 */ /* 0x000fe200078e0a0a */
[----:B------:R2:W-:Y:S01]  /*3300*/  STL [R1+0x40c], R3 ;  /* 0x00040c0301007387 */ /* 0x0005e20000100800 */
[----:B------:R-:W-:-:S02]  /*3310*/  IMAD R0, R10, R6, R0 ;  /* 0x000000060a007224 */ /* 0x000fc400078e0200 */
[C---:B------:R-:W-:Y:S01]  /*3320*/  IMAD.HI.U32 R12, R7.reuse, R14, RZ ;  /* 0x0000000e070c7227 */ /* 0x040fe200078e00ff */
[----:B------:R-:W-:Y:S02]  /*3330*/  ISETP.GT.U32.AND P4, PT, R10, R21, PT ;  /* 0x000000150a00720c */ /* 0x000fe40003f84070 */
[----:B0-----:R-:W-:Y:S01]  /*3340*/  IABS R15, R11 ;  /* 0x0000000b000f7213 */ /* 0x001fe20000000000 */
[----:B------:R-:W-:Y:S02]  /*3350*/  @!P0 IMAD.IADD R20, R20, 0x1, -R10 ;  /* 0x0000000114148824 */ /* 0x000fe400078e0a0a */
[----:B------:R-:W-:Y:S02]  /*3360*/  IMAD.MOV R12, RZ, RZ, -R12 ;  /* 0x000000ffff0c7224 */ /* 0x000fe400078e0a0c */
[----:B--2---:R-:W-:Y:S01]  /*3370*/  IMAD.MOV.U32 R3, RZ, RZ, R8 ;  /* 0x000000ffff037224 */ /* 0x004fe200078e0008 */
[----:B------:R-:W-:Y:S01]  /*3380*/  ISETP.GT.U32.AND P0, PT, R10, R20, PT ;  /* 0x000000140a00720c */ /* 0x000fe20003f04070 */
[----:B------:R-:W-:-:S04]  /*3390*/  IMAD.HI.U32 R9, R7, R15, RZ ;  /* 0x0000000f07097227 */ /* 0x000fc800078e00ff */
[----:B------:R-:W-:Y:S01]  /*33a0*/  @!P6 IMAD.MOV R3, RZ, RZ, -R3 ;  /* 0x000000ffff03e224 */ /* 0x000fe200078e0a03 */
[C---:B------:R-:W-:Y:S01]  /*33b0*/  ISETP.GT.U32.AND P6, PT, R10.reuse, R0, PT ;  /* 0x000000000a00720c */ /* 0x040fe20003fc4070 */
[----:B------:R-:W-:Y:S02]  /*33c0*/  IMAD.MOV R9, RZ, RZ, -R9 ;  /* 0x000000ffff097224 */ /* 0x000fe400078e0a09 */
[C---:B------:R-:W-:Y:S01]  /*33d0*/  IMAD R14, R10.reuse, R12, R14 ;  /* 0x0000000c0a0e7224 */ /* 0x040fe200078e020e */
[----:B------:R0:W-:Y:S01]  /*33e0*/  STL [R1+0x434], R3 ;  /* 0x0004340301007387 */ /* 0x0001e20000100800 */
[C---:B------:R-:W-:Y:S02]  /*33f0*/  IMAD R15, R10.reuse, R9, R15 ;  /* 0x000000090a0f7224 */ /* 0x040fe400078e020f */
[----:B------:R-:W-:Y:S01]  /*3400*/  @!P4 IMAD.IADD R21, R21, 0x1, -R10 ;  /* 0x000000011515c824 */ /* 0x000fe200078e0a0a */
[----:B------:R-:W-:Y:S01]  /*3410*/  ISETP.GT.U32.AND P4, PT, R10, R14, PT ;  /* 0x0000000e0a00720c */ /* 0x000fe20003f84070 */
[----:B------:R-:W-:-:S04]  /*3420*/  IMAD.HI.U32 R13, R7, R4, RZ ;  /* 0x00000004070d7227 */ /* 0x000fc800078e00ff */
[--C-:B------:R-:W-:Y:S01]  /*3430*/  @!P6 IMAD.IADD R0, R0, 0x1, -R10.reuse ;  /* 0x000000010000e824 */ /* 0x100fe200078e0a0a */
[----:B------:R-:W-:Y:S01]  /*3440*/  ISETP.GT.U32.AND P6, PT, R10, R15, PT ;  /* 0x0000000f0a00720c */ /* 0x000fe20003fc4070 */
[----:B------:R-:W-:Y:S02]  /*3450*/  IMAD.MOV R8, RZ, RZ, -R13 ;  /* 0x000000ffff087224 */ /* 0x000fe400078e0a0d */
[----:B------:R-:W-:Y:S02]  /*3460*/  VIADD R5, R28, 0x1c8 ;  /* 0x000001c81c057836 */ /* 0x000fe40000000000 */
[----:B------:R-:W-:Y:S01]  /*3470*/  @!P0 IMAD.IADD R20, R20, 0x1, -R10 ;  /* 0x0000000114148824 */ /* 0x000fe200078e0a0a */
[----:B------:R-:W-:Y:S01]  /*3480*/  ISETP.GE.AND P0, PT, R11, RZ, PT ;  /* 0x000000ff0b00720c */ /* 0x000fe20003f06270 */
[C---:B------:R-:W-:Y:S01]  /*3490*/  VIADD R13, R28.reuse, 0x1c7 ;  /* 0x000001c71c0d7836 */ /* 0x040fe20000000000 */
[----:B------:R-:W-:Y:S01]  /*34a0*/  IABS R16, R5 ;  /* 0x0000000500107213 */ /* 0x000fe20000000000 */
[----:B------:R-:W-:-:S02]  /*34b0*/  VIADD R11, R28, 0x1c6 ;  /* 0x000001c61c0b7836 */ /* 0x000fc40000000000 */
[----:B------:R-:W-:Y:S01]  /*34c0*/  @!P4 IMAD.IADD R14, R14, 0x1, -R10 ;  /* 0x000000010e0ec824 */ /* 0x000fe200078e0a0a */
[----:B------:R-:W-:Y:S01]  /*34d0*/  IABS R12, R13 ;  /* 0x0000000d000c7213 */ /* 0x000fe20000000000 */
[----:B0-----:R-:W-:Y:S01]  /*34e0*/  IMAD.MOV.U32 R3, RZ, RZ, R20 ;  /* 0x000000ffff037224 */ /* 0x001fe200078e0014 */
[----:B------:R-:W-:Y:S01]  /*34f0*/  IABS R18, R11 ;  /* 0x0000000b00127213 */ /* 0x000fe20000000000 */
[----:B------:R-:W-:Y:S01]  /*3500*/  @!P6 IMAD.IADD R15, R15, 0x1, -R10 ;  /* 0x000000010f0fe824 */ /* 0x000fe200078e0a0a */
[C---:B------:R-:W-:Y:S01]  /*3510*/  ISETP.GT.U32.AND P4, PT, R10.reuse, R0, PT ;  /* 0x000000000a00720c */ /* 0x040fe20003f84070 */
[----:B------:R-:W-:Y:S01]  /*3520*/  @!P2 IMAD.MOV R3, RZ, RZ, -R3 ;  /* 0x000000ffff03a224 */ /* 0x000fe200078e0a03 */
[C---:B------:R-:W-:Y:S01]  /*3530*/  ISETP.GT.U32.AND P2, PT, R10.reuse, R14, PT ;  /* 0x0000000e0a00720c */ /* 0x040fe20003f44070 */
[C---:B------:R-:W-:Y:S01]  /*3540*/  IMAD.HI.U32 R6, R7.reuse, R16, RZ ;  /* 0x0000001007067227 */ /* 0x040fe200078e00ff */
[----:B------:R-:W-:Y:S02]  /*3550*/  ISETP.GT.U32.AND P6, PT, R10, R15, PT ;  /* 0x0000000f0a00720c */ /* 0x000fe40003fc4070 */
[----:B------:R0:W-:Y:S01]  /*3560*/  STL [R1+0x43c], R3 ;  /* 0x00043c0301007387 */ /* 0x0001e20000100800 */
[----:B------:R-:W-:-:S04]  /*3570*/  IMAD.HI.U32 R22, R7, R12, RZ ;  /* 0x0000000c07167227 */ /* 0x000fc800078e00ff */
[----:B------:R-:W-:-:S04]  /*3580*/  IMAD.HI.U32 R20, R7, R18, RZ ;  /* 0x0000001207147227 */ /* 0x000fc800078e00ff */
[----:B------:R-:W-:Y:S02]  /*3590*/  IMAD.MOV R6, RZ, RZ, -R6 ;  /* 0x000000ffff067224 */ /* 0x000fe400078e0a06 */
[C---:B------:R-:W-:Y:S02]  /*35a0*/  IMAD R4, R10.reuse, R8, R4 ;  /* 0x000000080a047224 */ /* 0x040fe400078e0204 */
[----:B0-----:R-:W-:Y:S02]  /*35b0*/  IMAD.MOV.U32 R3, RZ, RZ, R21 ;  /* 0x000000ffff037224 */ /* 0x001fe400078e0015 */
[----:B------:R-:W-:Y:S02]  /*35c0*/  IMAD.MOV R22, RZ, RZ, -R22 ;  /* 0x000000ffff167224 */ /* 0x000fe400078e0a16 */
[----:B------:R-:W-:Y:S02]  /*35d0*/  IMAD.MOV R20, RZ, RZ, -R20 ;  /* 0x000000ffff147224 */ /* 0x000fe400078e0a14 */
[----:B------:R-:W-:-:S02]  /*35e0*/  IMAD R16, R10, R6, R16 ;  /* 0x000000060a107224 */ /* 0x000fc400078e0210 */
[----:B------:R-:W-:Y:S01]  /*35f0*/  @!P1 IMAD.MOV R3, RZ, RZ, -R3 ;  /* 0x000000ffff039224 */ /* 0x000fe200078e0a03 */
[C---:B------:R-:W-:Y:S01]  /*3600*/  ISETP.GT.U32.AND P1, PT, R10.reuse, R4, PT ;  /* 0x000000040a00720c */ /* 0x040fe20003f24070 */
[C---:B------:R-:W-:Y:S02]  /*3610*/  IMAD R12, R10.reuse, R22, R12 ;  /* 0x000000160a0c7224 */ /* 0x040fe400078e020c */
[----:B------:R-:W-:Y:S01]  /*3620*/  IMAD R18, R10, R20, R18 ;  /* 0x000000140a127224 */ /* 0x000fe200078e0212 */
[----:B------:R0:W-:Y:S01]  /*3630*/  STL [R1+0x444], R3 ;  /* 0x0004440301007387 */ /* 0x0001e20000100800 */
[----:B------:R-:W-:Y:S02]  /*3640*/  VIADD R9, R28, 0x1c5 ;  /* 0x000001c51c097836 */ /* 0x000fe40000000000 */
[--C-:B------:R-:W-:Y:S01]  /*3650*/  @!P4 IMAD.IADD R0, R0, 0x1, -R10.reuse ;  /* 0x000000010000c824 */ /* 0x100fe200078e0a0a */
[----:B------:R-:W-:Y:S01]  /*3660*/  ISETP.GT.U32.AND P4, PT, R10, R16, PT ;  /* 0x000000100a00720c */ /* 0x000fe20003f84070 */
[--C-:B------:R-:W-:Y:S01]  /*3670*/  @!P2 IMAD.IADD R14, R14, 0x1, -R10.reuse ;  /* 0x000000010e0ea824 */ /* 0x100fe200078e0a0a */
[C---:B------:R-:W-:Y:S01]  /*3680*/  ISETP.GT.U32.AND P2, PT, R10.reuse, R12, PT ;  /* 0x0000000c0a00720c */ /* 0x040fe20003f44070 */
[----:B------:R-:W-:Y:S01]  /*3690*/  @!P6 IMAD.IADD R15, R15, 0x1, -R10 ;  /* 0x000000010f0fe824 */ /* 0x000fe200078e0a0a */
[----:B------:R-:W-:Y:S01]  /*36a0*/  ISETP.GT.U32.AND P6, PT, R10, R18, PT ;  /* 0x000000120a00720c */ /* 0x000fe20003fc4070 */
[----:B------:R-:W-:Y:S01]  /*36b0*/  IMAD.MOV.U32 R23, RZ, RZ, R0 ;  /* 0x000000ffff177224 */ /* 0x000fe200078e0000 */
[----:B------:R-:W-:Y:S01]  /*36c0*/  IABS R19, R9 ;  /* 0x0000000900137213 */ /* 0x000fe20000000000 */
[----:B0-----:R-:W-:-:S02]  /*36d0*/  IMAD.MOV.U32 R3, RZ, RZ, R14 ;  /* 0x000000ffff037224 */ /* 0x001fc400078e000e */
[----:B------:R-:W-:Y:S02]  /*36e0*/  VIADD R8, R28, 0x1c4 ;  /* 0x000001c41c087836 */ /* 0x000fe40000000000 */
[----:B------:R-:W-:-:S03]  /*36f0*/  IMAD.HI.U32 R21, R7, R19, RZ ;  /* 0x0000001307157227 */ /* 0x000fc600078e00ff */
[----:B------:R-:W-:Y:S01]  /*3700*/  IABS R6, R8 ;  /* 0x0000000800067213 */ /* 0x000fe20000000000 */
[--C-:B------:R-:W-:Y:S01]  /*3710*/  @!P1 IMAD.IADD R4, R4, 0x1, -R10.reuse ;  /* 0x0000000104049824 */ /* 0x100fe200078e0a0a */
[----:B------:R-:W-:Y:S01]  /*3720*/  ISETP.GE.AND P1, PT, R17, RZ, PT ;  /* 0x000000ff1100720c */ /* 0x000fe20003f26270 */
[----:B------:R-:W-:Y:S02]  /*3730*/  @!P5 IMAD.MOV R23, RZ, RZ, -R23 ;  /* 0x000000ffff17d224 */ /* 0x000fe400078e0a17 */
[----:B------:R-:W-:Y:S02]  /*3740*/  @!P3 IMAD.MOV R3, RZ, RZ, -R3 ;  /* 0x000000ffff03b224 */ /* 0x000fe400078e0a03 */
[----:B------:R-:W-:Y:S01]  /*3750*/  IMAD.MOV R21, RZ, RZ, -R21 ;  /* 0x000000ffff157224 */ /* 0x000fe200078e0a15 */
[----:B------:R-:W-:Y:S01]  /*3760*/  STL [R1+0x450], R23 ;  /* 0x0004501701007387 */ /* 0x000fe20000100800 */
[--C-:B------:R-:W-:Y:S01]  /*3770*/  @!P4 IMAD.IADD R16, R16, 0x1, -R10.reuse ;  /* 0x000000011010c824 */ /* 0x100fe200078e0a0a */
[----:B------:R-:W-:Y:S01]  /*3780*/  ISETP.GE.AND P4, PT, R5, RZ, PT ;  /* 0x000000ff0500720c */ /* 0x000fe20003f86270 */
[--C-:B------:R-:W-:Y:S01]  /*3790*/  @!P2 IMAD.IADD R12, R12, 0x1, -R10.reuse ;  /* 0x000000010c0ca824 */ /* 0x100fe200078e0a0a */
[----:B------:R-:W-:Y:S01]  /*37a0*/  ISETP.GT.U32.AND P2, PT, R10, R4, PT ;  /* 0x000000040a00720c */ /* 0x000fe20003f44070 */
[----:B------:R-:W-:Y:S01]  /*37b0*/  @!P6 IMAD.IADD R18, R18, 0x1, -R10 ;  /* 0x000000011212e824 */ /* 0x000fe200078e0a0a */
[----:B------:R0:W-:Y:S01]  /*37c0*/  STL [R1+0x478], R3 ;  /* 0x0004780301007387 */ /* 0x0001e20000100800 */
[C---:B------:R-:W-:Y:S01]  /*37d0*/  IMAD R19, R10.reuse, R21, R19 ;  /* 0x000000150a137224 */ /* 0x040fe200078e0213 */
[C---:B------:R-:W-:Y:S01]  /*37e0*/  ISETP.GT.U32.AND P6, PT, R10.reuse, R16, PT ;  /* 0x000000100a00720c */ /* 0x040fe20003fc4070 */
[----:B------:R-:W-:Y:S01]  /*37f0*/  IMAD.HI.U32 R22, R7, R6, RZ ;  /* 0x0000000607167227 */ /* 0x000fe200078e00ff */
[----:B------:R-:W-:-:S02]  /*3800*/  ISETP.GT.U32.AND P5, PT, R10, R12, PT ;  /* 0x0000000c0a00720c */ /* 0x000fc40003fa4070 */
[----:B------:R-:W-:Y:S01]  /*3810*/  ISETP.GT.U32.AND P3, PT, R10, R18, PT ;  /* 0x000000120a00720c */ /* 0x000fe20003f64070 */
[C---:B------:R-:W-:Y:S02]  /*3820*/  VIADD R17, R28.reuse, 0x1c3 ;  /* 0x000001c31c117836 */ /* 0x040fe40000000000 */
[----:B------:R-:W-:Y:S02]  /*3830*/  IMAD.MOV R22, RZ, RZ, -R22 ;  /* 0x000000ffff167224 */ /* 0x000fe400078e0a16 */
[----:B0-----:R-:W-:Y:S01]  /*3840*/  IMAD.MOV.U32 R3, RZ, RZ, R15 ;  /* 0x000000ffff037224 */ /* 0x001fe200078e000f */
[----:B------:R-:W-:Y:S01]  /*3850*/  IABS R14, R17 ;  /* 0x00000011000e7213 */ /* 0x000fe20000000000 */
[----:B------:R-:W-:Y:S02]  /*3860*/  VIADD R5, R28, 0x1c2 ;  /* 0x000001c21c057836 */ /* 0x000fe40000000000 */
[----:B------:R-:W-:Y:S01]  /*3870*/  @!P0 IMAD.MOV R3, RZ, RZ, -R3 ;  /* 0x000000ffff038224 */ /* 0x000fe200078e0a03 */
[C---:B------:R-:W-:Y:S01]  /*3880*/  ISETP.GT.U32.AND P0, PT, R10.reuse, R19, PT ;  /* 0x000000130a00720c */ /* 0x040fe20003f04070 */
[----:B------:R-:W-:Y:S01]  /*3890*/  IMAD R6, R10, R22, R6 ;  /* 0x000000160a067224 */ /* 0x000fe200078e0206 */
[----:B------:R-:W-:Y:S01]  /*38a0*/  IABS R0, R5 ;  /* 0x0000000500007213 */ /* 0x000fe20000000000 */
[----:B------:R-:W-:Y:S01]  /*38b0*/  @!P2 IMAD.IADD R4, R4, 0x1, -R10 ;  /* 0x000000010404a824 */ /* 0x000fe200078e0a0a */
[----:B------:R-:W-:Y:S01]  /*38c0*/  ISETP.GE.AND P2, PT, R13, RZ, PT ;  /* 0x000000ff0d00720c */ /* 0x000fe20003f46270 */
[----:B------:R-:W-:Y:S01]  /*38d0*/  IMAD.MOV.U32 R13, RZ, RZ, R14 ;  /* 0x000000ffff0d7224 */ /* 0x000fe200078e000e */
[----:B------:R0:W-:Y:S01]  /*38e0*/  STL [R1+0x48c], R3 ;  /* 0x00048c0301007387 */ /* 0x0001e20000100800 */
[--C-:B------:R-:W-:Y:S01]  /*38f0*/  @!P6 IMAD.IADD R16, R16, 0x1, -R10.reuse ;  /* 0x000000011010e824 */ /* 0x100fe200078e0a0a */
[----:B------:R-:W-:Y:S01]  /*3900*/  ISETP.GT.U32.AND P6, PT, R10, R6, PT ;  /* 0x000000060a00720c */ /* 0x000fe20003fc4070 */
[----:B------:R-:W-:Y:S01]  /*3910*/  @!P5 IMAD.IADD R12, R12, 0x1, -R10 ;  /* 0x000000010c0cd824 */ /* 0x000fe200078e0a0a */
[----:B------:R-:W-:Y:S01]  /*3920*/  ISETP.GE.AND P5, PT, R11, RZ, PT ;  /* 0x000000ff0b00720c */ /* 0x000fe20003fa6270 */
[----:B------:R-:W-:-:S04]  /*3930*/  IMAD.HI.U32 R11, R7, R13, RZ ;  /* 0x0000000d070b7227 */ /* 0x000fc800078e00ff */
[----:B------:R-:W-:Y:S01]  /*3940*/  @!P3 IMAD.IADD R18, R18, 0x1, -R10 ;  /* 0x000000011212b824 */ /* 0x000fe200078e0a0a */
[----:B------:R-:W-:Y:S01]  /*3950*/  ISETP.GE.AND P3, PT, R9, RZ, PT ;  /* 0x000000ff0900720c */ /* 0x000fe20003f66270 */
[----:B------:R-:W-:Y:S02]  /*3960*/  IMAD.MOV.U32 R15, RZ, RZ, R4 ;  /* 0x000000ffff0f7224 */ /* 0x000fe400078e0004 */
[----:B------:R-:W-:Y:S01]  /*3970*/  @!P0 IMAD.IADD R19, R19, 0x1, -R10 ;  /* 0x0000000113138824 */ /* 0x000fe200078e0a0a */
[----:B------:R-:W-:Y:S01]  /*3980*/  ISETP.GE.AND P0, PT, R8, RZ, PT ;  /* 0x000000ff0800720c */ /* 0x000fe20003f06270 */
[----:B0-----:R-:W-:Y:S02]  /*3990*/  IMAD.MOV.U32 R3, RZ, RZ, R16 ;  /* 0x000000ffff037224 */ /* 0x001fe400078e0010 */
[----:B------:R-:W-:-:S04]  /*39a0*/  IMAD.HI.U32 R9, R7, R0, RZ ;  /* 0x0000000007097227 */ /* 0x000fc800078e00ff */
[----:B------:R-:W-:Y:S02]  /*39b0*/  IMAD.MOV R8, RZ, RZ, -R11 ;  /* 0x000000ffff087224 */ /* 0x000fe400078e0a0b */
[----:B------:R-:W-:Y:S01]  /*39c0*/  @!P1 IMAD.MOV R15, RZ, RZ, -R15 ;  /* 0x000000ffff0f9224 */ /* 0x000fe200078e0a0f */
[C---:B------:R-:W-:Y:S01]  /*39d0*/  ISETP.GT.U32.AND P1, PT, R10.reuse, R19, PT ;  /* 0x000000130a00720c */ /* 0x040fe20003f24070 */
[----:B------:R-:W-:Y:S02]  /*39e0*/  @!P4 IMAD.MOV R3, RZ, RZ, -R3 ;  /* 0x000000ffff03c224 */ /* 0x000fe400078e0a03 */
[----:B------:R-:W-:Y:S01]  /*39f0*/  IMAD.MOV R4, RZ, RZ, -R9 ;  /* 0x000000ffff047224 */ /* 0x000fe200078e0a09 */
[----:B------:R-:W-:Y:S01]  /*3a00*/  STL [R1+0x498], R15 ;  /* 0x0004980f01007387 */ /* 0x000fe20000100800 */
[----:B------:R-:W-:Y:S02]  /*3a10*/  IMAD R8, R10, R8, R13 ;  /* 0x000000080a087224 */ /* 0x000fe400078e020d */
[----:B------:R-:W-:Y:S01]  /*3a20*/  IMAD.MOV.U32 R9, RZ, RZ, R12 ;  /* 0x000000ffff097224 */ /* 0x000fe200078e000c */
[----:B------:R0:W-:Y:S01]  /*3a30*/  STL [R1+0x4a0], R3 ;  /* 0x0004a00301007387 */ /* 0x0001e20000100800 */
[----:B------:R-:W-:Y:S01]  /*3a40*/  @!P6 IMAD.IADD R6, R6, 0x1, -R10 ;  /* 0x000000010606e824 */ /* 0x000fe200078e0a0a */
[----:B------:R-:W-:Y:S01]  /*3a50*/  ISETP.GE.AND P6, PT, R17, RZ, PT ;  /* 0x000000ff1100720c */ /* 0x000fe20003fc6270 */
[----:B------:R-:W-:-:S02]  /*3a60*/  IMAD R4, R10, R4, R0 ;  /* 0x000000040a047224 */ /* 0x000fc400078e0200 */
[----:B------:R-:W-:Y:S01]  /*3a70*/  @!P2 IMAD.MOV R9, RZ, RZ, -R9 ;  /* 0x000000ffff09a224 */ /* 0x000fe200078e0a09 */
[C---:B------:R-:W-:Y:S01]  /*3a80*/  ISETP.GT.U32.AND P2, PT, R10.reuse, R8, PT ;  /* 0x000000080a00720c */ /* 0x040fe20003f44070 */
[----:B------:R-:W-:Y:S01]  /*3a90*/  @!P1 IMAD.IADD R19, R19, 0x1, -R10 ;  /* 0x0000000113139824 */ /* 0x000fe200078e0a0a */
[----:B------:R-:W-:Y:S01]  /*3aa0*/  ISETP.GT.U32.AND P4, PT, R10, R6, PT ;  /* 0x000000060a00720c */ /* 0x000fe20003f84070 */
[C---:B------:R-:W-:Y:S01]  /*3ab0*/  VIADD R0, R28.reuse, 0x1c0 ;  /* 0x000001c01c007836 */ /* 0x040fe20000000000 */
[----:B------:R2:W-:Y:S01]  /*3ac0*/  STL [R1+0x4c0], R9 ;  /* 0x0004c00901007387 */ /* 0x0005e20000100800 */
[----:B0-----:R-:W-:Y:S01]  /*3ad0*/  IMAD.MOV.U32 R3, RZ, RZ, R18 ;  /* 0x000000ffff037224 */ /* 0x001fe200078e0012 */
[----:B------:R-:W-:Y:S01]  /*3ae0*/  ISETP.GE.AND P1, PT, R5, RZ, PT ;  /* 0x000000ff0500720c */ /* 0x000fe20003f26270 */
[----:B------:R-:W-:Y:S01]  /*3af0*/  VIADD R13, R28, 0x1bf ;  /* 0x000001bf1c0d7836 */ /* 0x000fe20000000000 */
[----:B------:R-:W-:Y:S01]  /*3b00*/  IABS R5, R0 ;  /* 0x0000000000057213 */ /* 0x000fe20000000000 */
[----:B------:R-:W-:Y:S01]  /*3b10*/  @!P5 IMAD.MOV R3, RZ, RZ, -R3 ;  /* 0x000000ffff03d224 */ /* 0x000fe200078e0a03 */
[----:B------:R-:W-:Y:S01]  /*3b20*/  ISETP.GT.U32.AND P5, PT, R10, R4, PT ;  /* 0x000000040a00720c */ /* 0x000fe20003fa4070 */
[----:B------:R-:W-:-:S02]  /*3b30*/  VIADD R12, R28, 0x1bd ;  /* 0x000001bd1c0c7836 */ /* 0x000fc40000000000 */
[--C-:B------:R-:W-:Y:S01]  /*3b40*/  @!P2 IMAD.IADD R8, R8, 0x1, -R10.reuse ;  /* 0x000000010808a824 */ /* 0x100fe200078e0a0a */
[----:B------:R0:W-:Y:S01]  /*3b50*/  STL [R1+0x4d4], R3 ;  /* 0x0004d40301007387 */ /* 0x0001e20000100800 */
[----:B--2---:R-:W-:Y:S01]  /*3b60*/  VIADD R9, R28, 0x1c1 ;  /* 0x000001c11c097836 */ /* 0x004fe20000000000 */
[----:B------:R-:W-:Y:S01]  /*3b70*/  ISETP.GE.AND P2, PT, R0, RZ, PT ;  /* 0x000000ff0000720c */ /* 0x000fe20003f46270 */
[--C-:B------:R-:W-:Y:S02]  /*3b80*/  @!P4 IMAD.IADD R6, R6, 0x1, -R10.reuse ;  /* 0x000000010606c824 */ /* 0x100fe400078e0a0a */
[----:B------:R-:W-:Y:S01]  /*3b90*/  IMAD.HI.U32 R0, R7, R5, RZ ;  /* 0x0000000507007227 */ /* 0x000fe200078e00ff */
[----:B------:R-:W-:Y:S02]  /*3ba0*/  IABS R14, R9 ;  /* 0x00000009000e7213 */ /* 0x000fe40000000000 */
[----:B------:R-:W-:Y:S01]  /*3bb0*/  ISETP.GE.AND P4, PT, R9, RZ, PT ;  /* 0x000000ff0900720c */ /* 0x000fe20003f86270 */
[----:B------:R-:W-:Y:S01]  /*3bc0*/  @!P5 IMAD.IADD R4, R4, 0x1, -R10 ;  /* 0x000000010404d824 */ /* 0x000fe200078e0a0a */
[----:B------:R-:W-:Y:S01]  /*3bd0*/  ISETP.GT.U32.AND P5, PT, R10, R8, PT ;  /* 0x000000080a00720c */ /* 0x000fe20003fa4070 */
[----:B0-----:R-:W-:-:S02]  /*3be0*/  IMAD.MOV.U32 R3, RZ, RZ, R19 ;  /* 0x000000ffff037224 */ /* 0x001fc400078e0013 */
[----:B------:R-:W-:-:S04]  /*3bf0*/  IMAD.HI.U32 R9, R7, R14, RZ ;  /* 0x0000000e07097227 */ /* 0x000fc800078e00ff */
[----:B------:R-:W-:Y:S01]  /*3c00*/  @!P3 IMAD.MOV R3, RZ, RZ, -R3 ;  /* 0x000000ffff03b224 */ /* 0x000fe200078e0a03 */
[----:B------:R-:W-:Y:S01]  /*3c10*/  ISETP.GT.U32.AND P3, PT, R10, R4, PT ;  /* 0x000000040a00720c */ /* 0x000fe20003f64070 */
[----:B------:R-:W-:Y:S02]  /*3c20*/  IMAD.MOV R0, RZ, RZ, -R0 ;  /* 0x000000ffff007224 */ /* 0x000fe400078e0a00 */
[----:B------:R-:W-:Y:S01]  /*3c30*/  VIADD R19, R28, 0x1bb ;  /* 0x000001bb1c137836 */ /* 0x000fe20000000000 */
[----:B------:R0:W-:Y:S01]  /*3c40*/  STL [R1+0x4e4], R3 ;  /* 0x0004e40301007387 */ /* 0x0001e20000100800 */
[----:B------:R-:W-:Y:S02]  /*3c50*/  @!P5 IMAD.IADD R8, R8, 0x1, -R10 ;  /* 0x000000010808d824 */ /* 0x000fe400078e0a0a */
[----:B------:R-:W-:Y:S02]  /*3c60*/  IMAD R5, R10, R0, R5 ;  /* 0x000000000a057224 */ /* 0x000fe400078e0205 */
[----:B------:R-:W-:-:S02]  /*3c70*/  IMAD.MOV.U32 R11, RZ, RZ, R8 ;  /* 0x000000ffff0b7224 */ /* 0x000fc400078e0008 */
[----:B------:R-:W-:Y:S02]  /*3c80*/  VIADD R0, R28, 0x1bc ;  /* 0x000001bc1c007836 */ /* 0x000fe40000000000 */
[----:B------:R-:W-:Y:S01]  /*3c90*/  @!P6 IMAD.MOV R11, RZ, RZ, -R11 ;  /* 0x000000ffff0be224 */ /* 0x000fe200078e0a0b */
[C---:B------:R-:W-:Y:S01]  /*3ca0*/  ISETP.GT.U32.AND P6, PT, R10.reuse, R5, PT ;  /* 0x000000050a00720c */ /* 0x040fe20003fc4070 */
[----:B0-----:R-:W-:Y:S02]  /*3cb0*/  IMAD.MOV.U32 R3, RZ, RZ, R6 ;  /* 0x000000ffff037224 */ /* 0x001fe400078e0006 */
[----:B------:R-:W-:Y:S02]  /*3cc0*/  IMAD.MOV R6, RZ, RZ, -R9 ;  /* 0x000000ffff067224 */ /* 0x000fe400078e0a09 */
[----:B------:R-:W-:Y:S01]  /*3cd0*/  @!P0 IMAD.MOV R3, RZ, RZ, -R3 ;  /* 0x000000ffff038224 */ /* 0x000fe200078e0a03 */
[----:B------:R-:W-:Y:S01]  /*3ce0*/  ISETP.GE.AND P0, PT, R13, RZ, PT ;  /* 0x000000ff0d00720c */ /* 0x000fe20003f06270 */
[----:B------:R-:W-:Y:S01]  /*3cf0*/  IMAD R14, R10, R6, R14 ;  /* 0x000000060a0e7224 */ /* 0x000fe200078e020e */
[----:B------:R-:W-:Y:S01]  /*3d00*/  IABS R13, R13 ;  /* 0x0000000d000d7213 */ /* 0x000fe20000000000 */
[----:B------:R-:W-:Y:S01]  /*3d10*/  @!P3 IMAD.IADD R4, R4, 0x1, -R10 ;  /* 0x000000010404b824 */ /* 0x000fe200078e0a0a */
[----:B------:R0:W-:Y:S01]  /*3d20*/  STL [R1+0x4f4], R3 ;  /* 0x0004f40301007387 */ /* 0x0001e20000100800 */
[----:B------:R-:W-:Y:S01]  /*3d30*/  VIADD R9, R28, 0x1be ;  /* 0x000001be1c097836 */ /* 0x000fe20000000000 */
[----:B------:R-:W-:Y:S01]  /*3d40*/  ISETP.GT.U32.AND P5, PT, R10, R14, PT ;  /* 0x0000000e0a00720c */ /* 0x000fe20003fa4070 */
[----:B------:R-:W-:Y:S01]  /*3d50*/  IMAD.HI.U32 R6, R7, R13, RZ ;  /* 0x0000000d07067227 */ /* 0x000fe200078e00ff */
[----:B------:R2:W-:Y:S02]  /*3d60*/  STL [R1+0x51c], R11 ;  /* 0x00051c0b01007387 */ /* 0x0005e40000100800 */
[----:B------:R-:W-:Y:S01]  /*3d70*/  ISETP.GE.AND P3, PT, R9, RZ, PT ;  /* 0x000000ff0900720c */ /* 0x000fe20003f66270 */
[----:B------:R-:W-:Y:S01]  /*3d80*/  IMAD.MOV R6, RZ, RZ, -R6 ;  /* 0x000000ffff067224 */ /* 0x000fe200078e0a06 */
[----:B------:R-:W-:Y:S01]  /*3d90*/  IABS R9, R9 ;  /* 0x0000000900097213 */ /* 0x000fe20000000000 */
[----:B------:R-:W-:-:S02]  /*3da0*/  @!P6 IMAD.IADD R5, R5, 0x1, -R10 ;  /* 0x000000010505e824 */ /* 0x000fc400078e0a0a */
[----:B0-----:R-:W-:Y:S02]  /*3db0*/  IMAD.MOV.U32 R3, RZ, RZ, R4 ;  /* 0x000000ffff037224 */ /* 0x001fe400078e0004 */
[----:B------:R-:W-:Y:S01]  /*3dc0*/  IMAD R13, R10, R6, R13 ;  /* 0x000000060a0d7224 */ /* 0x000fe200078e020d */
[----:B--2---:R-:W-:Y:S01]  /*3dd0*/  IABS R11, R0 ;  /* 0x00000000000b7213 */ /* 0x004fe20000000000 */
[----:B------:R-:W-:Y:S01]  /*3de0*/  @!P5 IMAD.IADD R14, R14, 0x1, -R10 ;  /* 0x000000010e0ed824 */ /* 0x000fe200078e0a0a */
[----:B------:R-:W-:Y:S01]  /*3df0*/  ISETP.GT.U32.AND P6, PT, R10, R5, PT ;  /* 0x000000050a00720c */ /* 0x000fe20003fc4070 */
[----:B------:R-:W-:Y:S01]  /*3e00*/  @!P1 IMAD.MOV R3, RZ, RZ, -R3 ;  /* 0x000000ffff039224 */ /* 0x000fe200078e0a03 */
[----:B------:R-:W-:Y:S01]  /*3e10*/  ISETP.GE.AND P1, PT, R12, RZ, PT ;  /* 0x000000ff0c00720c */ /* 0x000fe20003f26270 */
[C---:B------:R-:W-:Y:S01]  /*3e20*/  IMAD.HI.U32 R4, R7.reuse, R9, RZ ;  /* 0x0000000907047227 */ /* 0x040fe200078e00ff */
[----:B------:R-:W-:Y:S02]  /*3e30*/  ISETP.GT.U32.AND P5, PT, R10, R14, PT ;  /* 0x0000000e0a00720c */ /* 0x000fe40003fa4070 */
[----:B------:R-:W-:Y:S01]  /*3e40*/  IABS R12, R12 ;  /* 0x0000000c000c7213 */ /* 0x000fe20000000000 */
[C---:B------:R-:W-:Y:S01]  /*3e50*/  IMAD.HI.U32 R8, R7.reuse, R11, RZ ;  /* 0x0000000b07087227 */ /* 0x040fe200078e00ff */
[----:B------:R0:W-:Y:S03]  /*3e60*/  STL [R1+0x524], R3 ;  /* 0x0005240301007387 */ /* 0x0001e60000100800 */
[----:B------:R-:W-:-:S04]  /*3e70*/  IMAD.HI.U32 R6, R7, R12, RZ ;  /* 0x0000000c07067227 */ /* 0x000fc800078e00ff */
[----:B------:R-:W-:Y:S02]  /*3e80*/  IMAD.MOV R6, RZ, RZ, -R6 ;  /* 0x000000ffff067224 */ /* 0x000fe400078e0a06 */
[----:B------:R-:W-:Y:S01]  /*3e90*/  @!P5 IMAD.IADD R14, R14, 0x1, -R10 ;  /* 0x000000010e0ed824 */ /* 0x000fe200078e0a0a */
[C---:B------:R-:W-:Y:S01]  /*3ea0*/  ISETP.GT.U32.AND P5, PT, R10.reuse, R13, PT ;  /* 0x0000000d0a00720c */ /* 0x040fe20003fa4070 */
[----:B------:R-:W-:Y:S02]  /*3eb0*/  IMAD.MOV R4, RZ, RZ, -R4 ;  /* 0x000000ffff047224 */ /* 0x000fe400078e0a04 */
[----:B------:R-:W-:Y:S02]  /*3ec0*/  IMAD.MOV R8, RZ, RZ, -R8 ;  /* 0x000000ffff087224 */ /* 0x000fe400078e0a08 */
[C---:B------:R-:W-:Y:S02]  /*3ed0*/  IMAD R12, R10.reuse, R6, R12 ;  /* 0x000000060a0c7224 */ /* 0x040fe400078e020c */
[----:B------:R-:W-:Y:S01]  /*3ee0*/  IMAD R9, R10, R4, R9 ;  /* 0x000000040a097224 */ /* 0x000fe200078e0209 */
[----:B------:R-:W-:Y:S01]  /*3ef0*/  IABS R4, R19 ;  /* 0x0000001300047213 */ /* 0x000fe20000000000 */
[----:B0-----:R-:W-:-:S02]  /*3f00*/  IMAD.MOV.U32 R3, RZ, RZ, R14 ;  /* 0x000000ffff037224 */ /* 0x001fc400078e000e */
[C---:B------:R-:W-:Y:S02]  /*3f10*/  IMAD R11, R10.reuse, R8, R11 ;  /* 0x000000080a0b7224 */ /* 0x040fe400078e020b */
[--C-:B------:R-:W-:Y:S01]  /*3f20*/  @!P6 IMAD.IADD R5, R5, 0x1, -R10.reuse ;  /* 0x000000010505e824 */ /* 0x100fe200078e0a0a */
[C---:B------:R-:W-:Y:S01]  /*3f30*/  ISETP.GT.U32.AND P6, PT, R10.reuse, R12, PT ;  /* 0x0000000c0a00720c */ /* 0x040fe20003fc4070 */
[----:B------:R-:W-:Y:S01]  /*3f40*/  @!P4 IMAD.MOV R3, RZ, RZ, -R3 ;  /* 0x000000ffff03c224 */ /* 0x000fe200078e0a03 */
[C---:B------:R-:W-:Y:S01]  /*3f50*/  ISETP.GT.U32.AND P4, PT, R10.reuse, R9, PT ;  /* 0x000000090a00720c */ /* 0x040fe20003f84070 */
[----:B------:R-:W-:Y:S01]  /*3f60*/  @!P5 IMAD.IADD R13, R13, 0x1, -R10 ;  /* 0x000000010d0dd824 */ /* 0x000fe200078e0a0a */
[----:B------:R-:W-:Y:S01]  /*3f70*/  ISETP.GT.U32.AND P5, PT, R10, R11, PT ;  /* 0x0000000b0a00720c */ /* 0x000fe20003fa4070 */
[----:B------:R-:W-:Y:S01]  /*3f80*/  VIADD R16, R28, 0x1ba ;  /* 0x000001ba1c107836 */ /* 0x000fe20000000000 */
[----:B------:R0:W-:Y:S01]  /*3f90*/  STL [R1+0x52c], R3 ;  /* 0x00052c0301007387 */ /* 0x0001e20000100800 */
[----:B------:R-:W-:-:S03]  /*3fa0*/  IMAD.HI.U32 R6, R7, R4, RZ ;  /* 0x0000000407067227 */ /* 0x000fc600078e00ff */
[----:B------:R-:W-:Y:S01]  /*3fb0*/  IABS R15, R16 ;  /* 0x00000010000f7213 */ /* 0x000fe20000000000 */
[----:B------:R-:W-:Y:S02]  /*3fc0*/  IMAD.MOV R6, RZ, RZ, -R6 ;  /* 0x000000ffff067224 */ /* 0x000fe400078e0a06 */
[--C-:B------:R-:W-:Y:S02]  /*3fd0*/  @!P6 IMAD.IADD R12, R12, 0x1, -R10.reuse ;  /* 0x000000010c0ce824 */ /* 0x100fe400078e0a0a */
[--C-:B------:R-:W-:Y:S01]  /*3fe0*/  @!P4 IMAD.IADD R9, R9, 0x1, -R10.reuse ;  /* 0x000000010909c824 */ /* 0x100fe200078e0a0a */
[C---:B------:R-:W-:Y:S01]  /*3ff0*/  ISETP.GT.U32.AND P4, PT, R10.reuse, R13, PT ;  /* 0x0000000d0a00720c */ /* 0x040fe20003f84070 */
[----:B------:R-:W-:Y:S01]  /*4000*/  @!P5 IMAD.IADD R11, R11, 0x1, -R10 ;  /* 0x000000010b0bd824 */ /* 0x000fe200078e0a0a */
[C---:B------:R-:W-:Y:S01]  /*4010*/  ISETP.GT.U32.AND P5, PT, R10.reuse, R12, PT ;  /* 0x0000000c0a00720c */ /* 0x040fe20003fa4070 */
[----:B0-----:R-:W-:Y:S01]  /*4020*/  IMAD.MOV.U32 R3, RZ, RZ, R5 ;  /* 0x000000ffff037224 */ /* 0x001fe200078e0005 */
[----:B------:R-:W-:Y:S01]  /*4030*/  ISETP.GT.U32.AND P6, PT, R10, R9, PT ;  /* 0x000000090a00720c */ /* 0x000fe20003fc4070 */
[----:B------:R-:W-:-:S04]  /*4040*/  IMAD.HI.U32 R5, R7, R15, RZ ;  /* 0x0000000f07057227 */ /* 0x000fc800078e00ff */
[----:B------:R-:W-:Y:S02]  /*4050*/  IMAD.MOV R5, RZ, RZ, -R5 ;  /* 0x000000ffff057224 */ /* 0x000fe400078e0a05 */
[----:B------:R-:W-:Y:S01]  /*4060*/  @!P2 IMAD.MOV R3, RZ, RZ, -R3 ;  /* 0x000000ffff03a224 */ /* 0x000fe200078e0a03 */
[C---:B------:R-:W-:Y:S01]  /*4070*/  ISETP.GT.U32.AND P2, PT, R10.reuse, R11, PT ;  /* 0x0000000b0a00720c */ /* 0x040fe20003f44070 */
[C---:B------:R-:W-:Y:S02]  /*4080*/  IMAD R4, R10.reuse, R6, R4 ;  /* 0x000000060a047224 */ /* 0x040fe400078e0204 */
[C---:B------:R-:W-:Y:S01]  /*4090*/  IMAD R15, R10.reuse, R5, R15 ;  /* 0x000000050a0f7224 */ /* 0x040fe200078e020f */
[----:B------:R0:W-:Y:S01]  /*40a0*/  STL [R1+0x548], R3 ;  /* 0x0005480301007387 */ /* 0x0001e20000100800 */
[--C-:B------:R-:W-:Y:S01]  /*40b0*/  @!P4 IMAD.IADD R13, R13, 0x1, -R10.reuse ;  /* 0x000000010d0dc824 */ /* 0x100fe200078e0a0a */
[----:B------:R-:W-:Y:S01]  /*40c0*/  ISETP.GT.U32.AND P4, PT, R10, R4, PT ;  /* 0x000000040a00720c */ /* 0x000fe20003f84070 */
[----:B------:R-:W-:Y:S01]  /*40d0*/  @!P5 IMAD.IADD R12, R12, 0x1, -R10 ;  /* 0x000000010c0cd824 */ /* 0x000fe200078e0a0a */
[----:B------:R-:W-:Y:S01]  /*40e0*/  ISETP.GT.U32.AND P5, PT, R10, R15, PT ;  /* 0x0000000f0a00720c */ /* 0x000fe20003fa4070 */
[----:B------:R-:W-:-:S02]  /*40f0*/  VIADD R5, R28, 0x1b7 ;  /* 0x000001b71c057836 */ /* 0x000fc40000000000 */
[C---:B------:R-:W-:Y:S02]  /*4100*/  VIADD R8, R28.reuse, 0x1b9 ;  /* 0x000001b91c087836 */ /* 0x040fe40000000000 */
[--C-:B------:R-:W-:Y:S01]  /*4110*/  @!P2 IMAD.IADD R11, R11, 0x1, -R10.reuse ;  /* 0x000000010b0ba824 */ /* 0x100fe200078e0a0a */
[----:B------:R-:W-:Y:S01]  /*4120*/  ISETP.GE.AND P2, PT, R19, RZ, PT ;  /* 0x000000ff1300720c */ /* 0x000fe20003f46270 */
[----:B------:R-:W-:Y:S01]  /*4130*/  VIADD R6, R28, 0x1b8 ;  /* 0x000001b81c067836 */ /* 0x000fe20000000000 */
[----:B------:R-:W-:Y:S01]  /*4140*/  IABS R19, R5 ;  /* 0x0000000500137213 */ /* 0x000fe20000000000 */
[--C-:B------:R-:W-:Y:S01]  /*4150*/  @!P6 IMAD.IADD R9, R9, 0x1, -R10.reuse ;  /* 0x000000010909e824 */ /* 0x100fe200078e0a0a */
[----:B------:R-:W-:Y:S01]  /*4160*/  IABS R18, R8 ;  /* 0x0000000800127213 */ /* 0x000fe20000000000 */
[--C-:B------:R-:W-:Y:S01]  /*4170*/  @!P4 IMAD.IADD R4, R4, 0x1, -R10.reuse ;  /* 0x000000010404c824 */ /* 0x100fe200078e0a0a */
[----:B------:R-:W-:Y:S01]  /*4180*/  ISETP.GE.AND P4, PT, R16, RZ, PT ;  /* 0x000000ff1000720c */ /* 0x000fe20003f86270 */
[----:B------:R-:W-:Y:S01]  /*4190*/  @!P5 IMAD.IADD R15, R15, 0x1, -R10 ;  /* 0x000000010f0fd824 */ /* 0x000fe200078e0a0a */
[----:B------:R-:W-:Y:S01]  /*41a0*/  IABS R17, R6 ;  /* 0x0000000600117213 */ /* 0x000fe20000000000 */
[----:B------:R-:W-:Y:S01]  /*41b0*/  IMAD.MOV.U32 R16, RZ, RZ, R19 ;  /* 0x000000ffff107224 */ /* 0x000fe200078e0013 */
[----:B------:R-:W-:Y:S01]  /*41c0*/  ISETP.GE.AND P6, PT, R0, RZ, PT ;  /* 0x000000ff0000720c */ /* 0x000fe20003fc6270 */
[----:B------:R-:W-:Y:S01]  /*41d0*/  IMAD.HI.U32 R14, R7, R18, RZ ;  /* 0x00000012070e7227 */ /* 0x000fe200078e00ff */
[----:B------:R-:W-:-:S03]  /*41e0*/  ISETP.GT.U32.AND P5, PT, R10, R15, PT ;  /* 0x0000000f0a00720c */ /* 0x000fc60003fa4070 */
[----:B------:R-:W-:Y:S02]  /*41f0*/  IMAD.MOV.U32 R20, RZ, RZ, R13 ;  /* 0x000000ffff147224 */ /* 0x000fe400078e000d */
[----:B------:R-:W-:-:S04]  /*4200*/  IMAD.HI.U32 R13, R7, R16, RZ ;  /* 0x00000010070d7227 */ /* 0x000fc800078e00ff */
[----:B------:R-:W-:Y:S02]  /*4210*/  IMAD.MOV R14, RZ, RZ, -R14 ;  /* 0x000000ffff0e7224 */ /* 0x000fe400078e0a0e */
[----:B0-----:R-:W-:Y:S02]  /*4220*/  IMAD.MOV.U32 R3, RZ, RZ, R9 ;  /* 0x000000ffff037224 */ /* 0x001fe400078e0009 */
[----:B------:R-:W-:Y:S02]  /*4230*/  IMAD.MOV R9, RZ, RZ, -R13 ;  /* 0x000000ffff097224 */ /* 0x000fe400078e0a0d */
[----:B------:R-:W-:Y:S01]  /*4240*/  @!P0 IMAD.MOV R20, RZ, RZ, -R20 ;  /* 0x000000ffff148224 */ /* 0x000fe200078e0a14 */
[C---:B------:R-:W-:Y:S01]  /*4250*/  ISETP.GT.U32.AND P0, PT, R10.reuse, R4, PT ;  /* 0x000000040a00720c */ /* 0x040fe20003f04070 */
[C---:B------:R-:W-:Y:S02]  /*4260*/  IMAD R18, R10.reuse, R14, R18 ;  /* 0x0000000e0a127224 */ /* 0x040fe400078e0212 */
[----:B------:R-:W-:Y:S01]  /*4270*/  IMAD R16, R10, R9, R16 ;  /* 0x000000090a107224 */ /* 0x000fe200078e0210 */
[----:B------:R-:W-:Y:S01]  /*4280*/  STL [R1+0x558], R20 ;  /* 0x0005581401007387 */ /* 0x000fe20000100800 */
[----:B------:R-:W-:-:S04]  /*4290*/  IMAD.HI.U32 R0, R7, R17, RZ ;  /* 0x0000001107007227 */ /* 0x000fc800078e00ff */
[----:B------:R-:W-:Y:S01]  /*42a0*/  @!P3 IMAD.MOV R3, RZ, RZ, -R3 ;  /* 0x000000ffff03b224 */ /* 0x000fe200078e0a03 */
[C---:B------:R-:W-:Y:S01]  /*42b0*/  ISETP.GT.U32.AND P3, PT, R10.reuse, R18, PT ;  /* 0x000000120a00720c */ /* 0x040fe20003f64070 */
[----:B------:R-:W-:Y:S01]  /*42c0*/  @!P5 IMAD.IADD R15, R15, 0x1, -R10 ;  /* 0x000000010f0fd824 */ /* 0x000fe200078e0a0a */
[----:B------:R-:W-:Y:S01]  /*42d0*/  ISETP.GT.U32.AND P5, PT, R10, R16, PT ;  /* 0x000000100a00720c */ /* 0x000fe20003fa4070 */
[----:B------:R-:W-:Y:S01]  /*42e0*/  IMAD.MOV R0, RZ, RZ, -R0 ;  /* 0x000000ffff007224 */ /* 0x000fe200078e0a00 */
[----:B------:R0:W-:Y:S01]  /*42f0*/  STL [R1+0x570], R3 ;  /* 0x0005700301007387 */ /* 0x0001e20000100800 */
[----:B------:R-:W-:Y:S01]  /*4300*/  @!P0 IMAD.IADD R4, R4, 0x1, -R10 ;  /* 0x0000000104048824 */ /* 0x000fe200078e0a0a */
[----:B------:R-:W-:Y:S01]  /*4310*/  ISETP.GE.AND P0, PT, R6, RZ, PT ;  /* 0x000000ff0600720c */ /* 0x000fe20003f06270 */
[----:B------:R-:W-:Y:S02]  /*4320*/  IMAD R17, R10, R0, R17 ;  /* 0x000000000a117224 */ /* 0x000fe400078e0211 */
[----:B------:R-:W-:-:S02]  /*4330*/  VIADD R6, R28, 0x1b5 ;  /* 0x000001b51c067836 */ /* 0x000fc40000000000 */
[----:B------:R-:W-:Y:S02]  /*4340*/  VIADD R0, R28, 0x1b6 ;  /* 0x000001b61c007836 */ /* 0x000fe40000000000 */
[--C-:B------:R-:W-:Y:S01]  /*4350*/  @!P3 IMAD.IADD R18, R18, 0x1, -R10.reuse ;  /* 0x000000011212b824 */ /* 0x100fe200078e0a0a */
[----:B------:R-:W-:Y:S01]  /*4360*/  ISETP.GE.AND P3, PT, R5, RZ, PT ;  /* 0x000000ff0500720c */ /* 0x000fe20003f66270 */
[----:B0-----:R-:W-:Y:S01]  /*4370*/  IMAD.MOV.U32 R3, RZ, RZ, R11 ;  /* 0x000000ffff037224 */ /* 0x001fe200078e000b */
[----:B------:R-:W-:Y:S01]  /*4380*/  IABS R5, R6 ;  /* 0x0000000600057213 */ /* 0x000fe20000000000 */
[----:B------:R-:W-:Y:S01]  /*4390*/  @!P5 IMAD.IADD R16, R16, 0x1, -R10 ;  /* 0x000000011010d824 */ /* 0x000fe200078e0a0a */
[----:B------:R-:W-:Y:S01]  /*43a0*/  IABS R13, R0 ;  /* 0x00000000000d7213 */ /* 0x000fe20000000000 */
[----:B------:R-:W-:Y:S01]  /*43b0*/  @!P6 IMAD.MOV R3, RZ, RZ, -R3 ;  /* 0x000000ffff03e224 */ /* 0x000fe200078e0a03 */
[----:B------:R-:W-:Y:S01]  /*43c0*/  ISETP.GT.U32.AND P6, PT, R10, R17, PT ;  /* 0x000000110a00720c */ /* 0x000fe20003fc4070 */
[----:B------:R-:W-:Y:S01]  /*43d0*/  @!P1 IMAD.MOV R12, RZ, RZ, -R12 ;  /* 0x000000ffff0c9224 */ /* 0x000fe200078e0a0c */
[----:B------:R-:W-:Y:S01]  /*43e0*/  ISETP.GE.AND P1, PT, R8, RZ, PT ;  /* 0x000000ff0800720c */ /* 0x000fe20003f26270 */
[----:B------:R-:W-:Y:S01]  /*43f0*/  IMAD.HI.U32 R8, R7, R5, RZ ;  /* 0x0000000507087227 */ /* 0x000fe200078e00ff */
[----:B------:R-:W-:-:S02]  /*4400*/  ISETP.GT.U32.AND P5, PT, R10, R16, PT ;  /* 0x000000100a00720c */ /* 0x000fc40003fa4070 */
[----:B------:R-:W-:Y:S01]  /*4410*/  STL [R1+0x584], R12 ;  /* 0x0005840c01007387 */ /* 0x000fe20000100800 */
[----:B------:R-:W-:Y:S02]  /*4420*/  IMAD.MOV R8, RZ, RZ, -R8 ;  /* 0x000000ffff087224 */ /* 0x000fe400078e0a08 */
[----:B------:R-:W-:Y:S01]  /*4430*/  IMAD.HI.U32 R9, R7, R13, RZ ;  /* 0x0000000d07097227 */ /* 0x000fe200078e00ff */
[----:B------:R0:W-:Y:S03]  /*4440*/  STL [R1+0x58c], R3 ;  /* 0x00058c0301007387 */ /* 0x0001e60000100800 */
[----:B------:R-:W-:Y:S01]  /*4450*/  @!P6 IMAD.IADD R17, R17, 0x1, -R10 ;  /* 0x000000011111e824 */ /* 0x000fe200078e0a0a */
[C---:B------:R-:W-:Y:S01]  /*4460*/  ISETP.GT.U32.AND P6, PT, R10.reuse, R18, PT ;  /* 0x000000120a00720c */ /* 0x040fe20003fc4070 */
[----:B------:R-:W-:Y:S02]  /*4470*/  IMAD R5, R10, R8, R5 ;  /* 0x000000080a057224 */ /* 0x000fe400078e0205 */
[----:B------:R-:W-:-:S02]  /*4480*/  IMAD.MOV R9, RZ, RZ, -R9 ;  /* 0x000000ffff097224 */ /* 0x000fc400078e0a09 */
[----:B------:R-:W-:Y:S01]  /*4490*/  @!P5 IMAD.IADD R16, R16, 0x1, -R10 ;  /* 0x000000011010d824 */ /* 0x000fe200078e0a0a */
[C---:B------:R-:W-:Y:S01]  /*44a0*/  ISETP.GT.U32.AND P5, PT, R10.reuse, R5, PT ;  /* 0x000000050a00720c */ /* 0x040fe20003fa4070 */
[----:B------:R-:W-:Y:S02]  /*44b0*/  IMAD R13, R10, R9, R13 ;  /* 0x000000090a0d7224 */ /* 0x000fe400078e020d */
[----:B0-----:R-:W-:Y:S02]  /*44c0*/  IMAD.MOV.U32 R3, RZ, RZ, R4 ;  /* 0x000000ffff037224 */ /* 0x001fe400078e0004 */
[----:B------:R-:W-:Y:S02]  /*44d0*/  VIADD R8, R28, 0x1b2 ;  /* 0x000001b21c087836 */ /* 0x000fe40000000000 */
[--C-:B------:R-:W-:Y:S01]  /*44e0*/  @!P6 IMAD.IADD R18, R18, 0x1, -R10.reuse ;  /* 0x000000011212e824 */ /* 0x100fe200078e0a0a */
[C---:B------:R-:W-:Y:S01]  /*44f0*/  ISETP.GT.U32.AND P6, PT, R10.reuse, R13, PT ;  /* 0x0000000d0a00720c */ /* 0x040fe20003fc4070 */
[----:B------:R-:W-:Y:S01]  /*4500*/  @!P2 IMAD.MOV R3, RZ, RZ, -R3 ;  /* 0x000000ffff03a224 */ /* 0x000fe200078e0a03 */
[----:B------:R-:W-:Y:S01]  /*4510*/  ISETP.GT.U32.AND P2, PT, R10, R17, PT ;  /* 0x000000110a00720c */ /* 0x000fe20003f44070 */
[C---:B------:R-:W-:Y:S01]  /*4520*/  VIADD R11, R28.reuse, 0x1b4 ;  /* 0x000001b41c0b7836 */ /* 0x040fe20000000000 */
[----:B------:R-:W-:Y:S01]  /*4530*/  IABS R12, R8 ;  /* 0x00000008000c7213 */ /* 0x000fe20000000000 */
[----:B------:R-:W-:Y:S01]  /*4540*/  @!P5 IMAD.IADD R5, R5, 0x1, -R10 ;  /* 0x000000010505d824 */ /* 0x000fe200078e0a0a */
[----:B------:R0:W-:Y:S01]  /*4550*/  STL [R1+0x5a8], R3 ;  /* 0x0005a80301007387 */ /* 0x0001e20000100800 */
[----:B------:R-:W-:Y:S01]  /*4560*/  VIADD R4, R28, 0x1b3 ;  /* 0x000001b31c047836 */ /* 0x000fe20000000000 */
[----:B------:R-:W-:Y:S01]  /*4570*/  IABS R14, R11 ;  /* 0x0000000b000e7213 */ /* 0x000fe20000000000 */
[----:B------:R-:W-:Y:S01]  /*4580*/  IMAD.MOV.U32 R20, RZ, RZ, R15 ;  /* 0x000000ffff147224 */ /* 0x000fe200078e000f */
[----:B------:R-:W-:Y:S01]  /*4590*/  ISETP.GT.U32.AND P5, PT, R10, R5, PT ;  /* 0x000000050a00720c */ /* 0x000fe20003fa4070 */
[----:B------:R-:W-:Y:S01]  /*45a0*/  IMAD.HI.U32 R15, R7, R12, RZ ;  /* 0x0000000c070f7227 */ /* 0x000fe200078e00ff */
[----:B------:R-:W-:-:S03]  /*45b0*/  IABS R9, R4 ;  /* 0x0000000400097213 */ /* 0x000fc60000000000 */
[----:B------:R-:W-:Y:S01]  /*45c0*/  @!P6 IMAD.IADD R13, R13, 0x1, -R10 ;  /* 0x000000010d0de824 */ /* 0x000fe200078e0a0a */
[----:B------:R-:W-:Y:S01]  /*45d0*/  ISETP.GE.AND P6, PT, R6, RZ, PT ;  /* 0x000000ff0600720c */ /* 0x000fe20003fc6270 */
[----:B0-----:R-:W-:Y:S02]  /*45e0*/  IMAD.MOV.U32 R3, RZ, RZ, R18 ;  /* 0x000000ffff037224 */ /* 0x001fe400078e0012 */
[----:B------:R-:W-:Y:S01]  /*45f0*/  @!P2 IMAD.IADD R17, R17, 0x1, -R10 ;  /* 0x000000011111a824 */ /* 0x000fe200078e0a0a */
[----:B------:R-:W-:Y:S01]  /*4600*/  ISETP.GE.AND P2, PT, R0, RZ, PT ;  /* 0x000000ff0000720c */ /* 0x000fe20003f46270 */
[----:B------:R-:W-:-:S04]  /*4610*/  IMAD.HI.U32 R19, R7, R14, RZ ;  /* 0x0000000e07137227 */ /* 0x000fc800078e00ff */
[----:B------:R-:W-:Y:S01]  /*4620*/  @!P4 IMAD.MOV R20, RZ, RZ, -R20 ;  /* 0x000000ffff14c224 */ /* 0x000fe200078e0a14 */
[----:B------:R-:W-:Y:S01]  /*4630*/  ISETP.GT.U32.AND P4, PT, R10, R13, PT ;  /* 0x0000000d0a00720c */ /* 0x000fe20003f84070 */
[----:B------:R-:W-:Y:S02]  /*4640*/  IMAD.MOV R15, RZ, RZ, -R15 ;  /* 0x000000ffff0f7224 */ /* 0x000fe400078e0a0f */
[----:B------:R-:W-:Y:S01]  /*4650*/  @!P1 IMAD.MOV R3, RZ, RZ, -R3 ;  /* 0x000000ffff039224 */ /* 0x000fe200078e0a03 */
[----:B------:R-:W-:Y:S01]  /*4660*/  STL [R1+0x5b0], R20 ;  /* 0x0005b01401007387 */ /* 0x000fe20000100800 */
[----:B------:R-:W-:-:S03]  /*4670*/  IMAD.HI.U32 R0, R7, R9, RZ ;  /* 0x0000000907007227 */ /* 0x000fc600078e00ff */
[----:B------:R0:W-:Y:S01]  /*4680*/  STL [R1+0x5e0], R3 ;  /* 0x0005e00301007387 */ /* 0x0001e20000100800 */
[----:B------:R-:W-:Y:S02]  /*4690*/  IMAD.MOV R19, RZ, RZ, -R19 ;  /* 0x000000ffff137224 */ /* 0x000fe400078e0a13 */
[----:B------:R-:W-:Y:S01]  /*46a0*/  @!P0 IMAD.MOV R17, RZ, RZ, -R17 ;  /* 0x000000ffff118224 */ /* 0x000fe200078e0a11 */
[----:B------:R-:W-:Y:S01]  /*46b0*/  ISETP.GE.AND P0, PT, R11, RZ, PT ;  /* 0x000000ff0b00720c */ /* 0x000fe20003f06270 */
[C---:B------:R-:W-:Y:S02]  /*46c0*/  IMAD R11, R10.reuse, R15, R12 ;  /* 0x0000000f0a0b7224 */ /* 0x040fe400078e020c */
[----:B------:R-:W-:Y:S01]  /*46d0*/  IMAD.MOV R0, RZ, RZ, -R0 ;  /* 0x000000ffff007224 */ /* 0x000fe200078e0a00 */
[----:B------:R-:W-:Y:S01]  /*46e0*/  STL [R1+0x5e4], R17 ;  /* 0x0005e41101007387 */ /* 0x000fe20000100800 */
[----:B------:R-:W-:Y:S02]  /*46f0*/  IMAD R14, R10, R19, R14 ;  /* 0x000000130a0e7224 */ /* 0x000fe400078e020e */
[----:B0-----:R-:W-:-:S02]  /*4700*/  IMAD.MOV.U32 R3, RZ, RZ, R16 ;  /* 0x000000ffff037224 */ /* 0x001fc400078e0010 */
[--C-:B------:R-:W-:Y:S01]  /*4710*/  @!P5 IMAD.IADD R5, R5, 0x1, -R10.reuse ;  /* 0x000000010505d824 */ /* 0x100fe200078e0a0a */
[C---:B------:R-:W-:Y:S01]  /*4720*/  ISETP.GT.U32.AND P5, PT, R10.reuse, R11, PT ;  /* 0x0000000b0a00720c */ /* 0x040fe20003fa4070 */
[C---:B------:R-:W-:Y:S01]  /*4730*/  IMAD R9, R10.reuse, R0, R9 ;  /* 0x000000000a097224 */ /* 0x040fe200078e0209 */
[C---:B------:R-:W-:Y:S01]  /*4740*/  ISETP.GT.U32.AND P1, PT, R10.reuse, R14, PT ;  /* 0x0000000e0a00720c */ /* 0x040fe20003f24070 */
[----:B------:R-:W-:Y:S02]  /*4750*/  @!P3 IMAD.MOV R3, RZ, RZ, -R3 ;  /* 0x000000ffff03b224 */ /* 0x000fe400078e0a03 */
[----:B------:R-:W-:Y:S01]  /*4760*/  @!P4 IMAD.IADD R13, R13, 0x1, -R10 ;  /* 0x000000010d0dc824 */ /* 0x000fe200078e0a0a */
[----:B------:R-:W-:Y:S01]  /*4770*/  ISETP.GT.U32.AND P3, PT, R10, R9, PT ;  /* 0x000000090a00720c */ /* 0x000fe20003f64070 */
[----:B------:R-:W-:Y:S01]  /*4780*/  VIADD R6, R28, 0x1b1 ;  /* 0x000001b11c067836 */ /* 0x000fe20000000000 */
[----:B------:R0:W-:Y:S01]  /*4790*/  STL [R1+0x5fc], R3 ;  /* 0x0005fc0301007387 */ /* 0x0001e20000100800 */
[----:B------:R-:W-:Y:S01]  /*47a0*/  ISETP.GE.AND P4, PT, R4, RZ, PT ;  /* 0x000000ff0400720c */ /* 0x000fe20003f86270 */
[----:B------:R-:W-:-:S02]  /*47b0*/  VIADD R4, R28, 0x1b0 ;  /* 0x000001b01c047836 */ /* 0x000fc40000000000 */
[----:B------:R-:W-:Y:S01]  /*47c0*/  IABS R0, R6 ;  /* 0x0000000600007213 */ /* 0x000fe20000000000 */
[--C-:B------:R-:W-:Y:S02]  /*47d0*/  @!P5 IMAD.IADD R11, R11, 0x1, -R10.reuse ;  /* 0x000000010b0bd824 */ /* 0x100fe400078e0a0a */
[----:B------:R-:W-:Y:S01]  /*47e0*/  @!P1 IMAD.IADD R14, R14, 0x1, -R10 ;  /* 0x000000010e0e9824 */ /* 0x000fe200078e0a0a */
[----:B------:R-:W-:Y:S01]  /*47f0*/  ISETP.GE.AND P1, PT, R8, RZ, PT ;  /* 0x000000ff0800720c */ /* 0x000fe20003f26270 */
[----:B------:R-:W-:Y:S01]  /*4800*/  IMAD.HI.U32 R12, R7, R0, RZ ;  /* 0x00000000070c7227 */ /* 0x000fe200078e00ff */
[----:B------:R-:W-:-:S03]  /*4810*/  ISETP.GT.U32.AND P5, PT, R10, R11, PT ;  /* 0x0000000b0a00720c */ /* 0x000fc60003fa4070 */
[----:B0-----:R-:W-:Y:S01]  /*4820*/  IMAD.MOV.U32 R3, RZ, RZ, R13 ;  /* 0x000000ffff037224 */ /* 0x001fe200078e000d */
[----:B------:R-:W-:Y:S01]  /*4830*/  IABS R13, R4 ;  /* 0x00000004000d7213 */ /* 0x000fe20000000000 */
[----:B------:R-:W-:Y:S01]  /*4840*/  @!P3 IMAD.IADD R9, R9, 0x1, -R10 ;  /* 0x000000010909b824 */ /* 0x000fe200078e0a0a */
[C---:B------:R-:W-:Y:S01]  /*4850*/  ISETP.GT.U32.AND P3, PT, R10.reuse, R14, PT ;  /* 0x0000000e0a00720c */ /* 0x040fe20003f64070 */
[----:B------:R-:W-:Y:S02]  /*4860*/  @!P2 IMAD.MOV R3, RZ, RZ, -R3 ;  /* 0x000000ffff03a224 */ /* 0x000fe400078e0a03 */
[----:B------:R-:W-:Y:S01]  /*4870*/  IMAD.MOV R12, RZ, RZ, -R12 ;  /* 0x000000ffff0c7224 */ /* 0x000fe200078e0a0c */
[----:B------:R-:W-:Y:S01]  /*4880*/  ISETP.GT.U32.AND P2, PT, R10, R9, PT ;  /* 0x000000090a00720c */ /* 0x000fe20003f44070 */
[----:B------:R-:W-:Y:S01]  /*4890*/  VIADD R8, R28, 0x1af ;  /* 0x000001af1c087836 */ /* 0x000fe20000000000 */
[----:B------:R0:W-:Y:S01]  /*48a0*/  STL [R1+0x60c], R3 ;  /* 0x00060c0301007387 */ /* 0x0001e20000100800 */
[----:B------:R-:W-:-:S02]  /*48b0*/  IMAD R0, R10, R12, R0 ;  /* 0x0000000c0a007224 */ /* 0x000fc400078e0200 */
[--C-:B------:R-:W-:Y:S01]  /*48c0*/  @!P5 IMAD.IADD R11, R11, 0x1, -R10.reuse ;  /* 0x000000010b0bd824 */ /* 0x100fe200078e0a0a */
[----:B------:R-:W-:Y:S01]  /*48d0*/  IABS R12, R8 ;  /* 0x00000008000c7213 */ /* 0x000fe20000000000 */
[----:B------:R-:W-:Y:S02]  /*48e0*/  VIADD R19, R28, 0x19c ;  /* 0x0000019c1c137836 */ /* 0x000fe40000000000 */
[----:B------:R-:W-:Y:S01]  /*48f0*/  @!P3 IMAD.IADD R14, R14, 0x1, -R10 ;  /* 0x000000010e0eb824 */ /* 0x000fe200078e0a0a */
[----:B------:R-:W-:Y:S01]  /*4900*/  ISETP.GT.U32.AND P3, PT, R10, R0, PT ;  /* 0x000000000a00720c */ /* 0x000fe20003f64070 */
[----:B------:R-:W-:Y:S01]  /*4910*/  IMAD.HI.U32 R16, R7, R12, RZ ;  /* 0x0000000c07107227 */ /* 0x000fe200078e00ff */
[----:B------:R-:W-:-:S03]  /*4920*/  IABS R20, R19 ;  /* 0x0000001300147213 */ /* 0x000fc60000000000 */
[----:B0-----:R-:W-:Y:S02]  /*4930*/  IMAD.MOV.U32 R3, RZ, RZ, R5 ;  /* 0x000000ffff037224 */ /* 0x001fe400078e0005 */
[----:B------:R-:W-:-:S04]  /*4940*/  IMAD.HI.U32 R5, R7, R13, RZ ;  /* 0x0000000d07057227 */ /* 0x000fc800078e00ff */
[----:B------:R-:W-:Y:S02]  /*4950*/  IMAD.MOV R5, RZ, RZ, -R5 ;  /* 0x000000ffff057224 */ /* 0x000fe400078e0a05 */
[----:B------:R-:W-:Y:S01]  /*4960*/  @!P2 IMAD.IADD R9, R9, 0x1, -R10 ;  /* 0x000000010909a824 */ /* 0x000fe200078e0a0a */
[----:B------:R-:W-:Y:S01]  /*4970*/  ISETP.GE.AND P2, PT, R4, RZ, PT ;  /* 0x000000ff0400720c */ /* 0x000fe20003f46270 */
[----:B------:R-:W-:Y:S02]  /*4980*/  IMAD R13, R10, R5, R13 ;  /* 0x000000050a0d7224 */ /* 0x000fe400078e020d */
[----:B------:R-:W-:Y:S01]  /*4990*/  @!P6 IMAD.MOV R3, RZ, RZ, -R3 ;  /* 0x000000ffff03e224 */ /* 0x000fe200078e0a03 */
[----:B------:R-:W-:Y:S01]  /*49a0*/  ISETP.GE.AND P6, PT, R6, RZ, PT ;  /* 0x000000ff0600720c */ /* 0x000fe20003fc6270 */
[----:B------:R-:W-:Y:S01]  /*49b0*/  VIADD R4, R28, 0x1ae ;  /* 0x000001ae1c047836 */ /* 0x000fe20000000000 */
[----:B------:R-:W-:Y:S01]  /*49c0*/  ISETP.GT.U32.AND P5, PT, R10, R13, PT ;  /* 0x0000000d0a00720c */ /* 0x000fe20003fa4070 */
[----:B------:R-:W-:Y:S01]  /*49d0*/  IMAD.MOV R16, RZ, RZ, -R16 ;  /* 0x000000ffff107224 */ /* 0x000fe200078e0a10 */
[----:B------:R0:W-:Y:S01]  /*49e0*/  STL [R1+0x628], R3 ;  /* 0x0006280301007387 */ /* 0x0001e20000100800 */
[----:B------:R-:W-:Y:S01]  /*49f0*/  @!P3 IMAD.IADD R0, R0, 0x1, -R10 ;  /* 0x000000010000b824 */ /* 0x000fe200078e0a0a */
[----:B------:R-:W-:Y:S01]  /*4a00*/  IABS R6, R4 ;  /* 0x0000000400067213 */ /* 0x000fe20000000000 */
[----:B------:R-:W-:Y:S01]  /*4a10*/  IMAD R12, R10, R16, R12 ;  /* 0x000000100a0c7224 */ /* 0x000fe200078e020c */
[----:B------:R-:W-:Y:S01]  /*4a20*/  ISETP.GE.AND P3, PT, R8, RZ, PT ;  /* 0x000000ff0800720c */ /* 0x000fe20003f66270 */
[----:B------:R-:W-:-:S02]  /*4a30*/  VIADD R5, R28, 0x1ad ;  /* 0x000001ad1c057836 */ /* 0x000fc40000000000 */
[----:B------:R-:W-:-:S03]  /*4a40*/  IMAD.HI.U32 R8, R7, R6, RZ ;  /* 0x0000000607087227 */ /* 0x000fc600078e00ff */
[----:B------:R-:W-:Y:S01]  /*4a50*/  IABS R15, R5 ;  /* 0x00000005000f7213 */ /* 0x000fe20000000000 */
[----:B------:R-:W-:Y:S02]  /*4a60*/  @!P5 IMAD.IADD R13, R13, 0x1, -R10 ;  /* 0x000000010d0dd824 */ /* 0x000fe400078e0a0a */
[----:B0-----:R-:W-:Y:S02]  /*4a70*/  IMAD.MOV.U32 R3, RZ, RZ, R14 ;  /* 0x000000ffff037224 */ /* 0x001fe400078e000e */
[----:B------:R-:W-:Y:S01]  /*4a80*/  IMAD.MOV.U32 R14, RZ, RZ, R9 ;  /* 0x000000ffff0e7224 */ /* 0x000fe200078e0009 */
[C---:B------:R-:W-:Y:S01]  /*4a90*/  ISETP.GT.U32.AND P5, PT, R10.reuse, R13, PT ;  /* 0x0000000d0a00720c */ /* 0x040fe20003fa4070 */
[----:B------:R-:W-:Y:S01]  /*4aa0*/  @!P0 IMAD.MOV R3, RZ, RZ, -R3 ;  /* 0x000000ffff038224 */ /* 0x000fe200078e0a03 */
[C---:B------:R-:W-:Y:S01]  /*4ab0*/  ISETP.GT.U32.AND P0, PT, R10.reuse, R0, PT ;  /* 0x000000000a00720c */ /* 0x040fe20003f04070 */
[----:B------:R-:W-:Y:S01]  /*4ac0*/  @!P4 IMAD.MOV R14, RZ, RZ, -R14 ;  /* 0x000000ffff0ec224 */ /* 0x000fe200078e0a0e */
[----:B------:R-:W-:Y:S01]  /*4ad0*/  ISETP.GT.U32.AND P4, PT, R10, R12, PT ;  /* 0x0000000c0a00720c */ /* 0x000fe20003f84070 */
[----:B------:R-:W-:Y:S01]  /*4ae0*/  IMAD.MOV R8, RZ, RZ, -R8 ;  /* 0x000000ffff087224 */ /* 0x000fe200078e0a08 */
[----:B------:R0:W-:Y:S01]  /*4af0*/  STL [R1+0x638], R3 ;  /* 0x0006380301007387 */ /* 0x0001e20000100800 */
[----:B------:R-:W-:-:S03]  /*4b00*/  IMAD.HI.U32 R9, R7, R15, RZ ;  /* 0x0000000f07097227 */ /* 0x000fc600078e00ff */
[----:B------:R2:W-:Y:S01]  /*4b10*/  STL [R1+0x644], R14 ;  /* 0x0006440e01007387 */ /* 0x0005e20000100800 */
[C---:B------:R-:W-:Y:S02]  /*4b20*/  IMAD R6, R10.reuse, R8, R6 ;  /* 0x000000080a067224 */ /* 0x040fe400078e0206 */
[--C-:B------:R-:W-:Y:S02]  /*4b30*/  @!P5 IMAD.IADD R13, R13, 0x1, -R10.reuse ;  /* 0x000000010d0dd824 */ /* 0x100fe400078e0a0a */
[----:B------:R-:W-:Y:S01]  /*4b40*/  IMAD.MOV R9, RZ, RZ, -R9 ;  /* 0x000000ffff097224 */ /* 0x000fe200078e0a09 */
[----:B------:R-:W-:Y:S01]  /*4b50*/  ISETP.GT.U32.AND P5, PT, R10, R6, PT ;  /* 0x000000060a00720c */ /* 0x000fe20003fa4070 */
[--C-:B------:R-:W-:Y:S01]  /*4b60*/  @!P0 IMAD.IADD R0, R0, 0x1, -R10.reuse ;  /* 0x0000000100008824 */ /* 0x100fe200078e0a0a */
[----:B------:R-:W-:Y:S01]  /*4b70*/  ISETP.GE.AND P0, PT, R5, RZ, PT ;  /* 0x000000ff0500720c */ /* 0x000fe20003f06270 */
[----:B------:R-:W-:Y:S02]  /*4b80*/  @!P4 IMAD.IADD R12, R12, 0x1, -R10 ;  /* 0x000000010c0cc824 */ /* 0x000fe400078e0a0a */
[----:B0-----:R-:W-:-:S02]  /*4b90*/  IMAD.MOV.U32 R3, RZ, RZ, R11 ;  /* 0x000000ffff037224 */ /* 0x001fc400078e000b */
[C---:B------:R-:W-:Y:S01]  /*4ba0*/  IMAD R15, R10.reuse, R9, R15 ;  /* 0x000000090a0f7224 */ /* 0x040fe200078e020f */
[----:B------:R-:W-:Y:S01]  /*4bb0*/  ISETP.GT.U32.AND P4, PT, R10, R12, PT ;  /* 0x0000000c0a00720c */ /* 0x000fe20003f84070 */
[----:B--2---:R-:W-:Y:S02]  /*4bc0*/  IMAD.MOV.U32 R14, RZ, RZ, R0 ;  /* 0x000000ffff0e7224 */ /* 0x004fe400078e0000 */
[----:B------:R-:W-:Y:S01]  /*4bd0*/  @!P1 IMAD.MOV R3, RZ, RZ, -R3 ;  /* 0x000000ffff039224 */ /* 0x000fe200078e0a03 */
[----:B------:R-:W-:Y:S01]  /*4be0*/  ISETP.GE.AND P1, PT, R4, RZ, PT ;  /* 0x000000ff0400720c */ /* 0x000fe20003f26270 */
[----:B------:R-:W-:Y:S01]  /*4bf0*/  @!P6 IMAD.MOV R14, RZ, RZ, -R14 ;  /* 0x000000ffff0ee224 */ /* 0x000fe200078e0a0e */
[----:B------:R-:W-:Y:S01]  /*4c00*/  ISETP.GT.U32.AND P6, PT, R10, R15, PT ;  /* 0x0000000f0a00720c */ /* 0x000fe20003fc4070 */
[----:B------:R-:W-:Y:S01]  /*4c10*/  @!P5 IMAD.IADD R6, R6, 0x1, -R10 ;  /* 0x000000010606d824 */ /* 0x000fe200078e0a0a */
[----:B------:R0:W-:Y:S01]  /*4c20*/  STL [R1+0x650], R3 ;  /* 0x0006500301007387 */ /* 0x0001e20000100800 */
[----:B------:R-:W-:-:S02]  /*4c30*/  VIADD R11, R28, 0x1ac ;  /* 0x000001ac1c0b7836 */ /* 0x000fc40000000000 */
[----:B------:R-:W-:Y:S01]  /*4c40*/  VIADD R9, R28, 0x1ab ;  /* 0x000001ab1c097836 */ /* 0x000fe20000000000 */
[----:B------:R-:W-:Y:S01]  /*4c50*/  ISETP.GT.U32.AND P5, PT, R10, R6, PT ;  /* 0x000000060a00720c */ /* 0x000fe20003fa4070 */
[--C-:B------:R-:W-:Y:S01]  /*4c60*/  @!P4 IMAD.IADD R12, R12, 0x1, -R10.reuse ;  /* 0x000000010c0cc824 */ /* 0x100fe200078e0a0a */
[----:B------:R-:W-:Y:S01]  /*4c70*/  IABS R5, R11 ;  /* 0x0000000b00057213 */ /* 0x000fe20000000000 */
[----:B------:R-:W-:Y:S01]  /*4c80*/  STL [R1+0x66c], R14 ;  /* 0x00066c0e01007387 */ /* 0x000fe20000100800 */
[----:B------:R-:W-:Y:S01]  /*4c90*/  IABS R8, R9 ;  /* 0x0000000900087213 */ /* 0x000fe20000000000 */
[----:B------:R-:W-:Y:S01]  /*4ca0*/  VIADD R4, R28, 0x1aa ;  /* 0x000001aa1c047836 */ /* 0x000fe20000000000 */
[----:B------:R-:W-:Y:S01]  /*4cb0*/  ISETP.GE.AND P4, PT, R9, RZ, PT ;  /* 0x000000ff0900720c */ /* 0x000fe20003f86270 */
[----:B0-----:R-:W-:Y:S02]  /*4cc0*/  IMAD.MOV.U32 R3, RZ, RZ, R13 ;  /* 0x000000ffff037224 */ /* 0x001fe400078e000d */
[----:B------:R-:W-:Y:S01]  /*4cd0*/  @!P6 IMAD.IADD R15, R15, 0x1, -R10 ;  /* 0x000000010f0fe824 */ /* 0x000fe200078e0a0a */
[----:B------:R-:W-:Y:S01]  /*4ce0*/  IABS R0, R4 ;  /* 0x0000000400007213 */ /* 0x000fe20000000000 */
[----:B------:R-:W-:Y:S01]  /*4cf0*/  @!P2 IMAD.MOV R3, RZ, RZ, -R3 ;  /* 0x000000ffff03a224 */ /* 0x000fe200078e0a03 */
[----:B------:R-:W-:Y:S01]  /*4d00*/  ISETP.GE.AND P2, PT, R11, RZ, PT ;  /* 0x000000ff0b00720c */ /* 0x000fe20003f46270 */
[----:B------:R-:W-:Y:S01]  /*4d10*/  IMAD.HI.U32 R13, R7, R5, RZ ;  /* 0x00000005070d7227 */ /* 0x000fe200078e00ff */
[----:B------:R-:W-:-:S02]  /*4d20*/  ISETP.GT.U32.AND P6, PT, R10, R15, PT ;  /* 0x0000000f0a00720c */ /* 0x000fc40003fc4070 */
[----:B------:R0:W-:Y:S01]  /*4d30*/  STL [R1+0x674], R3 ;  /* 0x0006740301007387 */ /* 0x0001e20000100800 */
[----:B------:R-:W-:-:S04]  /*4d40*/  IMAD.HI.U32 R9, R7, R8, RZ ;  /* 0x0000000807097227 */ /* 0x000fc800078e00ff */
[----:B------:R-:W-:Y:S02]  /*4d50*/  IMAD.MOV R13, RZ, RZ, -R13 ;  /* 0x000000ffff0d7224 */ /* 0x000fe400078e0a0d */
[----:B------:R-:W-:Y:S02]  /*4d60*/  IMAD.MOV R9, RZ, RZ, -R9 ;  /* 0x000000ffff097224 */ /* 0x000fe400078e0a09 */
[----:B------:R-:W-:Y:S02]  /*4d70*/  @!P5 IMAD.IADD R6, R6, 0x1, -R10 ;  /* 0x000000010606d824 */ /* 0x000fe400078e0a0a */
[----:B0-----:R-:W-:Y:S02]  /*4d80*/  IMAD.MOV.U32 R3, RZ, RZ, R12 ;  /* 0x000000ffff037224 */ /* 0x001fe400078e000c */
[----:B------:R-:W-:Y:S02]  /*4d90*/  IMAD R5, R10, R13, R5 ;  /* 0x0000000d0a057224 */ /* 0x000fe400078e0205 */
[----:B------:R-:W-:Y:S01]  /*4da0*/  @!P3 IMAD.MOV R3, RZ, RZ, -R3 ;  /* 0x000000ffff03b224 */ /* 0x000fe200078e0a03 */
[----:B------:R-:W-:Y:S01]  /*4db0*/  ISETP.GE.AND P3, PT, R4, RZ, PT ;  /* 0x000000ff0400720c */ /* 0x000fe20003f66270 */
[C---:B------:R-:W-:Y:S01]  /*4dc0*/  IMAD R4, R10.reuse, R9, R8 ;  /* 0x000000090a047224 */ /* 0x040fe200078e0208 */
[----:B------:R-:W-:Y:S01]  /*4dd0*/  ISETP.GT.U32.AND P5, PT, R10, R5, PT ;  /* 0x000000050a00720c */ /* 0x000fe20003fa4070 */
[----:B------:R-:W-:Y:S01]  /*4de0*/  IMAD.HI.U32 R11, R7, R0, RZ ;  /* 0x00000000070b7227 */ /* 0x000fe200078e00ff */
[----:B------:R0:W-:Y:S03]  /*4df0*/  STL [R1+0x688], R3 ;  /* 0x0006880301007387 */ /* 0x0001e60000100800 */
[----:B------:R-:W-:-:S02]  /*4e00*/  IMAD.MOV R11, RZ, RZ, -R11 ;  /* 0x000000ffff0b7224 */ /* 0x000fc400078e0a0b */
[----:B------:R-:W-:Y:S02]  /*4e10*/  @!P6 IMAD.IADD R15, R15, 0x1, -R10 ;  /* 0x000000010f0fe824 */ /* 0x000fe400078e0a0a */
[----:B------:R-:W-:Y:S02]  /*4e20*/  IMAD R0, R10, R11, R0 ;  /* 0x0000000b0a007224 */ /* 0x000fe400078e0200 */
[----:B------:R-:W-:Y:S02]  /*4e30*/  VIADD R11, R28, 0x1a9 ;  /* 0x000001a91c0b7836 */ /* 0x000fe40000000000 */
[----:B0-----:R-:W-:Y:S02]  /*4e40*/  IMAD.MOV.U32 R3, RZ, RZ, R6 ;  /* 0x000000ffff037224 */ /* 0x001fe400078e0006 */
[----:B------:R-:W-:Y:S01]  /*4e50*/  @!P5 IMAD.IADD R5, R5, 0x1, -R10 ;  /* 0x000000010505d824 */ /* 0x000fe200078e0a0a */
[----:B------:R-:W-:Y:S01]  /*4e60*/  ISETP.GE.AND P6, PT, R11, RZ, PT ;  /* 0x000000ff0b00720c */ /* 0x000fe20003fc6270 */
[----:B------:R-:W-:Y:S01]  /*4e70*/  @!P1 IMAD.MOV R3, RZ, RZ, -R3 ;  /* 0x000000ffff039224 */ /* 0x000fe200078e0a03 */
[----:B------:R-:W-:Y:S01]  /*4e80*/  ISETP.GT.U32.AND P1, PT, R10, R4, PT ;  /* 0x000000040a00720c */ /* 0x000fe20003f24070 */
[----:B------:R-:W-:Y:S01]  /*4e90*/  VIADD R6, R28, 0x1a8 ;  /* 0x000001a81c067836 */ /* 0x000fe20000000000 */
[----:B------:R-:W-:Y:S01]  /*4ea0*/  ISETP.GT.U32.AND P5, PT, R10, R5, PT ;  /* 0x000000050a00720c */ /* 0x000fe20003fa4070 */
[C---:B------:R-:W-:Y:S01]  /*4eb0*/  VIADD R9, R28.reuse, 0x1a6 ;  /* 0x000001a61c097836 */ /* 0x040fe20000000000 */
[----:B------:R0:W-:Y:S01]  /*4ec0*/  STL [R1+0x68c], R3 ;  /* 0x00068c0301007387 */ /* 0x0001e20000100800 */
[----:B------:R-:W-:Y:S01]  /*4ed0*/  IABS R11, R11 ;  /* 0x0000000b000b7213 */ /* 0x000fe20000000000 */
[----:B------:R-:W-:Y:S01]  /*4ee0*/  VIADD R8, R28, 0x1a7 ;  /* 0x000001a71c087836 */ /* 0x000fe20000000000 */
[----:B------:R-:W-:Y:S01]  /*4ef0*/  IABS R12, R6 ;  /* 0x00000006000c7213 */ /* 0x000fe20000000000 */
[----:B------:R-:W-:Y:S01]  /*4f00*/  IMAD.HI.U32 R23, R7, R20, RZ ;  /* 0x0000001407177227 */ /* 0x000fe200078e00ff */
[----:B------:R-:W-:-:S02]  /*4f10*/  IABS R14, R9 ;  /* 0x00000009000e7213 */ /* 0x000fc40000000000 */
[----:B------:R-:W-:Y:S01]  /*4f20*/  IABS R13, R8 ;  /* 0x00000008000d7213 */ /* 0x000fe20000000000 */
[----:B------:R-:W-:-:S04]  /*4f30*/  IMAD.HI.U32 R16, R7, R12, RZ ;  /* 0x0000000c07107227 */ /* 0x000fc800078e00ff */
[----:B0-----:R-:W-:Y:S02]  /*4f40*/  IMAD.MOV.U32 R3, RZ, RZ, R15 ;  /* 0x000000ffff037224 */ /* 0x001fe400078e000f */
[----:B------:R-:W-:Y:S02]  /*4f50*/  @!P1 IMAD.IADD R4, R4, 0x1, -R10 ;  /* 0x0000000104049824 */ /* 0x000fe400078e0a0a */
[----:B------:R-:W-:Y:S01]  /*4f60*/  @!P0 IMAD.MOV R3, RZ, RZ, -R3 ;  /* 0x000000ffff038224 */ /* 0x000fe200078e0a03 */
[C---:B------:R-:W-:Y:S01]  /*4f70*/  ISETP.GT.U32.AND P0, PT, R10.reuse, R0, PT ;  /* 0x000000000a00720c */ /* 0x040fe20003f04070 */
[----:B------:R-:W-:Y:S01]  /*4f80*/  IMAD.HI.U32 R15, R7, R11, RZ ;  /* 0x0000000b070f7227 */ /* 0x000fe200078e00ff */
[----:B------:R-:W-:Y:S02]  /*4f90*/  ISETP.GT.U32.AND P1, PT, R10, R4, PT ;  /* 0x000000040a00720c */ /* 0x000fe40003f24070 */
[----:B------:R0:W-:Y:S01]  /*4fa0*/  STL [R1+0x6b8], R3 ;  /* 0x0006b80301007387 */ /* 0x0001e20000100800 */
[----:B------:R-:W-:-:S02]  /*4fb0*/  IMAD.MOV R15, RZ, RZ, -R15 ;  /* 0x000000ffff0f7224 */ /* 0x000fc400078e0a0f */
[----:B------:R-:W-:Y:S01]  /*4fc0*/  @!P5 IMAD.IADD R5, R5, 0x1, -R10 ;  /* 0x000000010505d824 */ /* 0x000fe200078e0a0a */
[----:B------:R-:W-:Y:S01]  /*4fd0*/  ISETP.GE.AND P5, PT, R6, RZ, PT ;  /* 0x000000ff0600720c */ /* 0x000fe20003fa6270 */
[----:B------:R-:W-:Y:S02]  /*4fe0*/  IMAD R11, R10, R15, R11 ;  /* 0x0000000f0a0b7224 */ /* 0x000fe400078e020b */
[----:B------:R-:W-:Y:S02]  /*4ff0*/  IMAD.MOV R16, RZ, RZ, -R16 ;  /* 0x000000ffff107224 */ /* 0x000fe400078e0a10 */
[--C-:B------:R-:W-:Y:S02]  /*5000*/  @!P0 IMAD.IADD R0, R0, 0x1, -R10.reuse ;  /* 0x0000000100008824 */ /* 0x100fe400078e0a0a */
[----:B------:R-:W-:Y:S01]  /*5010*/  @!P1 IMAD.IADD R4, R4, 0x1, -R10 ;  /* 0x0000000104049824 */ /* 0x000fe200078e0a0a */
[C---:B------:R-:W-:Y:S01]  /*5020*/  ISETP.GT.U32.AND P1, PT, R10.reuse, R11, PT ;  /* 0x0000000b0a00720c */ /* 0x040fe20003f24070 */
[----:B------:R-:W-:Y:S01]  /*5030*/  IMAD.MOV.U32 R18, RZ, RZ, R5 ;  /* 0x000000ffff127224 */ /* 0x000fe200078e0005 */
[----:B------:R-:W-:Y:S01]  /*5040*/  ISETP.GT.U32.AND P0, PT, R10, R0, PT ;  /* 0x000000000a00720c */ /* 0x000fe20003f04070 */
[----:B0-----:R-:W-:-:S02]  /*5050*/  IMAD.MOV.U32 R3, RZ, RZ, R4 ;  /* 0x000000ffff037224 */ /* 0x001fc400078e0004 */
[----:B------:R-:W-:Y:S02]  /*5060*/  IMAD R12, R10, R16, R12 ;  /* 0x000000100a0c7224 */ /* 0x000fe400078e020c */
[----:B------:R-:W-:-:S04]  /*5070*/  IMAD.HI.U32 R15, R7, R14, RZ ;  /* 0x0000000e070f7227 */ /* 0x000fc800078e00ff */
[----:B------:R-:W-:-:S04]  /*5080*/  IMAD.HI.U32 R17, R7, R13, RZ ;  /* 0x0000000d07117227 */ /* 0x000fc800078e00ff */
[----:B------:R-:W-:Y:S01]  /*5090*/  @!P2 IMAD.MOV R18, RZ, RZ, -R18 ;  /* 0x000000ffff12a224 */ /* 0x000fe200078e0a12 */
[----:B------:R-:W-:Y:S01]  /*50a0*/  ISETP.GT.U32.AND P2, PT, R10, R12, PT ;  /* 0x0000000c0a00720c */ /* 0x000fe20003f44070 */
[----:B------:R-:W-:Y:S01]  /*50b0*/  @!P4 IMAD.MOV R3, RZ, RZ, -R3 ;  /* 0x000000ffff03c224 */ /* 0x000fe200078e0a03 */
[----:B------:R-:W-:Y:S01]  /*50c0*/  ISETP.GE.AND P4, PT, R8, RZ, PT ;  /* 0x000000ff0800720c */ /* 0x000fe20003f86270 */
[----:B------:R-:W-:Y:S01]  /*50d0*/  IMAD.MOV R15, RZ, RZ, -R15 ;  /* 0x000000ffff0f7224 */ /* 0x000fe200078e0a0f */
[----:B------:R-:W-:Y:S01]  /*50e0*/  STL [R1+0x6c4], R18 ;  /* 0x0006c41201007387 */ /* 0x000fe20000100800 */
[----:B------:R-:W-:Y:S02]  /*50f0*/  @!P0 IMAD.IADD R0, R0, 0x1, -R10 ;  /* 0x0000000100008824 */ /* 0x000fe400078e0a0a */
[----:B------:R-:W-:Y:S01]  /*5100*/  IMAD.MOV R17, RZ, RZ, -R17 ;  /* 0x000000ffff117224 */ /* 0x000fe200078e0a11 */
[----:B------:R0:W-:Y:S01]  /*5110*/  STL [R1+0x6d4], R3 ;  /* 0x0006d40301007387 */ /* 0x0001e20000100800 */
[----:B------:R-:W-:-:S02]  /*5120*/  IMAD R4, R10, R15, R14 ;  /* 0x0000000f0a047224 */ /* 0x000fc400078e020e */
[----:B------:R-:W-:Y:S02]  /*5130*/  IMAD R5, R10, R17, R13 ;  /* 0x000000110a057224 */ /* 0x000fe400078e020d */
[--C-:B------:R-:W-:Y:S02]  /*5140*/  @!P1 IMAD.IADD R11, R11, 0x1, -R10.reuse ;  /* 0x000000010b0b9824 */ /* 0x100fe400078e0a0a */
[----:B------:R-:W-:Y:S01]  /*5150*/  @!P2 IMAD.IADD R12, R12, 0x1, -R10 ;  /* 0x000000010c0ca824 */ /* 0x000fe200078e0a0a */
[----:B------:R-:W-:Y:S01]  /*5160*/  ISETP.GT.U32.AND P0, PT, R10, R5, PT ;  /* 0x000000050a00720c */ /* 0x000fe20003f04070 */
[----:B------:R-:W-:Y:S01]  /*5170*/  VIADD R8, R28, 0x1a4 ;  /* 0x000001a41c087836 */ /* 0x000fe20000000000 */
[C---:B------:R-:W-:Y:S01]  /*5180*/  ISETP.GT.U32.AND P1, PT, R10.reuse, R11, PT ;  /* 0x0000000b0a00720c */ /* 0x040fe20003f24070 */
[----:B0-----:R-:W-:Y:S01]  /*5190*/  IMAD.MOV.U32 R3, RZ, RZ, R0 ;  /* 0x000000ffff037224 */ /* 0x001fe200078e0000 */
[----:B------:R-:W-:Y:S01]  /*51a0*/  ISETP.GT.U32.AND P2, PT, R10, R12, PT ;  /* 0x0000000c0a00720c */ /* 0x000fe20003f44070 */
[----:B------:R-:W-:Y:S01]  /*51b0*/  VIADD R6, R28, 0x1a5 ;  /* 0x000001a51c067836 */ /* 0x000fe20000000000 */
[----:B------:R-:W-:Y:S01]  /*51c0*/  IABS R15, R8 ;  /* 0x00000008000f7213 */ /* 0x000fe20000000000 */
[----:B------:R-:W-:Y:S01]  /*51d0*/  @!P3 IMAD.MOV R3, RZ, RZ, -R3 ;  /* 0x000000ffff03b224 */ /* 0x000fe200078e0a03 */
[----:B------:R-:W-:Y:S01]  /*51e0*/  ISETP.GT.U32.AND P3, PT, R10, R4, PT ;  /* 0x000000040a00720c */ /* 0x000fe20003f64070 */
[----:B------:R-:W-:Y:S01]  /*51f0*/  VIADD R14, R28, 0x1a3 ;  /* 0x000001a31c0e7836 */ /* 0x000fe20000000000 */
[----:B------:R-:W-:Y:S01]  /*5200*/  IABS R13, R6 ;  /* 0x00000006000d7213 */ /* 0x000fe20000000000 */
[----:B------:R-:W-:Y:S01]  /*5210*/  IMAD.MOV R23, RZ, RZ, -R23 ;  /* 0x000000ffff177224 */ /* 0x000fe200078e0a17 */
[----:B------:R0:W-:Y:S01]  /*5220*/  STL [R1+0x6dc], R3 ;  /* 0x0006dc0301007387 */ /* 0x0001e20000100800 */
[--C-:B------:R-:W-:Y:S01]  /*5230*/  @!P0 IMAD.IADD R5, R5, 0x1, -R10.reuse ;  /* 0x0000000105058824 */ /* 0x100fe200078e0a0a */
[----:B------:R-:W-:Y:S01]  /*5240*/  IABS R0, R14 ;  /* 0x0000000e00007213 */ /* 0x000fe20000000000 */
[----:B------:R-:W-:Y:S01]  /*5250*/  @!P1 IMAD.IADD R11, R11, 0x1, -R10 ;  /* 0x000000010b0b9824 */ /* 0x000fe200078e0a0a */
[----:B------:R-:W-:Y:S01]  /*5260*/  ISETP.GE.AND P1, PT, R9, RZ, PT ;  /* 0x000000ff0900720c */ /* 0x000fe20003f26270 */
[----:B------:R-:W-:Y:S01]  /*5270*/  IMAD.HI.U32 R9, R7, R15, RZ ;  /* 0x0000000f07097227 */ /* 0x000fe200078e00ff */
[----:B------:R-:W-:-:S03]  /*5280*/  ISETP.GT.U32.AND P0, PT, R10, R5, PT ;  /* 0x000000050a00720c */ /* 0x000fc60003f04070 */
[----:B------:R-:W-:Y:S02]  /*5290*/  @!P3 IMAD.IADD R4, R4, 0x1, -R10 ;  /* 0x000000010404b824 */ /* 0x000fe400078e0a0a */
[----:B------:R-:W-:-:S03]  /*52a0*/  IMAD.HI.U32 R16, R7, R13, RZ ;  /* 0x0000000d07107227 */ /* 0x000fc600078e00ff */
[----:B------:R-:W-:Y:S01]  /*52b0*/  ISETP.GT.U32.AND P3, PT, R10, R4, PT ;  /* 0x000000040a00720c */ /* 0x000fe20003f64070 */
[----:B------:R-:W-:Y:S02]  /*52c0*/  @!P2 IMAD.IADD R12, R12, 0x1, -R10 ;  /* 0x000000010c0ca824 */ /* 0x000fe400078e0a0a */
[----:B------:R-:W-:Y:S02]  /*52d0*/  IMAD.MOV R9, RZ, RZ, -R9 ;  /* 0x000000ffff097224 */ /* 0x000fe400078e0a09 */
[----:B------:R-:W-:Y:S02]  /*52e0*/  IMAD.MOV R16, RZ, RZ, -R16 ;  /* 0x000000ffff107224 */ /* 0x000fe400078e0a10 */
[----:B0-----:R-:W-:Y:S02]  /*52f0*/  IMAD.MOV.U32 R3, RZ, RZ, R12 ;  /* 0x000000ffff037224 */ /* 0x001fe400078e000c */
[C---:B------:R-:W-:Y:S02]  /*5300*/  IMAD R12, R10.reuse, R9, R15 ;  /* 0x000000090a0c7224 */ /* 0x040fe400078e020f */
[----:B------:R-:W-:-:S02]  /*5310*/  IMAD R13, R10, R16, R13 ;  /* 0x000000100a0d7224 */ /* 0x000fc400078e020d */
[----:B------:R-:W-:Y:S02]  /*5320*/  IMAD.MOV.U32 R17, RZ, RZ, R11 ;  /* 0x000000ffff117224 */ /* 0x000fe400078e000b */
[----:B------:R-:W-:Y:S01]  /*5330*/  @!P3 IMAD.IADD R4, R4, 0x1, -R10 ;  /* 0x000000010404b824 */ /* 0x000fe200078e0a0a */
[C---:B------:R-:W-:Y:S01]  /*5340*/  ISETP.GT.U32.AND P3, PT, R10.reuse, R12, PT ;  /* 0x0000000c0a00720c */ /* 0x040fe20003f64070 */
[----:B------:R-:W-:Y:S01]  /*5350*/  IMAD.HI.U32 R11, R7, R0, RZ ;  /* 0x00000000070b7227 */ /* 0x000fe200078e00ff */
[----:B------:R-:W-:-:S03]  /*5360*/  ISETP.GT.U32.AND P2, PT, R10, R13, PT ;  /* 0x0000000d0a00720c */ /* 0x000fc60003f44070 */
[----:B------:R-:W-:Y:S01]  /*5370*/  @!P0 IMAD.IADD R5, R5, 0x1, -R10 ;  /* 0x0000000105058824 */ /* 0x000fe200078e0a0a */
[----:B------:R-:W-:Y:S01]  /*5380*/  ISETP.GE.AND P0, PT, R14, RZ, PT ;  /* 0x000000ff0e00720c */ /* 0x000fe20003f06270 */
[----:B------:R-:W-:Y:S01]  /*5390*/  @!P6 IMAD.MOV R17, RZ, RZ, -R17 ;  /* 0x000000ffff11e224 */ /* 0x000fe200078e0a11 */
[----:B------:R-:W-:Y:S01]  /*53a0*/  ISETP.GE.AND P6, PT, R6, RZ, PT ;  /* 0x000000ff0600720c */ /* 0x000fe20003fc6270 */
[----:B------:R-:W-:Y:S02]  /*53b0*/  IMAD.MOV R11, RZ, RZ, -R11 ;  /* 0x000000ffff0b7224 */ /* 0x000fe400078e0a0b */
[----:B------:R-:W-:Y:S01]  /*53c0*/  IMAD.MOV.U32 R6, RZ, RZ, R5 ;  /* 0x000000ffff067224 */ /* 0x000fe200078e0005 */
[----:B------:R-:W-:Y:S01]  /*53d0*/  STL [R1+0x6f4], R17 ;  /* 0x0006f41101007387 */ /* 0x000fe20000100800 */
[----:B------:R-:W-:Y:S01]  /*53e0*/  @!P5 IMAD.MOV R3, RZ, RZ, -R3 ;  /* 0x000000ffff03d224 */ /* 0x000fe200078e0a03 */
[----:B------:R-:W-:Y:S01]  /*53f0*/  ISETP.GE.AND P5, PT, R8, RZ, PT ;  /* 0x000000ff0800720c */ /* 0x000fe20003fa6270 */
[----:B------:R-:W-:-:S02]  /*5400*/  IMAD R14, R10, R11, R0 ;  /* 0x0000000b0a0e7224 */ /* 0x000fc400078e0200 */
[----:B------:R-:W-:Y:S01]  /*5410*/  @!P4 IMAD.MOV R6, RZ, RZ, -R6 ;  /* 0x000000ffff06c224 */ /* 0x000fe200078e0a06 */
[----:B------:R0:W-:Y:S01]  /*5420*/  STL [R1+0x710], R3 ;  /* 0x0007100301007387 */ /* 0x0001e20000100800 */
[----:B------:R-:W-:Y:S02]  /*5430*/  VIADD R0, R28, 0x1a2 ;  /* 0x000001a21c007836 */ /* 0x000fe40000000000 */
[--C-:B------:R-:W-:Y:S01]  /*5440*/  @!P3 IMAD.IADD R12, R12, 0x1, -R10.reuse ;  /* 0x000000010c0cb824 */ /* 0x100fe200078e0a0a */
[----:B------:R2:W-:Y:S01]  /*5450*/  STL [R1+0x720], R6 ;  /* 0x0007200601007387 */ /* 0x0005e20000100800 */
[----:B------:R-:W-:Y:S01]  /*5460*/  @!P2 IMAD.IADD R13, R13, 0x1, -R10 ;  /* 0x000000010d0da824 */ /* 0x000fe200078e0a0a */
[----:B------:R-:W-:Y:S01]  /*5470*/  ISETP.GE.AND P4, PT, R0, RZ, PT ;  /* 0x000000ff0000720c */ /* 0x000fe20003f86270 */
[----:B------:R-:W-:Y:S01]  /*5480*/  VIADD R5, R28, 0x1a1 ;  /* 0x000001a11c057836 */ /* 0x000fe20000000000 */
[----:B------:R-:W-:Y:S01]  /*5490*/  ISETP.GT.U32.AND P3, PT, R10, R12, PT ;  /* 0x0000000c0a00720c */ /* 0x000fe20003f64070 */
[----:B------:R-:W-:Y:S01]  /*54a0*/  VIADD R8, R28, 0x19f ;  /* 0x0000019f1c087836 */ /* 0x000fe20000000000 */
[C---:B------:R-:W-:Y:S01]  /*54b0*/  ISETP.GT.U32.AND P2, PT, R10.reuse, R13, PT ;  /* 0x0000000d0a00720c */ /* 0x040fe20003f44070 */
[----:B0-----:R-:W-:Y:S01]  /*54c0*/  IMAD.MOV.U32 R3, RZ, RZ, R4 ;  /* 0x000000ffff037224 */ /* 0x001fe200078e0004 */
[----:B------:R-:W-:Y:S01]  /*54d0*/  IABS R15, R5 ;  /* 0x00000005000f7213 */ /* 0x000fe20000000000 */
[----:B------:R-:W-:Y:S01]  /*54e0*/  IMAD R20, R10, R23, R20 ;  /* 0x000000170a147224 */ /* 0x000fe200078e0214 */
[----:B--2---:R-:W-:Y:S01]  /*54f0*/  IABS R6, R0 ;  /* 0x0000000000067213 */ /* 0x004fe20000000000 */
[----:B------:R-:W-:Y:S01]  /*5500*/  VIADD R0, R28, 0x1a0 ;  /* 0x000001a01c007836 */ /* 0x000fe20000000000 */
[----:B------:R-:W-:Y:S01]  /*5510*/  IABS R11, R8 ;  /* 0x00000008000b7213 */ /* 0x000fe20000000000 */
[----:B------:R-:W-:-:S04]  /*5520*/  IMAD.HI.U32 R4, R7, R15, RZ ;  /* 0x0000000f07047227 */ /* 0x000fc800078e00ff */
[----:B------:R-:W-:-:S04]  /*5530*/  IMAD.HI.U32 R9, R7, R6, RZ ;  /* 0x0000000607097227 */ /* 0x000fc800078e00ff */
[----:B------:R-:W-:Y:S02]  /*5540*/  IMAD.MOV R9, RZ, RZ, -R9 ;  /* 0x000000ffff097224 */ /* 0x000fe400078e0a09 */
[----:B------:R-:W-:Y:S02]  /*5550*/  @!P3 IMAD.IADD R12, R12, 0x1, -R10 ;  /* 0x000000010c0cb824 */ /* 0x000fe400078e0a0a */
[C---:B------:R-:W-:Y:S02]  /*5560*/  IMAD R6, R10.reuse, R9, R6 ;  /* 0x000000090a067224 */ /* 0x040fe400078e0206 */
[----:B------:R-:W-:Y:S01]  /*5570*/  @!P2 IMAD.IADD R13, R13, 0x1, -R10 ;  /* 0x000000010d0da824 */ /* 0x000fe200078e0a0a */
[C---:B------:R-:W-:Y:S01]  /*5580*/  ISETP.GT.U32.AND P2, PT, R10.reuse, R14, PT ;  /* 0x0000000e0a00720c */ /* 0x040fe20003f44070 */
[----:B------:R-:W-:Y:S01]  /*5590*/  IMAD.MOV R4, RZ, RZ, -R4 ;  /* 0x000000ffff047224 */ /* 0x000fe200078e0a04 */
[----:B------:R-:W-:Y:S01]  /*55a0*/  ISETP.GT.U32.AND P3, PT, R10, R6, PT ;  /* 0x000000060a00720c */ /* 0x000fe20003f64070 */
[----:B------:R-:W-:-:S02]  /*55b0*/  IMAD.MOV.U32 R16, RZ, RZ, R13 ;  /* 0x000000ffff107224 */ /* 0x000fc400078e000d */
[C---:B------:R-:W-:Y:S02]  /*55c0*/  IMAD R15, R10.reuse, R4, R15 ;  /* 0x000000040a0f7224 */ /* 0x040fe400078e020f */
[----:B------:R-:W-:Y:S01]  /*55d0*/  @!P1 IMAD.MOV R3, RZ, RZ, -R3 ;  /* 0x000000ffff039224 */ /* 0x000fe200078e0a03 */
[----:B------:R-:W-:Y:S01]  /*55e0*/  ISETP.GE.AND P1, PT, R5, RZ, PT ;  /* 0x000000ff0500720c */ /* 0x000fe20003f26270 */
[----:B------:R-:W-:Y:S01]  /*55f0*/  @!P6 IMAD.MOV R16, RZ, RZ, -R16 ;  /* 0x000000ffff10e224 */ /* 0x000fe200078e0a10 */
[----:B------:R-:W-:Y:S01]  /*5600*/  IABS R5, R0 ;  /* 0x0000000000057213 */ /* 0x000fe20000000000 */
[----:B------:R-:W-:Y:S01]  /*5610*/  IMAD.HI.U32 R4, R7, R11, RZ ;  /* 0x0000000b07047227 */ /* 0x000fe200078e00ff */
[----:B------:R-:W-:Y:S01]  /*5620*/  ISETP.GT.U32.AND P6, PT, R10, R15, PT ;  /* 0x0000000f0a00720c */ /* 0x000fe20003fc4070 */
[----:B------:R0:W-:Y:S02]  /*5630*/  STL [R1+0x734], R3 ;  /* 0x0007340301007387 */ /* 0x0001e40000100800 */
[----:B------:R-:W-:-:S02]  /*5640*/  @!P3 IMAD.IADD R6, R6, 0x1, -R10 ;  /* 0x000000010606b824 */ /* 0x000fc400078e0a0a */
[----:B------:R-:W-:Y:S01]  /*5650*/  IMAD.HI.U32 R9, R7, R5, RZ ;  /* 0x0000000507097227 */ /* 0x000fe200078e00ff */
[----:B------:R-:W-:Y:S02]  /*5660*/  STL [R1+0x758], R16 ;  /* 0x0007581001007387 */ /* 0x000fe40000100800 */
[----:B------:R-:W-:Y:S01]  /*5670*/  ISETP.GT.U32.AND P3, PT, R10, R6, PT ;  /* 0x000000060a00720c */ /* 0x000fe20003f64070 */
[----:B------:R-:W-:Y:S02]  /*5680*/  IMAD.MOV R9, RZ, RZ, -R9 ;  /* 0x000000ffff097224 */ /* 0x000fe400078e0a09 */
[----:B0-----:R-:W-:Y:S02]  /*5690*/  IMAD.MOV.U32 R3, RZ, RZ, R12 ;  /* 0x000000ffff037224 */ /* 0x001fe400078e000c */
[--C-:B------:R-:W-:Y:S02]  /*56a0*/  @!P6 IMAD.IADD R15, R15, 0x1, -R10.reuse ;  /* 0x000000010f0fe824 */ /* 0x100fe400078e0a0a */
[----:B------:R-:W-:Y:S01]  /*56b0*/  @!P5 IMAD.MOV R3, RZ, RZ, -R3 ;  /* 0x000000ffff03d224 */ /* 0x000fe200078e0a03 */
[----:B------:R-:W-:Y:S01]  /*56c0*/  ISETP.GE.AND P5, PT, R0, RZ, PT ;  /* 0x000000ff0000720c */ /* 0x000fe20003fa6270 */
[C---:B------:R-:W-:Y:S01]  /*56d0*/  IMAD R0, R10.reuse, R9, R5 ;  /* 0x000000090a007224 */ /* 0x040fe200078e0205 */
[----:B------:R-:W-:Y:S01]  /*56e0*/  ISETP.GT.U32.AND P6, PT, R10, R15, PT ;  /* 0x0000000f0a00720c */ /* 0x000fe20003fc4070 */
[----:B------:R-:W-:Y:S01]  /*56f0*/  VIADD R5, R28, 0x19e ;  /* 0x0000019e1c057836 */ /* 0x000fe20000000000 */
[----:B------:R0:W-:Y:S01]  /*5700*/  STL [R1+0x764], R3 ;  /* 0x0007640301007387 */ /* 0x0001e20000100800 */
[----:B------:R-:W-:-:S02]  /*5710*/  @!P2 IMAD.IADD R14, R14, 0x1, -R10 ;  /* 0x000000010e0ea824 */ /* 0x000fc400078e0a0a */
[----:B------:R-:W-:Y:S01]  /*5720*/  @!P3 IMAD.IADD R6, R6, 0x1, -R10 ;  /* 0x000000010606b824 */ /* 0x000fe200078e0a0a */
[----:B------:R-:W-:Y:S01]  /*5730*/  IABS R17, R5 ;  /* 0x0000000500117213 */ /* 0x000fe20000000000 */
[----:B------:R-:W-:Y:S01]  /*5740*/  IMAD.MOV R4, RZ, RZ, -R4 ;  /* 0x000000ffff047224 */ /* 0x000fe200078e0a04 */
[----:B------:R-:W-:Y:S01]  /*5750*/  ISETP.GT.U32.AND P2, PT, R10, R14, PT ;  /* 0x0000000e0a00720c */ /* 0x000fe20003f44070 */
[----:B------:R-:W-:Y:S01]  /*5760*/  VIADD R12, R28, 0x19d ;  /* 0x0000019d1c0c7836 */ /* 0x000fe20000000000 */
[----:B------:R-:W-:Y:S01]  /*5770*/  ISETP.GT.U32.AND P3, PT, R10, R0, PT ;  /* 0x000000000a00720c */ /* 0x000fe20003f64070 */
[----:B------:R-:W-:-:S03]  /*5780*/  IMAD.HI.U32 R13, R7, R17, RZ ;  /* 0x00000011070d7227 */ /* 0x000fc600078e00ff */
[----:B------:R-:W-:Y:S01]  /*5790*/  IABS R22, R12 ;  /* 0x0000000c00167213 */ /* 0x000fe20000000000 */
[C---:B------:R-:W-:Y:S02]  /*57a0*/  IMAD R11, R10.reuse, R4, R11 ;  /* 0x000000040a0b7224 */ /* 0x040fe400078e020b */
[----:B------:R-:W-:Y:S02]  /*57b0*/  IMAD.MOV R13, RZ, RZ, -R13 ;  /* 0x000000ffff0d7224 */ /* 0x000fe400078e0a0d */
[----:B------:R-:W-:Y:S01]  /*57c0*/  @!P6 IMAD.IADD R15, R15, 0x1, -R10 ;  /* 0x000000010f0fe824 */ /* 0x000fe200078e0a0a */
[C---:B------:R-:W-:Y:S01]  /*57d0*/  ISETP.GT.U32.AND P6, PT, R10.reuse, R11, PT ;  /* 0x0000000b0a00720c */ /* 0x040fe20003fc4070 */
[----:B------:R-:W-:Y:S02]  /*57e0*/  IMAD R17, R10, R13, R17 ;  /* 0x0000000d0a117224 */ /* 0x000fe400078e0211 */
[----:B------:R-:W-:-:S04]  /*57f0*/  IMAD.HI.U32 R21, R7, R22, RZ ;  /* 0x0000001607157227 */ /* 0x000fc800078e00ff */
[--C-:B------:R-:W-:Y:S01]  /*5800*/  @!P2 IMAD.IADD R14, R14, 0x1, -R10.reuse ;  /* 0x000000010e0ea824 */ /* 0x100fe200078e0a0a */
[----:B------:R-:W-:Y:S01]  /*5810*/  ISETP.GE.AND P2, PT, R8, RZ, PT ;  /* 0x000000ff0800720c */ /* 0x000fe20003f46270 */
[----:B------:R-:W-:Y:S01]  /*5820*/  @!P3 IMAD.IADD R0, R0, 0x1, -R10 ;  /* 0x000000010000b824 */ /* 0x000fe200078e0a0a */
[----:B------:R-:W-:Y:S01]  /*5830*/  ISETP.GT.U32.AND P3, PT, R10, R17, PT ;  /* 0x000000110a00720c */ /* 0x000fe20003f64070 */
[----:B------:R-:W-:Y:S02]  /*5840*/  IMAD.MOV R21, RZ, RZ, -R21 ;  /* 0x000000ffff157224 */ /* 0x000fe400078e0a15 */
[----:B0-----:R-:W-:Y:S02]  /*5850*/  IMAD.MOV.U32 R3, RZ, RZ, R14 ;  /* 0x000000ffff037224 */ /* 0x001fe400078e000e */
[----:B------:R-:W-:Y:S02]  /*5860*/  VIADD R9, R28, 0x19b ;  /* 0x0000019b1c097836 */ /* 0x000fe40000000000 */
[----:B------:R-:W-:-:S02]  /*5870*/  IMAD R21, R10, R21, R22 ;  /* 0x000000150a157224 */ /* 0x000fc400078e0216 */
[----:B------:R-:W-:Y:S01]  /*5880*/  @!P0 IMAD.MOV R3, RZ, RZ, -R3 ;  /* 0x000000ffff038224 */ /* 0x000fe200078e0a03 */
[----:B------:R-:W-:Y:S01]  /*5890*/  IABS R8, R9 ;  /* 0x0000000900087213 */ /* 0x000fe20000000000 */
[--C-:B------:R-:W-:Y:S01]  /*58a0*/  @!P6 IMAD.IADD R11, R11, 0x1, -R10.reuse ;  /* 0x000000010b0be824 */ /* 0x100fe200078e0a0a */
[C---:B------:R-:W-:Y:S01]  /*58b0*/  ISETP.GT.U32.AND P6, PT, R10.reuse, R21, PT ;  /* 0x000000150a00720c */ /* 0x040fe20003fc4070 */
[----:B------:R-:W-:Y:S01]  /*58c0*/  @!P3 IMAD.IADD R17, R17, 0x1, -R10 ;  /* 0x000000011111b824 */ /* 0x000fe200078e0a0a */
[----:B------:R0:W-:Y:S01]  /*58d0*/  STL [R1+0x76c], R3 ;  /* 0x00076c0301007387 */ /* 0x0001e20000100800 */
[----:B------:R-:W-:Y:S01]  /*58e0*/  ISETP.GT.U32.AND P3, PT, R10, R0, PT ;  /* 0x000000000a00720c */ /* 0x000fe20003f64070 */
[----:B------:R-:W-:Y:S01]  /*58f0*/  VIADD R4, R28, 0x19a ;  /* 0x0000019a1c047836 */ /* 0x000fe20000000000 */
[----:B------:R-:W-:Y:S01]  /*5900*/  ISETP.GT.U32.AND P0, PT, R10, R11, PT ;  /* 0x0000000b0a00720c */ /* 0x000fe20003f04070 */
[----:B------:R-:W-:-:S03]  /*5910*/  IMAD.HI.U32 R18, R7, R8, RZ ;  /* 0x0000000807127227 */ /* 0x000fc600078e00ff */
[----:B------:R-:W-:Y:S01]  /*5920*/  IABS R16, R4 ;  /* 0x0000000400107213 */ /* 0x000fe20000000000 */
[----:B------:R-:W-:Y:S02]  /*5930*/  IMAD.MOV R18, RZ, RZ, -R18 ;  /* 0x000000ffff127224 */ /* 0x000fe400078e0a12 */
[----:B0-----:R-:W-:Y:S02]  /*5940*/  IMAD.MOV.U32 R3, RZ, RZ, R6 ;  /* 0x000000ffff037224 */ /* 0x001fe400078e0006 */
[C---:B------:R-:W-:Y:S02]  /*5950*/  IMAD R8, R10.reuse, R18, R8 ;  /* 0x000000120a087224 */ /* 0x040fe400078e0208 */
[----:B------:R-:W-:Y:S02]  /*5960*/  @!P4 IMAD.MOV R3, RZ, RZ, -R3 ;  /* 0x000000ffff03c224 */ /* 0x000fe400078e0a03 */
[--C-:B------:R-:W-:Y:S01]  /*5970*/  @!P6 IMAD.IADD R21, R21, 0x1, -R10.reuse ;  /* 0x000000011515e824 */ /* 0x100fe200078e0a0a */
[C---:B------:R-:W-:Y:S01]  /*5980*/  ISETP.GT.U32.AND P6, PT, R10.reuse, R17, PT ;  /* 0x000000110a00720c */ /* 0x040fe20003fc4070 */
[----:B------:R-:W-:Y:S01]  /*5990*/  IMAD.HI.U32 R13, R7, R16, RZ ;  /* 0x00000010070d7227 */ /* 0x000fe200078e00ff */
[----:B------:R0:W-:Y:S02]  /*59a0*/  STL [R1+0x784], R3 ;  /* 0x0007840301007387 */ /* 0x0001e40000100800 */
[----:B------:R-:W-:Y:S01]  /*59b0*/  ISETP.GT.U32.AND P4, PT, R10, R21, PT ;  /* 0x000000150a00720c */ /* 0x000fe20003f84070 */
[----:B------:R-:W-:Y:S01]  /*59c0*/  @!P3 IMAD.IADD R0, R0, 0x1, -R10 ;  /* 0x000000010000b824 */ /* 0x000fe200078e0a0a */
[----:B------:R-:W-:Y:S01]  /*59d0*/  ISETP.GT.U32.AND P3, PT, R10, R8, PT ;  /* 0x000000080a00720c */ /* 0x000fe20003f64070 */
[----:B------:R-:W-:-:S02]  /*59e0*/  IMAD.MOV R13, RZ, RZ, -R13 ;  /* 0x000000ffff0d7224 */ /* 0x000fc400078e0a0d */
[----:B------:R-:W-:Y:S02]  /*59f0*/  VIADD R18, R28, 0x199 ;  /* 0x000001991c127836 */ /* 0x000fe40000000000 */
[----:B------:R-:W-:Y:S02]  /*5a00*/  IMAD R13, R10, R13, R16 ;  /* 0x0000000d0a0d7224 */ /* 0x000fe400078e0210 */
[----:B0-----:R-:W-:Y:S01]  /*5a10*/  IMAD.MOV.U32 R3, RZ, RZ, R15 ;  /* 0x000000ffff037224 */ /* 0x001fe200078e000f */
[----:B------:R-:W-:Y:S01]  /*5a20*/  IABS R14, R18 ;  /* 0x00000012000e7213 */ /* 0x000fe20000000000 */
[----:B------:R-:W-:Y:S02]  /*5a30*/  VIADD R16, R28, 0x198 ;  /* 0x000001981c107836 */ /* 0x000fe40000000000 */
[----:B------:R-:W-:Y:S01]  /*5a40*/  @!P1 IMAD.MOV R3, RZ, RZ, -R3 ;  /* 0x000000ffff039224 */ /* 0x000fe200078e0a03 */
[C---:B------:R-:W-:Y:S01]  /*5a50*/  ISETP.GT.U32.AND P1, PT, R10.reuse, R20, PT ;  /* 0x000000140a00720c */ /* 0x040fe20003f24070 */
[--C-:B------:R-:W-:Y:S01]  /*5a60*/  @!P0 IMAD.IADD R11, R11, 0x1, -R10.reuse ;  /* 0x000000010b0b8824 */ /* 0x100fe200078e0a0a */
[----:B------:R-:W-:Y:S01]  /*5a70*/  IABS R6, R16 ;  /* 0x0000001000067213 */ /* 0x000fe20000000000 */
[----:B------:R-:W-:Y:S01]  /*5a80*/  @!P6 IMAD.IADD R17, R17, 0x1, -R10 ;  /* 0x000000011111e824 */ /* 0x000fe200078e0a0a */
[----:B------:R-:W-:Y:S01]  /*5a90*/  ISETP.GT.U32.AND P6, PT, R10, R13, PT ;  /* 0x0000000d0a00720c */ /* 0x000fe20003fc4070 */
[----:B------:R0:W-:Y:S01]  /*5aa0*/  STL [R1+0x794], R3 ;  /* 0x0007940301007387 */ /* 0x0001e20000100800 */
[----:B------:R-:W-:Y:S01]  /*5ab0*/  IMAD.MOV.U32 R22, RZ, RZ, R0 ;  /* 0x000000ffff167224 */ /* 0x000fe200078e0000 */
[----:B------:R-:W-:Y:S01]  /*5ac0*/  ISETP.GE.AND P0, PT, R5, RZ, PT ;  /* 0x000000ff0500720c */ /* 0x000fe20003f06270 */
[--C-:B------:R-:W-:Y:S01]  /*5ad0*/  @!P3 IMAD.IADD R8, R8, 0x1, -R10.reuse ;  /* 0x000000010808b824 */ /* 0x100fe200078e0a0a */
[----:B------:R-:W-:Y:S01]  /*5ae0*/  ISETP.GE.AND P3, PT, R9, RZ, PT ;  /* 0x000000ff0900720c */ /* 0x000fe20003f66270 */
[----:B------:R-:W-:Y:S01]  /*5af0*/  @!P4 IMAD.IADD R21, R21, 0x1, -R10 ;  /* 0x000000011515c824 */ /* 0x000fe200078e0a0a */
[----:B------:R-:W-:Y:S01]  /*5b00*/  ISETP.GE.AND P4, PT, R12, RZ, PT ;  /* 0x000000ff0c00720c */ /* 0x000fe20003f86270 */
[----:B------:R-:W-:-:S02]  /*5b10*/  @!P5 IMAD.MOV R22, RZ, RZ, -R22 ;  /* 0x000000ffff16d224 */ /* 0x000fc400078e0a16 */
[----:B------:R-:W-:Y:S01]  /*5b20*/  @!P1 IMAD.IADD R20, R20, 0x1, -R10 ;  /* 0x0000000114149824 */ /* 0x000fe200078e0a0a */
[----:B------:R-:W-:Y:S01]  /*5b30*/  ISETP.GE.AND P1, PT, R19, RZ, PT ;  /* 0x000000ff1300720c */ /* 0x000fe20003f26270 */
[----:B0-----:R-:W-:Y:S01]  /*5b40*/  IMAD.MOV.U32 R3, RZ, RZ, R11 ;  /* 0x000000ffff037224 */ /* 0x001fe200078e000b */
[----:B------:R-:W-:Y:S01]  /*5b50*/  STL [R1+0x7a8], R22 ;  /* 0x0007a81601007387 */ /* 0x000fe20000100800 */
[----:B------:R-:W-:Y:S01]  /*5b60*/  IMAD.HI.U32 R5, R7, R14, RZ ;  /* 0x0000000e07057227 */ /* 0x000fe200078e00ff */
[----:B------:R-:W-:-:S03]  /*5b70*/  ISETP.GT.U32.AND P5, PT, R10, R20, PT ;  /* 0x000000140a00720c */ /* 0x000fc60003fa4070 */
[----:B------:R-:W-:Y:S01]  /*5b80*/  @!P2 IMAD.MOV R3, RZ, RZ, -R3 ;  /* 0x000000ffff03a224 */ /* 0x000fe200078e0a03 */
[----:B------:R-:W-:Y:S01]  /*5b90*/  ISETP.GT.U32.AND P2, PT, R10, R8, PT ;  /* 0x000000080a00720c */ /* 0x000fe20003f44070 */
[----:B------:R-:W-:-:S03]  /*5ba0*/  IMAD.HI.U32 R15, R7, R6, RZ ;  /* 0x00000006070f7227 */ /* 0x000fc600078e00ff */
[----:B------:R0:W-:Y:S01]  /*5bb0*/  STL [R1+0x7c4], R3 ;  /* 0x0007c40301007387 */ /* 0x0001e20000100800 */
[----:B------:R-:W-:Y:S02]  /*5bc0*/  IMAD.MOV R5, RZ, RZ, -R5 ;  /* 0x000000ffff057224 */ /* 0x000fe400078e0a05 */
[----:B------:R-:W-:Y:S02]  /*5bd0*/  IMAD.MOV R15, RZ, RZ, -R15 ;  /* 0x000000ffff0f7224 */ /* 0x000fe400078e0a0f */
[----:B------:R-:W-:Y:S02]  /*5be0*/  @!P6 IMAD.IADD R13, R13, 0x1, -R10 ;  /* 0x000000010d0de824 */ /* 0x000fe400078e0a0a */
[----:B------:R-:W-:Y:S02]  /*5bf0*/  IMAD.MOV.U32 R11, RZ, RZ, R17 ;  /* 0x000000ffff0b7224 */ /* 0x000fe400078e0011 */
[C---:B------:R-:W-:Y:S01]  /*5c00*/  IMAD R5, R10.reuse, R5, R14 ;  /* 0x000000050a057224 */ /* 0x040fe200078e020e */
[----:B------:R-:W-:Y:S01]  /*5c10*/  ISETP.GT.U32.AND P6, PT, R10, R13, PT ;  /* 0x0000000d0a00720c */ /* 0x000fe20003fc4070 */
[----:B0-----:R-:W-:-:S02]  /*5c20*/  IMAD.MOV.U32 R3, RZ, RZ, R21 ;  /* 0x000000ffff037224 */ /* 0x001fc400078e0015 */
[----:B------:R-:W-:Y:S02]  /*5c30*/  IMAD R6, R10, R15, R6 ;  /* 0x0000000f0a067224 */ /* 0x000fe400078e0206 */
[----:B------:R-:W-:Y:S02]  /*5c40*/  VIADD R0, R28, 0x197 ;  /* 0x000001971c007836 */ /* 0x000fe40000000000 */
[----:B------:R-:W-:Y:S01]  /*5c50*/  @!P0 IMAD.MOV R11, RZ, RZ, -R11 ;  /* 0x000000ffff0b8224 */ /* 0x000fe200078e0a0b */
[----:B------:R-:W-:Y:S01]  /*5c60*/  ISETP.GT.U32.AND P0, PT, R10, R5, PT ;  /* 0x000000050a00720c */ /* 0x000fe20003f04070 */
[----:B------:R-:W-:Y:S01]  /*5c70*/  @!P4 IMAD.MOV R3, RZ, RZ, -R3 ;  /* 0x000000ffff03c224 */ /* 0x000fe200078e0a03 */
[----:B------:R-:W-:Y:S01]  /*5c80*/  IABS R17, R0 ;  /* 0x0000000000117213 */ /* 0x000fe20000000000 */
[--C-:B------:R-:W-:Y:S01]  /*5c90*/  @!P5 IMAD.IADD R20, R20, 0x1, -R10.reuse ;  /* 0x000000011414d824 */ /* 0x100fe200078e0a0a */
[----:B------:R-:W-:Y:S01]  /*5ca0*/  ISETP.GT.U32.AND P5, PT, R10, R6, PT ;  /* 0x000000060a00720c */ /* 0x000fe20003fa4070 */
[----:B------:R-:W-:Y:S01]  /*5cb0*/  @!P2 IMAD.IADD R8, R8, 0x1, -R10 ;  /* 0x000000010808a824 */ /* 0x000fe200078e0a0a */
[----:B------:R0:W-:Y:S01]  /*5cc0*/  STL [R1+0x7c8], R11 ;  /* 0x0007c80b01007387 */ /* 0x0001e20000100800 */
[----:B------:R-:W-:Y:S01]  /*5cd0*/  IMAD.MOV.U32 R12, RZ, RZ, R20 ;  /* 0x000000ffff0c7224 */ /* 0x000fe200078e0014 */
[----:B------:R-:W-:Y:S01]  /*5ce0*/  ISETP.GE.AND P4, PT, R4, RZ, PT ;  /* 0x000000ff0400720c */ /* 0x000fe20003f86270 */
[----:B------:R-:W-:Y:S01]  /*5cf0*/  VIADD R9, R28, 0x196 ;  /* 0x000001961c097836 */ /* 0x000fe20000000000 */
[----:B------:R2:W-:Y:S01]  /*5d00*/  STL [R1+0x7dc], R3 ;  /* 0x0007dc0301007387 */ /* 0x0005e20000100800 */
[----:B------:R-:W-:Y:S01]  /*5d10*/  @!P1 IMAD.MOV R12, RZ, RZ, -R12 ;  /* 0x000000ffff0c9224 */ /* 0x000fe200078e0a0c */
[----:B------:R-:W-:Y:S01]  /*5d20*/  ISETP.GE.AND P2, PT, R18, RZ, PT ;  /* 0x000000ff1200720c */ /* 0x000fe20003f46270 */
[--C-:B------:R-:W-:Y:S01]  /*5d30*/  @!P6 IMAD.IADD R13, R13, 0x1, -R10.reuse ;  /* 0x000000010d0de824 */ /* 0x100fe200078e0a0a */
[----:B------:R-:W-:Y:S01]  /*5d40*/  IABS R4, R9 ;  /* 0x0000000900047213 */ /* 0x000fe20000000000 */
[----:B------:R-:W-:Y:S01]  /*5d50*/  @!P0 IMAD.IADD R5, R5, 0x1, -R10 ;  /* 0x0000000105058824 */ /* 0x000fe200078e0a0a */
[----:B------:R-:W-:Y:S01]  /*5d60*/  STL [R1+0x7d8], R12 ;  /* 0x0007d80c01007387 */ /* 0x000fe20000100800 */
[----:B0-----:R-:W-:Y:S01]  /*5d70*/  IMAD.HI.U32 R11, R7, R17, RZ ;  /* 0x00000011070b7227 */ /* 0x001fe200078e00ff */
[----:B------:R-:W-:-:S02]  /*5d80*/  ISETP.GE.AND P0, PT, R0, RZ, PT ;  /* 0x000000ff0000720c */ /* 0x000fc40003f06270 */
[----:B------:R-:W-:Y:S01]  /*5d90*/  ISETP.GT.U32.AND P1, PT, R10, R5, PT ;  /* 0x000000050a00720c */ /* 0x000fe20003f24070 */
[----:B--2---:R-:W-:Y:S01]  /*5da0*/  IMAD.MOV.U32 R3, RZ, RZ, R8 ;  /* 0x000000ffff037224 */ /* 0x004fe200078e0008 */
[----:B------:R-:W-:Y:S01]  /*5db0*/  ISETP.GE.AND P6, PT, R16, RZ, PT ;  /* 0x000000ff1000720c */ /* 0x000fe20003fc6270 */
[----:B------:R-:W-:Y:S02]  /*5dc0*/  IMAD.MOV R11, RZ, RZ, -R11 ;  /* 0x000000ffff0b7224 */ /* 0x000fe400078e0a0b */
[----:B------:R-:W-:Y:S01]  /*5dd0*/  @!P3 IMAD.MOV R3, RZ, RZ, -R3 ;  /* 0x000000ffff03b224 */ /* 0x000fe200078e0a03 */
[----:B------:R-:W-:Y:S01]  /*5de0*/  ISETP.GE.AND P3, PT, R9, RZ, PT ;  /* 0x000000ff0900720c */ /* 0x000fe20003f66270 */
[----:B------:R-:W-:Y:S02]  /*5df0*/  @!P5 IMAD.IADD R6, R6, 0x1, -R10 ;  /* 0x000000010606d824 */ /* 0x000fe400078e0a0a */
[C---:B------:R-:W-:Y:S01]  /*5e00*/  IMAD R17, R10.reuse, R11, R17 ;  /* 0x0000000b0a117224 */ /* 0x040fe200078e0211 */
[----:B------:R0:W-:Y:S01]  /*5e10*/  STL [R1+0x7d4], R3 ;  /* 0x0007d40301007387 */ /* 0x0001e20000100800 */
[----:B------:R-:W-:Y:S01]  /*5e20*/  IMAD.HI.U32 R0, R7, R4, RZ ;  /* 0x0000000407007227 */ /* 0x000fe200078e00ff */
[----:B------:R-:W-:-:S03]  /*5e30*/  ISETP.GT.U32.AND P5, PT, R10, R6, PT ;  /* 0x000000060a00720c */ /* 0x000fc60003fa4070 */
[----:B------:R-:W-:Y:S02]  /*5e40*/  IMAD.MOV R0, RZ, RZ, -R0 ;  /* 0x000000ffff007224 */ /* 0x000fe400078e0a00 */
[----:B------:R-:W-:Y:S02]  /*5e50*/  VIADD R14, R28, 0x195 ;  /* 0x000001951c0e7836 */ /* 0x000fe40000000000 */
[----:B------:R-:W-:Y:S02]  /*5e60*/  IMAD R16, R10, R0, R4 ;  /* 0x000000000a107224 */ /* 0x000fe400078e0204 */
[----:B0-----:R-:W-:Y:S02]  /*5e70*/  IMAD.MOV.U32 R3, RZ, RZ, R13 ;  /* 0x000000ffff037224 */ /* 0x001fe400078e000d */
[--C-:B------:R-:W-:Y:S01]  /*5e80*/  @!P1 IMAD.IADD R5, R5, 0x1, -R10.reuse ;  /* 0x0000000105059824 */ /* 0x100fe200078e0a0a */
[----:B------:R-:W-:Y:S01]  /*5e90*/  ISETP.GE.AND P1, PT, R14, RZ, PT ;  /* 0x000000ff0e00720c */ /* 0x000fe20003f26270 */
[----:B------:R-:W-:Y:S01]  /*5ea0*/  @!P4 IMAD.MOV R3, RZ, RZ, -R3 ;  /* 0x000000ffff03c224 */ /* 0x000fe200078e0a03 */
[----:B------:R-:W-:Y:S01]  /*5eb0*/  ISETP.GT.U32.AND P4, PT, R10, R17, PT ;  /* 0x000000110a00720c */ /* 0x000fe20003f84070 */
[----:B------:R-:W-:Y:S01]  /*5ec0*/  @!P5 IMAD.IADD R6, R6, 0x1, -R10 ;  /* 0x000000010606d824 */ /* 0x000fe200078e0a0a */
[----:B------:R-:W-:Y:S01]  /*5ed0*/  IABS R14, R14 ;  /* 0x0000000e000e7213 */ /* 0x000fe20000000000 */
[----:B------:R-:W-:Y:S01]  /*5ee0*/  VIADD R4, R28, 0x194 ;  /* 0x000001941c047836 */ /* 0x000fe20000000000 */
[----:B------:R-:W-:Y:S01]  /*5ef0*/  ISETP.GT.U32.AND P5, PT, R10, R16, PT ;  /* 0x000000100a00720c */ /* 0x000fe20003fa4070 */
[----:B------:R0:W-:Y:S01]  /*5f00*/  STL [R1+0x7d0], R3 ;  /* 0x0007d00301007387 */ /* 0x0001e20000100800 */
[----:B------:R-:W-:-:S02]  /*5f10*/  VIADD R0, R28, 0x193 ;  /* 0x000001931c007836 */ /* 0x000fc40000000000 */
[----:B------:R-:W-:Y:S01]  /*5f20*/  IMAD.HI.U32 R9, R7, R14, RZ ;  /* 0x0000000e07097227 */ /* 0x000fe200078e00ff */
[----:B------:R-:W-:Y:S02]  /*5f30*/  IABS R8, R4 ;  /* 0x0000000400087213 */ /* 0x000fe40000000000 */
[----:B------:R-:W-:Y:S01]  /*5f40*/  IABS R12, R0 ;  /* 0x00000000000c7213 */ /* 0x000fe20000000000 */
[----:B------:R-:W-:Y:S02]  /*5f50*/  IMAD.MOV R9, RZ, RZ, -R9 ;  /* 0x000000ffff097224 */ /* 0x000fe400078e0a09 */
[--C-:B------:R-:W-:Y:S02]  /*5f60*/  @!P4 IMAD.IADD R17, R17, 0x1, -R10.reuse ;  /* 0x000000011111c824 */ /* 0x100fe400078e0a0a */
[----:B0-----:R-:W-:Y:S02]  /*5f70*/  IMAD.MOV.U32 R3, RZ, RZ, R5 ;  /* 0x000000ffff037224 */ /* 0x001fe400078e0005 */
[----:B------:R-:W-:Y:S01]  /*5f80*/  @!P5 IMAD.IADD R16, R16, 0x1, -R10 ;  /* 0x000000011010d824 */ /* 0x000fe200078e0a0a */
[----:B------:R-:W-:Y:S01]  /*5f90*/  ISETP.GT.U32.AND P4, PT, R10, R17, PT ;  /* 0x000000110a00720c */ /* 0x000fe20003f84070 */
[----:B------:R-:W-:Y:S01]  /*5fa0*/  @!P2 IMAD.MOV R3, RZ, RZ, -R3 ;  /* 0x000000ffff03a224 */ /* 0x000fe200078e0a03 */
[----:B------:R-:W-:Y:S01]  /*5fb0*/  ISETP.GE.AND P2, PT, R4, RZ, PT ;  /* 0x000000ff0400720c */ /* 0x000fe20003f46270 */
[C---:B------:R-:W-:Y:S01]  /*5fc0*/  IMAD R14, R10.reuse, R9, R14 ;  /* 0x000000090a0e7224 */ /* 0x040fe200078e020e */
[----:B------:R-:W-:Y:S01]  /*5fd0*/  ISETP.GT.U32.AND P5, PT, R10, R16, PT ;  /* 0x000000100a00720c */ /* 0x000fe20003fa4070 */
[----:B------:R-:W-:Y:S01]  /*5fe0*/  IMAD.MOV.U32 R5, RZ, RZ, R8 ;  /* 0x000000ffff057224 */ /* 0x000fe200078e0008 */
[----:B------:R0:W-:Y:S01]  /*5ff0*/  STL [R1+0x7cc], R3 ;  /* 0x0007cc0301007387 */ /* 0x0001e20000100800 */
[----:B------:R-:W-:-:S04]  /*6000*/  IMAD.HI.U32 R4, R7, R12, RZ ;  /* 0x0000000c07047227 */ /* 0x000fc800078e00ff */
[----:B------:R-:W-:-:S04]  /*6010*/  IMAD.HI.U32 R8, R7, R5, RZ ;  /* 0x0000000507087227 */ /* 0x000fc800078e00ff */
[----:B------:R-:W-:Y:S01]  /*6020*/  @!P4 IMAD.IADD R17, R17, 0x1, -R10 ;  /* 0x000000011111c824 */ /* 0x000fe200078e0a0a */
[----:B------:R-:W-:Y:S01]  /*6030*/  ISETP.GT.U32.AND P4, PT, R10, R14, PT ;  /* 0x0000000e0a00720c */ /* 0x000fe20003f84070 */
[----:B0-----:R-:W-:Y:S02]  /*6040*/  IMAD.MOV.U32 R3, RZ, RZ, R6 ;  /* 0x000000ffff037224 */ /* 0x001fe400078e0006 */
[----:B------:R-:W-:Y:S02]  /*6050*/  IMAD.MOV R4, RZ, RZ, -R4 ;  /* 0x000000ffff047224 */ /* 0x000fe400078e0a04 */
[----:B------:R-:W-:Y:S01]  /*6060*/  @!P6 IMAD.MOV R3, RZ, RZ, -R3 ;  /* 0x000000ffff03e224 */ /* 0x000fe200078e0a03 */
[----:B------:R-:W-:Y:S01]  /*6070*/  ISETP.GE.AND P6, PT, R0, RZ, PT ;  /* 0x000000ff0000720c */ /* 0x000fe20003fc6270 */
[----:B------:R-:W-:Y:S02]  /*6080*/  IMAD.MOV R8, RZ, RZ, -R8 ;  /* 0x000000ffff087224 */ /* 0x000fe400078e0a08 */
[C---:B------:R-:W-:Y:S01]  /*6090*/  IMAD R12, R10.reuse, R4, R12 ;  /* 0x000000040a0c7224 */ /* 0x040fe200078e020c */
[----:B------:R0:W-:Y:S01]  /*60a0*/  STL [R1+0x7c0], R3 ;  /* 0x0007c00301007387 */ /* 0x0001e20000100800 */
[----:B------:R-:W-:-:S02]  /*60b0*/  IMAD R5, R10, R8, R5 ;  /* 0x000000080a057224 */ /* 0x000fc400078e0205 */
[----:B------:R-:W-:Y:S02]  /*60c0*/  VIADD R15, R28, 0x191 ;  /* 0x000001911c0f7836 */ /* 0x000fe40000000000 */
[--C-:B------:R-:W-:Y:S01]  /*60d0*/  @!P5 IMAD.IADD R16, R16, 0x1, -R10.reuse ;  /* 0x000000011010d824 */ /* 0x100fe200078e0a0a */
[----:B------:R-:W-:Y:S01]  /*60e0*/  ISETP.GT.U32.AND P5, PT, R10, R5, PT ;  /* 0x000000050a00720c */ /* 0x000fe20003fa4070 */
[----:B------:R-:W-:Y:S01]  /*60f0*/  @!P4 IMAD.IADD R14, R14, 0x1, -R10 ;  /* 0x000000010e0ec824 */ /* 0x000fe200078e0a0a */
[----:B------:R-:W-:Y:S01]  /*6100*/  IABS R13, R15 ;  /* 0x0000000f000d7213 */ /* 0x000fe20000000000 */
[----:B------:R-:W-:Y:S02]  /*6110*/  VIADD R0, R28, 0x192 ;  /* 0x000001921c007836 */ /* 0x000fe40000000000 */
[----:B0-----:R-:W-:Y:S01]  /*6120*/  IMAD.MOV.U32 R3, RZ, RZ, R17 ;  /* 0x000000ffff037224 */ /* 0x001fe200078e0011 */
[----:B------:R-:W-:Y:S01]  /*6130*/  ISETP.GT.U32.AND P4, PT, R10, R14, PT ;  /* 0x0000000e0a00720c */ /* 0x000fe20003f84070 */
[----:B------:R-:W-:Y:S01]  /*6140*/  VIADD R9, R28, 0x190 ;  /* 0x000001901c097836 */ /* 0x000fe20000000000 */
[----:B------:R-:W-:Y:S01]  /*6150*/  IABS R6, R0 ;  /* 0x0000000000067213 */ /* 0x000fe20000000000 */
[----:B------:R-:W-:Y:S01]  /*6160*/  @!P0 IMAD.MOV R3, RZ, RZ, -R3 ;  /* 0x000000ffff038224 */ /* 0x000fe200078e0a03 */
[----:B------:R-:W-:Y:S01]  /*6170*/  ISETP.GT.U32.AND P0, PT, R10, R12, PT ;  /* 0x0000000c0a00720c */ /* 0x000fe20003f04070 */
[----:B------:R-:W-:Y:S01]  /*6180*/  IMAD.MOV.U32 R17, RZ, RZ, R13 ;  /* 0x000000ffff117224 */ /* 0x000fe200078e000d */
[----:B------:R-:W-:Y:S01]  /*6190*/  IABS R11, R9 ;  /* 0x00000009000b7213 */ /* 0x000fe20000000000 */
[----:B------:R-:W-:Y:S01]  /*61a0*/  IMAD.HI.U32 R13, R7, R6, RZ ;  /* 0x00000006070d7227 */ /* 0x000fe200078e00ff */
[----:B------:R0:W-:Y:S03]  /*61b0*/  STL [R1+0x7bc], R3 ;  /* 0x0007bc0301007387 */ /* 0x0001e60000100800 */
[----:B------:R-:W-:-:S02]  /*61c0*/  VIADD R4, R28, 0x18f ;  /* 0x0000018f1c047836 */ /* 0x000fc40000000000 */
[--C-:B------:R-:W-:Y:S02]  /*61d0*/  @!P5 IMAD.IADD R5, R5, 0x1, -R10.reuse ;  /* 0x000000010505d824 */ /* 0x100fe400078e0a0a */
[----:B------:R-:W-:Y:S01]  /*61e0*/  IMAD.MOV R13, RZ, RZ, -R13 ;  /* 0x000000ffff0d7224 */ /* 0x000fe200078e0a0d */
[----:B------:R-:W-:Y:S01]  /*61f0*/  IABS R8, R4 ;  /* 0x0000000400087213 */ /* 0x000fe20000000000 */
[----:B------:R-:W-:Y:S01]  /*6200*/  @!P0 IMAD.IADD R12, R12, 0x1, -R10 ;  /* 0x000000010c0c8824 */ /* 0x000fe200078e0a0a */
[----:B------:R-:W-:Y:S01]  /*6210*/  ISETP.GT.U32.AND P5, PT, R10, R5, PT ;  /* 0x000000050a00720c */ /* 0x000fe20003fa4070 */
[----:B0-----:R-:W-:Y:S02]  /*6220*/  IMAD.MOV.U32 R3, RZ, RZ, R16 ;  /* 0x000000ffff037224 */ /* 0x001fe400078e0010 */
[----:B------:R-:W-:Y:S01]  /*6230*/  @!P4 IMAD.IADD R14, R14, 0x1, -R10 ;  /* 0x000000010e0ec824 */ /* 0x000fe200078e0a0a */
[----:B------:R-:W-:Y:S01]  /*6240*/  ISETP.GT.U32.AND P0, PT, R10, R12, PT ;  /* 0x0000000c0a00720c */ /* 0x000fe20003f04070 */
[----:B------:R-:W-:Y:S01]  /*6250*/  @!P3 IMAD.MOV R3, RZ, RZ, -R3 ;  /* 0x000000ffff03b224 */ /* 0x000fe200078e0a03 */
[----:B------:R-:W-:Y:S01]  /*6260*/  ISETP.GE.AND P3, PT, R0, RZ, PT ;  /* 0x000000ff0000720c */ /* 0x000fe20003f66270 */
[----:B------:R-:W-:-:S02]  /*6270*/  IMAD R0, R10, R13, R6 ;  /* 0x0000000d0a007224 */ /* 0x000fc400078e0206 */
[C---:B------:R-:W-:Y:S01]  /*6280*/  IMAD.HI.U32 R6, R7.reuse, R11, RZ ;  /* 0x0000000b07067227 */ /* 0x040fe200078e00ff */
[----:B------:R0:W-:Y:S02]  /*6290*/  STL [R1+0x7b8], R3 ;  /* 0x0007b80301007387 */ /* 0x0001e40000100800 */
[----:B------:R-:W-:Y:S01]  /*62a0*/  ISETP.GT.U32.AND P4, PT, R10, R0, PT ;  /* 0x000000000a00720c */ /* 0x000fe20003f84070 */
[----:B------:R-:W-:-:S04]  /*62b0*/  IMAD.HI.U32 R16, R7, R17, RZ ;  /* 0x0000001107107227 */ /* 0x000fc800078e00ff */
[----:B------:R-:W-:-:S04]  /*62c0*/  IMAD.HI.U32 R13, R7, R8, RZ ;  /* 0x00000008070d7227 */ /* 0x000fc800078e00ff */
[----:B0-----:R-:W-:Y:S02]  /*62d0*/  IMAD.MOV.U32 R3, RZ, RZ, R14 ;  /* 0x000000ffff037224 */ /* 0x001fe400078e000e */
[----:B------:R-:W-:Y:S02]  /*62e0*/  IMAD.MOV R6, RZ, RZ, -R6 ;  /* 0x000000ffff067224 */ /* 0x000fe400078e0a06 */
[----:B------:R-:W-:Y:S02]  /*62f0*/  @!P1 IMAD.MOV R3, RZ, RZ, -R3 ;  /* 0x000000ffff039224 */ /* 0x000fe400078e0a03 */
[----:B------:R-:W-:Y:S02]  /*6300*/  IMAD.MOV R16, RZ, RZ, -R16 ;  /* 0x000000ffff107224 */ /* 0x000fe400078e0a10 */
[----:B------:R-:W-:Y:S01]  /*6310*/  IMAD.MOV R13, RZ, RZ, -R13 ;  /* 0x000000ffff0d7224 */ /* 0x000fe200078e0a0d */
[----:B------:R0:W-:Y:S01]  /*6320*/  STL [R1+0x7b4], R3 ;  /* 0x0007b40301007387 */ /* 0x0001e20000100800 */
[----:B------:R-:W-:-:S02]  /*6330*/  IMAD R11, R10, R6, R11 ;  /* 0x000000060a0b7224 */ /* 0x000fc400078e020b */
[--C-:B------:R-:W-:Y:S02]  /*6340*/  @!P0 IMAD.IADD R12, R12, 0x1, -R10.reuse ;  /* 0x000000010c0c8824 */ /* 0x100fe400078e0a0a */
[----:B------:R-:W-:Y:S01]  /*6350*/  VIADD R6, R28, 0x18e ;  /* 0x0000018e1c067836 */ /* 0x000fe20000000000 */
[C---:B------:R-:W-:Y:S01]  /*6360*/  ISETP.GT.U32.AND P0, PT, R10.reuse, R11, PT ;  /* 0x0000000b0a00720c */ /* 0x040fe20003f04070 */
[----:B------:R-:W-:Y:S01]  /*6370*/  @!P5 IMAD.IADD R5, R5, 0x1, -R10 ;  /* 0x000000010505d824 */ /* 0x000fe200078e0a0a */
[----:B------:R-:W-:Y:S01]  /*6380*/  ISETP.GE.AND P5, PT, R15, RZ, PT ;  /* 0x000000ff0f00720c */ /* 0x000fe20003fa6270 */
[C---:B------:R-:W-:Y:S02]  /*6390*/  IMAD R17, R10.reuse, R16, R17 ;  /* 0x000000100a117224 */ /* 0x040fe400078e0211 */
[C---:B------:R-:W-:Y:S01]  /*63a0*/  IMAD R8, R10.reuse, R13, R8 ;  /* 0x0000000d0a087224 */ /* 0x040fe200078e0208 */
[----:B------:R-:W-:Y:S01]  /*63b0*/  IABS R13, R6 ;  /* 0x00000006000d7213 */ /* 0x000fe20000000000 */
[----:B0-----:R-:W-:Y:S01]  /*63c0*/  IMAD.MOV.U32 R3, RZ, RZ, R12 ;  /* 0x000000ffff037224 */ /* 0x001fe200078e000c */
[----:B------:R-:W-:Y:S01]  /*63d0*/  ISETP.GT.U32.AND P1, PT, R10, R17, PT ;  /* 0x000000110a00720c */ /* 0x000fe20003f24070 */
[----:B------:R-:W-:-:S02]  /*63e0*/  IMAD.MOV.U32 R14, RZ, RZ, R5 ;  /* 0x000000ffff0e7224 */ /* 0x000fc400078e0005 */
[----:B------:R-:W-:Y:S01]  /*63f0*/  @!P6 IMAD.MOV R3, RZ, RZ, -R3 ;  /* 0x000000ffff03e224 */ /* 0x000fe200078e0a03 */
[----:B------:R-:W-:Y:S01]  /*6400*/  ISETP.GT.U32.AND P6, PT, R10, R8, PT ;  /* 0x000000080a00720c */ /* 0x000fe20003fc4070 */
[----:B------:R-:W-:Y:S02]  /*6410*/  @!P4 IMAD.IADD R0, R0, 0x1, -R10 ;  /* 0x000000010000c824 */ /* 0x000fe400078e0a0a */
[----:B------:R-:W-:Y:S02]  /*6420*/  IMAD.MOV.U32 R5, RZ, RZ, R13 ;  /* 0x000000ffff057224 */ /* 0x000fe400078e000d */
[----:B------:R-:W-:Y:S01]  /*6430*/  @!P2 IMAD.MOV R14, RZ, RZ, -R14 ;  /* 0x000000ffff0ea224 */ /* 0x000fe200078e0a0e */
[----:B------:R-:W-:Y:S01]  /*6440*/  ISETP.GE.AND P2, PT, R9, RZ, PT ;  /* 0x000000ff0900720c */ /* 0x000fe20003f46270 */
[----:B------:R-:W-:Y:S01]  /*6450*/  VIADD R9, R28, 0x18d ;  /* 0x0000018d1c097836 */ /* 0x000fe20000000000 */
[----:B------:R-:W-:Y:S01]  /*6460*/  ISETP.GT.U32.AND P4, PT, R10, R0, PT ;  /* 0x000000000a00720c */ /* 0x000fe20003f84070 */
[----:B------:R-:W-:Y:S01]  /*6470*/  IMAD.HI.U32 R12, R7, R5, RZ ;  /* 0x00000005070c7227 */ /* 0x000fe200078e00ff */
[----:B------:R-:W-:Y:S02]  /*6480*/  STL [R1+0x7b0], R14 ;  /* 0x0007b00e01007387 */ /* 0x000fe40000100800 */
[----:B------:R-:W-:Y:S01]  /*6490*/  IABS R16, R9 ;  /* 0x0000000900107213 */ /* 0x000fe20000000000 */
[----:B------:R-:W-:Y:S01]  /*64a0*/  @!P0 IMAD.IADD R11, R11, 0x1, -R10 ;  /* 0x000000010b0b8824 */ /* 0x000fe200078e0a0a */
[----:B------:R0:W-:Y:S01]  /*64b0*/  STL [R1+0x7ac], R3 ;  /* 0x0007ac0301007387 */ /* 0x0001e20000100800 */
[----:B------:R-:W-:-:S02]  /*64c0*/  IMAD.MOV R12, RZ, RZ, -R12 ;  /* 0x000000ffff0c7224 */ /* 0x000fc400078e0a0c */
[--C-:B------:R-:W-:Y:S01]  /*64d0*/  @!P1 IMAD.IADD R17, R17, 0x1, -R10.reuse ;  /* 0x0000000111119824 */ /* 0x100fe200078e0a0a */
[----:B------:R-:W-:Y:S01]  /*64e0*/  ISETP.GE.AND P1, PT, R6, RZ, PT ;  /* 0x000000ff0600720c */ /* 0x000fe20003f26270 */
[----:B------:R-:W-:Y:S01]  /*64f0*/  @!P6 IMAD.IADD R8, R8, 0x1, -R10 ;  /* 0x000000010808e824 */ /* 0x000fe200078e0a0a */
[C---:B------:R-:W-:Y:S01]  /*6500*/  ISETP.GT.U32.AND P6, PT, R10.reuse, R11, PT ;  /* 0x0000000b0a00720c */ /* 0x040fe20003fc4070 */
[C---:B------:R-:W-:Y:S01]  /*6510*/  IMAD R5, R10.reuse, R12, R5 ;  /* 0x0000000c0a057224 */ /* 0x040fe200078e0205 */
[----:B------:R-:W-:Y:S01]  /*6520*/  ISETP.GT.U32.AND P0, PT, R10, R17, PT ;  /* 0x000000110a00720c */ /* 0x000fe20003f04070 */
[----:B------:R-:W-:-:S04]  /*6530*/  IMAD.HI.U32 R12, R7, R16, RZ ;  /* 0x00000010070c7227 */ /* 0x000fc800078e00ff */
[----:B------:R-:W-:Y:S01]  /*6540*/  @!P4 IMAD.IADD R0, R0, 0x1, -R10 ;  /* 0x000000010000c824 */ /* 0x000fe200078e0a0a */
[----:B------:R-:W-:Y:S01]  /*6550*/  ISETP.GE.AND P4, PT, R4, RZ, PT ;  /* 0x000000ff0400720c */ /* 0x000fe20003f86270 */
[----:B------:R-:W-:Y:S02]  /*6560*/  IMAD.MOV R12, RZ, RZ, -R12 ;  /* 0x000000ffff0c7224 */ /* 0x000fe400078e0a0c */
[----:B0-----:R-:W-:Y:S02]  /*6570*/  IMAD.MOV.U32 R3, RZ, RZ, R0 ;  /* 0x000000ffff037224 */ /* 0x001fe400078e0000 */
[C---:B------:R-:W-:Y:S02]  /*6580*/  IMAD R16, R10.reuse, R12, R16 ;  /* 0x0000000c0a107224 */ /* 0x040fe400078e0210 */
[----:B------:R-:W-:Y:S01]  /*6590*/  @!P3 IMAD.MOV R3, RZ, RZ, -R3 ;  /* 0x000000ffff03b224 */ /* 0x000fe200078e0a03 */
[C---:B------:R-:W-:Y:S01]  /*65a0*/  ISETP.GT.U32.AND P3, PT, R10.reuse, R8, PT ;  /* 0x000000080a00720c */ /* 0x040fe20003f64070 */
[--C-:B------:R-:W-:Y:S01]  /*65b0*/  @!P6 IMAD.IADD R11, R11, 0x1, -R10.reuse ;  /* 0x000000010b0be824 */ /* 0x100fe200078e0a0a */
[----:B------:R-:W-:Y:S01]  /*65c0*/  ISETP.GT.U32.AND P6, PT, R10, R16, PT ;  /* 0x000000100a00720c */ /* 0x000fe20003fc4070 */
[----:B------:R-:W-:Y:S01]  /*65d0*/  VIADD R6, R28, 0x18c ;  /* 0x0000018c1c067836 */ /* 0x000fe20000000000 */
[----:B------:R0:W-:Y:S01]  /*65e0*/  STL [R1+0x7a4], R3 ;  /* 0x0007a40301007387 */ /* 0x0001e20000100800 */
[----:B------:R-:W-:Y:S01]  /*65f0*/  @!P0 IMAD.IADD R17, R17, 0x1, -R10 ;  /* 0x0000000111118824 */ /* 0x000fe200078e0a0a */
[----:B------:R-:W-:Y:S01]  /*6600*/  ISETP.GT.U32.AND P0, PT, R10, R5, PT ;  /* 0x000000050a00720c */ /* 0x000fe20003f04070 */
[C---:B------:R-:W-:Y:S01]  /*6610*/  VIADD R4, R28.reuse, 0x18b ;  /* 0x0000018b1c047836 */ /* 0x040fe20000000000 */
[----:B------:R-:W-:Y:S01]  /*6620*/  IABS R15, R6 ;  /* 0x00000006000f7213 */ /* 0x000fe20000000000 */
[----:B------:R-:W-:-:S02]  /*6630*/  VIADD R0, R28, 0x18a ;  /* 0x0000018a1c007836 */ /* 0x000fc40000000000 */
[----:B------:R-:W-:Y:S01]  /*6640*/  @!P2 IMAD.MOV R11, RZ, RZ, -R11 ;  /* 0x000000ffff0ba224 */ /* 0x000fe200078e0a0b */
[----:B------:R-:W-:Y:S01]  /*6650*/  IABS R14, R4 ;  /* 0x00000004000e7213 */ /* 0x000fe20000000000 */
[----:B------:R-:W-:Y:S01]  /*6660*/  IMAD.HI.U32 R12, R7, R15, RZ ;  /* 0x0000000f070c7227 */ /* 0x000fe200078e00ff */
[----:B------:R-:W-:-:S03]  /*6670*/  IABS R13, R0 ;  /* 0x00000000000d7213 */ /* 0x000fc60000000000 */
[--C-:B------:R-:W-:Y:S01]  /*6680*/  @!P3 IMAD.IADD R8, R8, 0x1, -R10.reuse ;  /* 0x000000010808b824 */ /* 0x100fe200078e0a0a */
[----:B------:R-:W-:Y:S01]  /*6690*/  ISETP.GE.AND P3, PT, R9, RZ, PT ;  /* 0x000000ff0900720c */ /* 0x000fe20003f66270 */
[----:B0-----:R-:W-:Y:S02]  /*66a0*/  IMAD.MOV.U32 R3, RZ, RZ, R17 ;  /* 0x000000ffff037224 */ /* 0x001fe400078e0011 */
[----:B------:R-:W-:Y:S02]  /*66b0*/  @!P6 IMAD.IADD R16, R16, 0x1, -R10 ;  /* 0x000000011010e824 */ /* 0x000fe400078e0a0a */
[----:B------:R-:W-:-:S03]  /*66c0*/  IMAD.HI.U32 R9, R7, R14, RZ ;  /* 0x0000000e07097227 */ /* 0x000fc600078e00ff */
[----:B------:R-:W-:Y:S01]  /*66d0*/  ISETP.GT.U32.AND P6, PT, R10, R16, PT ;  /* 0x000000100a00720c */ /* 0x000fe20003fc4070 */
[----:B------:R-:W-:Y:S02]  /*66e0*/  IMAD.MOV R12, RZ, RZ, -R12 ;  /* 0x000000ffff0c7224 */ /* 0x000fe400078e0a0c */
[----:B------:R-:W-:Y:S01]  /*66f0*/  @!P0 IMAD.IADD R5, R5, 0x1, -R10 ;  /* 0x0000000105058824 */ /* 0x000fe200078e0a0a */
[----:B------:R-:W-:Y:S01]  /*6700*/  ISETP.GE.AND P0, PT, R6, RZ, PT ;  /* 0x000000ff0600720c */ /* 0x000fe20003f06270 */
[----:B------:R-:W-:Y:S02]  /*6710*/  @!P5 IMAD.MOV R3, RZ, RZ, -R3 ;  /* 0x000000ffff03d224 */ /* 0x000fe400078e0a03 */
[----:B------:R-:W-:Y:S01]  /*6720*/  IMAD.HI.U32 R6, R7, R13, RZ ;  /* 0x0000000d07067227 */ /* 0x000fe200078e00ff */
[----:B------:R-:W-:Y:S02]  /*6730*/  ISETP.GT.U32.AND P5, PT, R10, R5, PT ;  /* 0x000000050a00720c */ /* 0x000fe40003fa4070 */
[----:B------:R0:W-:Y:S01]  /*6740*/  STL [R1+0x7a0], R3 ;  /* 0x0007a00301007387 */ /* 0x0001e20000100800 */
[----:B------:R-:W-:-:S02]  /*6750*/  IMAD.MOV R9, RZ, RZ, -R9 ;  /* 0x000000ffff097224 */ /* 0x000fc400078e0a09 */
[C---:B------:R-:W-:Y:S01]  /*6760*/  IMAD R15, R10.reuse, R12, R15 ;  /* 0x0000000c0a0f7224 */ /* 0x040fe200078e020f */
[----:B------:R2:W-:Y:S01]  /*6770*/  STL [R1+0x79c], R11 ;  /* 0x00079c0b01007387 */ /* 0x0005e20000100800 */
[----:B------:R-:W-:Y:S02]  /*6780*/  IMAD.MOV R6, RZ, RZ, -R6 ;  /* 0x000000ffff067224 */ /* 0x000fe400078e0a06 */
[C---:B------:R-:W-:Y:S01]  /*6790*/  IMAD R14, R10.reuse, R9, R14 ;  /* 0x000000090a0e7224 */ /* 0x040fe200078e020e */
[C---:B------:R-:W-:Y:S01]  /*67a0*/  ISETP.GT.U32.AND P2, PT, R10.reuse, R15, PT ;  /* 0x0000000f0a00720c */ /* 0x040fe20003f44070 */
[----:B------:R-:W-:Y:S02]  /*67b0*/  IMAD R13, R10, R6, R13 ;  /* 0x000000060a0d7224 */ /* 0x000fe400078e020d */
[----:B0-----:R-:W-:Y:S02]  /*67c0*/  IMAD.MOV.U32 R3, RZ, RZ, R8 ;  /* 0x000000ffff037224 */ /* 0x001fe400078e0008 */
[----:B------:R-:W-:Y:S01]  /*67d0*/  @!P6 IMAD.IADD R16, R16, 0x1, -R10 ;  /* 0x000000011010e824 */ /* 0x000fe200078e0a0a */
[C---:B------:R-:W-:Y:S01]  /*67e0*/  ISETP.GT.U32.AND P6, PT, R10.reuse, R13, PT ;  /* 0x0000000d0a00720c */ /* 0x040fe20003fc4070 */
[----:B------:R-:W-:Y:S01]  /*67f0*/  @!P4 IMAD.MOV R3, RZ, RZ, -R3 ;  /* 0x000000ffff03c224 */ /* 0x000fe200078e0a03 */
[----:B------:R-:W-:Y:S01]  /*6800*/  ISETP.GT.U32.AND P4, PT, R10, R14, PT ;  /* 0x0000000e0a00720c */ /* 0x000fe20003f84070 */
[----:B------:R-:W-:-:S02]  /*6810*/  VIADD R12, R28, 0x189 ;  /* 0x000001891c0c7836 */ /* 0x000fc40000000000 */
[----:B------:R-:W-:Y:S01]  /*6820*/  VIADD R8, R28, 0x188 ;  /* 0x000001881c087836 */ /* 0x000fe20000000000 */
[----:B------:R0:W-:Y:S01]  /*6830*/  STL [R1+0x798], R3 ;  /* 0x0007980301007387 */ /* 0x0001e20000100800 */
[--C-:B------:R-:W-:Y:S01]  /*6840*/  @!P2 IMAD.IADD R15, R15, 0x1, -R10.reuse ;  /* 0x000000010f0fa824 */ /* 0x100fe200078e0a0a */
[----:B------:R-:W-:Y:S01]  /*6850*/  IABS R6, R12 ;  /* 0x0000000c00067213 */ /* 0x000fe20000000000 */
[----:B------:R-:W-:Y:S01]  /*6860*/  @!P5 IMAD.IADD R5, R5, 0x1, -R10 ;  /* 0x000000010505d824 */ /* 0x000fe200078e0a0a */
[----:B------:R-:W-:Y:S01]  /*6870*/  ISETP.GE.AND P5, PT, R4, RZ, PT ;  /* 0x000000ff0400720c */ /* 0x000fe20003fa6270 */
[----:B------:R-:W-:Y:S01]  /*6880*/  @!P3 IMAD.MOV R16, RZ, RZ, -R16 ;  /* 0x000000ffff10b224 */ /* 0x000fe200078e0a10 */
[----:B--2---:R-:W-:Y:S01]  /*6890*/  IABS R11, R8 ;  /* 0x00000008000b7213 */ /* 0x004fe20000000000 */
[----:B------:R-:W-:Y:S01]  /*68a0*/  IMAD.HI.U32 R4, R7, R6, RZ ;  /* 0x0000000607047227 */ /* 0x000fe200078e00ff */
[----:B------:R-:W-:-:S03]  /*68b0*/  ISETP.GE.AND P2, PT, R0, RZ, PT ;  /* 0x000000ff0000720c */ /* 0x000fc60003f46270 */
[--C-:B------:R-:W-:Y:S01]  /*68c0*/  @!P4 IMAD.IADD R14, R14, 0x1, -R10.reuse ;  /* 0x000000010e0ec824 */ /* 0x100fe200078e0a0a */
[C---:B------:R-:W-:Y:S01]  /*68d0*/  ISETP.GT.U32.AND P4, PT, R10.reuse, R15, PT ;  /* 0x0000000f0a00720c */ /* 0x040fe20003f84070 */
[----:B------:R-:W-:Y:S02]  /*68e0*/  @!P6 IMAD.IADD R13, R13, 0x1, -R10 ;  /* 0x000000010d0de824 */ /* 0x000fe400078e0a0a */
[----:B0-----:R-:W-:Y:S01]  /*68f0*/  IMAD.MOV.U32 R3, RZ, RZ, R5 ;  /* 0x000000ffff037224 */ /* 0x001fe200078e0005 */
[----:B------:R-:W-:Y:S01]  /*6900*/  ISETP.GT.U32.AND P6, PT, R10, R14, PT ;  /* 0x0000000e0a00720c */ /* 0x000fe20003fc4070 */
[----:B------:R-:W-:Y:S02]  /*6910*/  IMAD.MOV R4, RZ, RZ, -R4 ;  /* 0x000000ffff047224 */ /* 0x000fe400078e0a04 */
[----:B------:R-:W-:-:S04]  /*6920*/  IMAD.HI.U32 R5, R7, R11, RZ ;  /* 0x0000000b07057227 */ /* 0x000fc800078e00ff */
[C---:B------:R-:W-:Y:S02]  /*6930*/  IMAD R6, R10.reuse, R4, R6 ;  /* 0x000000040a067224 */ /* 0x040fe400078e0206 */
[----:B------:R-:W-:Y:S02]  /*6940*/  IMAD.MOV R5, RZ, RZ, -R5 ;  /* 0x000000ffff057224 */ /* 0x000fe400078e0a05 */
[--C-:B------:R-:W-:Y:S01]  /*6950*/  @!P4 IMAD.IADD R15, R15, 0x1, -R10.reuse ;  /* 0x000000010f0fc824 */ /* 0x100fe200078e0a0a */
[C---:B------:R-:W-:Y:S01]  /*6960*/  ISETP.GT.U32.AND P4, PT, R10.reuse, R6, PT ;  /* 0x000000060a00720c */ /* 0x040fe20003f84070 */
[C---:B------:R-:W-:Y:S02]  /*6970*/  IMAD R11, R10.reuse, R5, R11 ;  /* 0x000000050a0b7224 */ /* 0x040fe400078e020b */
[----:B------:R-:W-:Y:S01]  /*6980*/  @!P1 IMAD.MOV R3, RZ, RZ, -R3 ;  /* 0x000000ffff039224 */ /* 0x000fe200078e0a03 */
[----:B------:R-:W-:Y:S01]  /*6990*/  ISETP.GT.U32.AND P1, PT, R10, R13, PT ;  /* 0x0000000d0a00720c */ /* 0x000fe20003f24070 */
[----:B------:R-:W-:Y:S01]  /*69a0*/  @!P6 IMAD.IADD R14, R14, 0x1, -R10 ;  /* 0x000000010e0ee824 */ /* 0x000fe200078e0a0a */
[----:B------:R-:W-:Y:S01]  /*69b0*/  ISETP.GT.U32.AND P6, PT, R10, R11, PT ;  /* 0x0000000b0a00720c */ /* 0x000fe20003fc4070 */
[C---:B------:R-:W-:Y:S01]  /*69c0*/  VIADD R0, R28.reuse, 0x187 ;  /* 0x000001871c007836 */ /* 0x040fe20000000000 */
[----:B------:R0:W-:Y:S01]  /*69d0*/  STL [R1+0x790], R3 ;  /* 0x0007900301007387 */ /* 0x0001e20000100800 */
[----:B------:R-:W-:-:S02]  /*69e0*/  VIADD R4, R28, 0x186 ;  /* 0x000001861c047836 */ /* 0x000fc40000000000 */
[----:B------:R-:W-:Y:S01]  /*69f0*/  @!P5 IMAD.MOV R14, RZ, RZ, -R14 ;  /* 0x000000ffff0ed224 */ /* 0x000fe200078e0a0e */
[----:B------:R-:W-:Y:S01]  /*6a00*/  IABS R17, R0 ;  /* 0x0000000000117213 */ /* 0x000fe20000000000 */
[----:B------:R-:W-:Y:S01]  /*6a10*/  @!P4 IMAD.IADD R6, R6, 0x1, -R10 ;  /* 0x000000010606c824 */ /* 0x000fe200078e0a0a */
[----:B------:R-:W-:Y:S01]  /*6a20*/  IABS R9, R4 ;  /* 0x0000000400097213 */ /* 0x000fe20000000000 */
[----:B------:R-:W-:Y:S01]  /*6a30*/  STL [R1+0x78c], R16 ;  /* 0x00078c1001007387 */ /* 0x000fe20000100800 */
[----:B------:R-:W-:Y:S01]  /*6a40*/  ISETP.GE.AND P4, PT, R8, RZ, PT ;  /* 0x000000ff0800720c */ /* 0x000fe20003f86270 */
[----:B------:R-:W-:Y:S01]  /*6a50*/  IMAD.HI.U32 R18, R7, R17, RZ ;  /* 0x0000001107127227 */ /* 0x000fe200078e00ff */
[----:B------:R-:W-:-:S03]  /*6a60*/  ISETP.GE.AND P5, PT, R0, RZ, PT ;  /* 0x000000ff0000720c */ /* 0x000fc60003fa6270 */
[----:B0-----:R-:W-:Y:S02]  /*6a70*/  IMAD.MOV.U32 R3, RZ, RZ, R15 ;  /* 0x000000ffff037224 */ /* 0x001fe400078e000f */
[--C-:B------:R-:W-:Y:S01]  /*6a80*/  @!P1 IMAD.IADD R13, R13, 0x1, -R10.reuse ;  /* 0x000000010d0d9824 */ /* 0x100fe200078e0a0a */
[----:B------:R-:W-:Y:S01]  /*6a90*/  ISETP.GE.AND P1, PT, R12, RZ, PT ;  /* 0x000000ff0c00720c */ /* 0x000fe20003f26270 */
[----:B------:R-:W-:Y:S01]  /*6aa0*/  @!P6 IMAD.IADD R11, R11, 0x1, -R10 ;  /* 0x000000010b0be824 */ /* 0x000fe200078e0a0a */
[----:B------:R-:W-:Y:S01]  /*6ab0*/  ISETP.GT.U32.AND P6, PT, R10, R6, PT ;  /* 0x000000060a00720c */ /* 0x000fe20003fc4070 */
[----:B------:R-:W-:Y:S02]  /*6ac0*/  IMAD.MOV R18, RZ, RZ, -R18 ;  /* 0x000000ffff127224 */ /* 0x000fe400078e0a12 */
[----:B------:R-:W-:-:S04]  /*6ad0*/  IMAD.HI.U32 R12, R7, R9, RZ ;  /* 0x00000009070c7227 */ /* 0x000fc800078e00ff */
[----:B------:R-:W-:Y:S01]  /*6ae0*/  @!P0 IMAD.MOV R3, RZ, RZ, -R3 ;  /* 0x000000ffff038224 */ /* 0x000fe200078e0a03 */
[C---:B------:R-:W-:Y:S01]  /*6af0*/  ISETP.GT.U32.AND P0, PT, R10.reuse, R11, PT ;  /* 0x0000000b0a00720c */ /* 0x040fe20003f04070 */
[----:B------:R-:W-:Y:S02]  /*6b00*/  IMAD R8, R10, R18, R17 ;  /* 0x000000120a087224 */ /* 0x000fe400078e0211 */
[----:B------:R-:W-:Y:S01]  /*6b10*/  IMAD.MOV R12, RZ, RZ, -R12 ;  /* 0x000000ffff0c7224 */ /* 0x000fe200078e0a0c */
[----:B------:R0:W-:Y:S01]  /*6b20*/  STL [R1+0x788], R3 ;  /* 0x0007880301007387 */ /* 0x0001e20000100800 */
[----:B------:R-:W-:Y:S01]  /*6b30*/  VIADD R5, R28, 0x185 ;  /* 0x000001851c057836 */ /* 0x000fe20000000000 */
[C---:B------:R-:W-:Y:S01]  /*6b40*/  ISETP.GT.U32.AND P3, PT, R10.reuse, R8, PT ;  /* 0x000000080a00720c */ /* 0x040fe20003f64070 */
[----:B------:R-:W-:Y:S01]  /*6b50*/  IMAD R0, R10, R12, R9 ;  /* 0x0000000c0a007224 */ /* 0x000fe200078e0209 */
[----:B------:R-:W-:Y:S01]  /*6b60*/  STL [R1+0x780], R14 ;  /* 0x0007800e01007387 */ /* 0x000fe20000100800 */
[--C-:B------:R-:W-:Y:S01]  /*6b70*/  @!P6 IMAD.IADD R6, R6, 0x1, -R10.reuse ;  /* 0x000000010606e824 */ /* 0x100fe200078e0a0a */
[----:B------:R-:W-:Y:S01]  /*6b80*/  IABS R19, R5 ;  /* 0x0000000500137213 */ /* 0x000fe20000000000 */
[----:B------:R-:W-:Y:S01]  /*6b90*/  VIADD R9, R28, 0x182 ;  /* 0x000001821c097836 */ /* 0x000fe20000000000 */
[----:B------:R-:W-:Y:S01]  /*6ba0*/  ISETP.GT.U32.AND P6, PT, R10, R0, PT ;  /* 0x000000000a00720c */ /* 0x000fe20003fc4070 */
[----:B------:R-:W-:Y:S01]  /*6bb0*/  @!P0 IMAD.IADD R11, R11, 0x1, -R10 ;  /* 0x000000010b0b8824 */ /* 0x000fe200078e0a0a */
[----:B------:R-:W-:Y:S01]  /*6bc0*/  ISETP.GE.AND P0, PT, R5, RZ, PT ;  /* 0x000000ff0500720c */ /* 0x000fe20003f06270 */
[----:B0-----:R-:W-:Y:S01]  /*6bd0*/  IMAD.MOV.U32 R3, RZ, RZ, R13 ;  /* 0x000000ffff037224 */ /* 0x001fe200078e000d */
[----:B------:R-:W-:Y:S01]  /*6be0*/  IABS R17, R9 ;  /* 0x0000000900117213 */ /* 0x000fe20000000000 */
[----:B------:R-:W-:-:S04]  /*6bf0*/  IMAD.HI.U32 R13, R7, R19, RZ ;  /* 0x00000013070d7227 */ /* 0x000fc800078e00ff */
[----:B------:R-:W-:Y:S01]  /*6c00*/  @!P2 IMAD.MOV R3, RZ, RZ, -R3 ;  /* 0x000000ffff03a224 */ /* 0x000fe200078e0a03 */
[----:B------:R-:W-:Y:S01]  /*6c10*/  ISETP.GE.AND P2, PT, R4, RZ, PT ;  /* 0x000000ff0400720c */ /* 0x000fe20003f46270 */
[----:B------:R-:W-:Y:S02]  /*6c20*/  VIADD R4, R28, 0x184 ;  /* 0x000001841c047836 */ /* 0x000fe40000000000 */
[----:B------:R-:W-:Y:S01]  /*6c30*/  IMAD.MOV R13, RZ, RZ, -R13 ;  /* 0x000000ffff0d7224 */ /* 0x000fe200078e0a0d */
[----:B------:R0:W-:Y:S01]  /*6c40*/  STL [R1+0x77c], R3 ;  /* 0x00077c0301007387 */ /* 0x0001e20000100800 */
[--C-:B------:R-:W-:Y:S01]  /*6c50*/  @!P3 IMAD.IADD R8, R8, 0x1, -R10.reuse ;  /* 0x000000010808b824 */ /* 0x100fe200078e0a0a */
[----:B------:R-:W-:Y:S01]  /*6c60*/  IABS R18, R4 ;  /* 0x0000000400127213 */ /* 0x000fe20000000000 */
[----:B------:R-:W-:Y:S01]  /*6c70*/  IMAD R19, R10, R13, R19 ;  /* 0x0000000d0a137224 */ /* 0x000fe200078e0213 */
[----:B------:R-:W-:Y:S01]  /*6c80*/  ISETP.GE.AND P3, PT, R4, RZ, PT ;  /* 0x000000ff0400720c */ /* 0x000fe20003f66270 */
[----:B------:R-:W-:Y:S01]  /*6c90*/  @!P6 IMAD.IADD R0, R0, 0x1, -R10 ;  /* 0x000000010000e824 */ /* 0x000fe200078e0a0a */
[----:B------:R-:W-:Y:S01]  /*6ca0*/  ISETP.GT.U32.AND P6, PT, R10, R8, PT ;  /* 0x000000080a00720c */ /* 0x000fe20003fc4070 */
[----:B------:R-:W-:-:S02]  /*6cb0*/  VIADD R5, R28, 0x183 ;  /* 0x000001831c057836 */ /* 0x000fc40000000000 */
[----:B------:R-:W-:Y:S02]  /*6cc0*/  VIADD R4, R28, 0x181 ;  /* 0x000001811c047836 */ /* 0x000fe40000000000 */
[----:B0-----:R-:W-:Y:S01]  /*6cd0*/  IMAD.MOV.U32 R3, RZ, RZ, R6 ;  /* 0x000000ffff037224 */ /* 0x001fe200078e0006 */
[----:B------:R-:W-:Y:S01]  /*6ce0*/  IABS R14, R5 ;  /* 0x00000005000e7213 */ /* 0x000fe20000000000 */
[----:B------:R-:W-:Y:S01]  /*6cf0*/  IMAD.HI.U32 R6, R7, R18, RZ ;  /* 0x0000001207067227 */ /* 0x000fe200078e00ff */
[----:B------:R-:W-:-:S03]  /*6d00*/  IABS R16, R4 ;  /* 0x0000000400107213 */ /* 0x000fc60000000000 */
[----:B------:R-:W-:Y:S01]  /*6d10*/  @!P1 IMAD.MOV R3, RZ, RZ, -R3 ;  /* 0x000000ffff039224 */ /* 0x000fe200078e0a03 */
[----:B------:R-:W-:Y:S01]  /*6d20*/  ISETP.GT.U32.AND P1, PT, R10, R0, PT ;  /* 0x000000000a00720c */ /* 0x000fe20003f24070 */
[----:B------:R-:W-:Y:S02]  /*6d30*/  IMAD.MOV R6, RZ, RZ, -R6 ;  /* 0x000000ffff067224 */ /* 0x000fe400078e0a06 */
[----:B------:R-:W-:Y:S01]  /*6d40*/  @!P6 IMAD.IADD R8, R8, 0x1, -R10 ;  /* 0x000000010808e824 */ /* 0x000fe200078e0a0a */
[----:B------:R0:W-:Y:S01]  /*6d50*/  STL [R1+0x778], R3 ;  /* 0x0007780301007387 */ /* 0x0001e20000100800 */
[----:B------:R-:W-:Y:S02]  /*6d60*/  IMAD R18, R10, R6, R18 ;  /* 0x000000060a127224 */ /* 0x000fe400078e0212 */
[----:B------:R-:W-:-:S03]  /*6d70*/  IMAD.HI.U32 R6, R7, R17, RZ ;  /* 0x0000001107067227 */ /* 0x000fc600078e00ff */
[----:B------:R-:W-:Y:S01]  /*6d80*/  ISETP.GT.U32.AND P6, PT, R10, R18, PT ;  /* 0x000000120a00720c */ /* 0x000fe20003fc4070 */
[----:B------:R-:W-:Y:S02]  /*6d90*/  IMAD.MOV R6, RZ, RZ, -R6 ;  /* 0x000000ffff067224 */ /* 0x000fe400078e0a06 */
[----:B------:R-:W-:Y:S01]  /*6da0*/  @!P1 IMAD.IADD R0, R0, 0x1, -R10 ;  /* 0x0000000100009824 */ /* 0x000fe200078e0a0a */
[----:B------:R-:W-:Y:S01]  /*6db0*/  ISETP.GE.AND P1, PT, R5, RZ, PT ;  /* 0x000000ff0500720c */ /* 0x000fe20003f26270 */
[----:B0-----:R-:W-:Y:S02]  /*6dc0*/  IMAD.MOV.U32 R3, RZ, RZ, R11 ;  /* 0x000000ffff037224 */ /* 0x001fe400078e000b */
[----:B------:R-:W-:-:S04]  /*6dd0*/  IMAD.HI.U32 R11, R7, R14, RZ ;  /* 0x0000000e070b7227 */ /* 0x000fc800078e00ff */
[----:B------:R-:W-:Y:S01]  /*6de0*/  @!P4 IMAD.MOV R3, RZ, RZ, -R3 ;  /* 0x000000ffff03c224 */ /* 0x000fe200078e0a03 */
[----:B------:R-:W-:Y:S01]  /*6df0*/  ISETP.GT.U32.AND P4, PT, R10, R19, PT ;  /* 0x000000130a00720c */ /* 0x000fe20003f84070 */
[----:B------:R-:W-:Y:S02]  /*6e00*/  IMAD.MOV R11, RZ, RZ, -R11 ;  /* 0x000000ffff0b7224 */ /* 0x000fe400078e0a0b */
[----:B------:R-:W-:Y:S01]  /*6e10*/  @!P6 IMAD.IADD R18, R18, 0x1, -R10 ;  /* 0x000000011212e824 */ /* 0x000fe200078e0a0a */
[----:B------:R0:W-:Y:S01]  /*6e20*/  STL [R1+0x774], R3 ;  /* 0x0007740301007387 */ /* 0x0001e20000100800 */
[C---:B------:R-:W-:Y:S02]  /*6e30*/  IMAD R14, R10.reuse, R11, R14 ;  /* 0x0000000b0a0e7224 */ /* 0x040fe400078e020e */
[C---:B------:R-:W-:Y:S01]  /*6e40*/  IMAD R17, R10.reuse, R6, R17 ;  /* 0x000000060a117224 */ /* 0x040fe200078e0211 */
[----:B------:R-:W-:Y:S01]  /*6e50*/  ISETP.GT.U32.AND P6, PT, R10, R18, PT ;  /* 0x000000120a00720c */ /* 0x000fe20003fc4070 */
[----:B------:R-:W-:-:S04]  /*6e60*/  IMAD.HI.U32 R5, R7, R16, RZ ;  /* 0x0000001007057227 */ /* 0x000fc800078e00ff */
[----:B------:R-:W-:Y:S01]  /*6e70*/  @!P4 IMAD.IADD R19, R19, 0x1, -R10 ;  /* 0x000000011313c824 */ /* 0x000fe200078e0a0a */
[----:B------:R-:W-:Y:S01]  /*6e80*/  ISETP.GE.AND P4, PT, R9, RZ, PT ;  /* 0x000000ff0900720c */ /* 0x000fe20003f86270 */
[----:B0-----:R-:W-:Y:S02]  /*6e90*/  IMAD.MOV.U32 R3, RZ, RZ, R8 ;  /* 0x000000ffff037224 */ /* 0x001fe400078e0008 */
[----:B------:R-:W-:Y:S02]  /*6ea0*/  IMAD.MOV R5, RZ, RZ, -R5 ;  /* 0x000000ffff057224 */ /* 0x000fe400078e0a05 */
[----:B------:R-:W-:Y:S01]  /*6eb0*/  @!P5 IMAD.MOV R3, RZ, RZ, -R3 ;  /* 0x000000ffff03d224 */ /* 0x000fe200078e0a03 */
[----:B------:R-:W-:Y:S01]  /*6ec0*/  ISETP.GT.U32.AND P5, PT, R10, R19, PT ;  /* 0x000000130a00720c */ /* 0x000fe20003fa4070 */
[----:B------:R-:W-:Y:S02]  /*6ed0*/  VIADD R9, R28, 0x180 ;  /* 0x000001801c097836 */ /* 0x000fe40000000000 */
[----:B------:R-:W-:Y:S01]  /*6ee0*/  IMAD R16, R10, R5, R16 ;  /* 0x000000050a107224 */ /* 0x000fe200078e0210 */
[----:B------:R0:W-:Y:S01]  /*6ef0*/  STL [R1+0x770], R3 ;  /* 0x0007700301007387 */ /* 0x0001e20000100800 */
[----:B------:R-:W-:Y:S01]  /*6f00*/  @!P6 IMAD.IADD R18, R18, 0x1, -R10 ;  /* 0x000000011212e824 */ /* 0x000fe200078e0a0a */
[----:B------:R-:W-:Y:S01]  /*6f10*/  IABS R12, R9 ;  /* 0x00000009000c7213 */ /* 0x000fe20000000000 */
[----:B------:R-:W-:Y:S01]  /*6f20*/  VIADD R13, R28, 0x17d ;  /* 0x0000017d1c0d7836 */ /* 0x000fe20000000000 */
[----:B------:R-:W-:Y:S01]  /*6f30*/  ISETP.GT.U32.AND P6, PT, R10, R16, PT ;  /* 0x000000100a00720c */ /* 0x000fe20003fc4070 */
[----:B------:R-:W-:-:S02]  /*6f40*/  VIADD R11, R28, 0x17e ;  /* 0x0000017e1c0b7836 */ /* 0x000fc40000000000 */
[----:B------:R-:W-:Y:S01]  /*6f50*/  IMAD.HI.U32 R15, R7, R12, RZ ;  /* 0x0000000c070f7227 */ /* 0x000fe200078e00ff */
[----:B------:R-:W-:Y:S02]  /*6f60*/  IABS R5, R13 ;  /* 0x0000000d00057213 */ /* 0x000fe40000000000 */
[----:B------:R-:W-:Y:S01]  /*6f70*/  IABS R6, R11 ;  /* 0x0000000b00067213 */ /* 0x000fe20000000000 */
[----:B0-----:R-:W-:Y:S02]  /*6f80*/  IMAD.MOV.U32 R3, RZ, RZ, R0 ;  /* 0x000000ffff037224 */ /* 0x001fe400078e0000 */
[----:B------:R-:W-:Y:S01]  /*6f90*/  @!P5 IMAD.IADD R19, R19, 0x1, -R10 ;  /* 0x000000011313d824 */ /* 0x000fe200078e0a0a */
[C---:B------:R-:W-:Y:S01]  /*6fa0*/  ISETP.GT.U32.AND P5, PT, R10.reuse, R17, PT ;  /* 0x000000110a00720c */ /* 0x040fe20003fa4070 */
[----:B------:R-:W-:Y:S01]  /*6fb0*/  @!P2 IMAD.MOV R3, RZ, RZ, -R3 ;  /* 0x000000ffff03a224 */ /* 0x000fe200078e0a03 */
[----:B------:R-:W-:Y:S01]  /*6fc0*/  ISETP.GT.U32.AND P2, PT, R10, R14, PT ;  /* 0x0000000e0a00720c */ /* 0x000fe20003f44070 */
[----:B------:R-:W-:-:S02]  /*6fd0*/  VIADD R0, R28, 0x17f ;  /* 0x0000017f1c007836 */ /* 0x000fc40000000000 */
[----:B------:R-:W-:Y:S01]  /*6fe0*/  IMAD.MOV R15, RZ, RZ, -R15 ;  /* 0x000000ffff0f7224 */ /* 0x000fe200078e0a0f */
[----:B------:R0:W-:Y:S01]  /*6ff0*/  STL [R1+0x768], R3 ;  /* 0x0007680301007387 */ /* 0x0001e20000100800 */
[----:B------:R-:W-:Y:S01]  /*7000*/  @!P6 IMAD.IADD R16, R16, 0x1, -R10 ;  /* 0x000000011010e824 */ /* 0x000fe200078e0a0a */
[----:B------:R-:W-:Y:S01]  /*7010*/  IABS R8, R0 ;  /* 0x0000000000087213 */ /* 0x000fe20000000000 */
[----:B------:R-:W-:Y:S02]  /*7020*/  IMAD R12, R10, R15, R12 ;  /* 0x0000000f0a0c7224 */ /* 0x000fe400078e020c */
[----:B------:R-:W-:Y:S02]  /*7030*/  IMAD.MOV.U32 R20, RZ, RZ, R19 ;  /* 0x000000ffff147224 */ /* 0x000fe400078e0013 */
[--C-:B------:R-:W-:Y:S02]  /*7040*/  @!P5 IMAD.IADD R17, R17, 0x1, -R10.reuse ;  /* 0x000000011111d824 */ /* 0x100fe400078e0a0a */
[----:B------:R-:W-:Y:S01]  /*7050*/  @!P2 IMAD.IADD R14, R14, 0x1, -R10 ;  /* 0x000000010e0ea824 */ /* 0x000fe200078e0a0a */
[----:B------:R-:W-:Y:S01]  /*7060*/  ISETP.GE.AND P2, PT, R4, RZ, PT ;  /* 0x000000ff0400720c */ /* 0x000fe20003f46270 */
[----:B------:R-:W-:Y:S01]  /*7070*/  IMAD.HI.U32 R4, R7, R8, RZ ;  /* 0x0000000807047227 */ /* 0x000fe200078e00ff */
[----:B------:R-:W-:-:S02]  /*7080*/  ISETP.GT.U32.AND P6, PT, R10, R17, PT ;  /* 0x000000110a00720c */ /* 0x000fc40003fc4070 */
[C---:B------:R-:W-:Y:S01]  /*7090*/  ISETP.GT.U32.AND P5, PT, R10.reuse, R14, PT ;  /* 0x0000000e0a00720c */ /* 0x040fe20003fa4070 */
[----:B------:R-:W-:Y:S02]  /*70a0*/  IMAD.MOV R4, RZ, RZ, -R4 ;  /* 0x000000ffff047224 */ /* 0x000fe400078e0a04 */
        /* <DEDUP_REMOVED lines=10> */
[C---:B------:R-:W-:Y:S01]  /*7150*/  ISETP.GT.U32.AND P5, PT, R10.reuse, R12, PT ;  /* 0x0000000c0a00720c */ /* 0x040fe20003fa4070 */
[----:B------:R-:W-:Y:S01]  /*7160*/  @!P6 IMAD.IADD R17, R17, 0x1, -R10 ;  /* 0x000000011111e824 */ /* 0x000fe200078e0a0a */
[----:B------:R-:W-:Y:S01]  /*7170*/  ISETP.GT.U32.AND P6, PT, R10, R8, PT ;  /* 0x000000080a00720c */ /* 0x000fe20003fc4070 */
[----:B------:R-:W-:Y:S02]  /*7180*/  IMAD.MOV R9, RZ, RZ, -R9 ;  /* 0x000000ffff097224 */ /* 0x000fe400078e0a09 */
[----:B------:R-:W-:Y:S02]  /*7190*/  VIADD R4, R28, 0x17c ;  /* 0x0000017c1c047836 */ /* 0x000fe40000000000 */
[----:B------:R-:W-:Y:S02]  /*71a0*/  IMAD R5, R10, R9, R5 ;  /* 0x000000090a057224 */ /* 0x000fe400078e0205 */
[----:B0-----:R-:W-:-:S02]  /*71b0*/  IMAD.MOV.U32 R3, RZ, RZ, R14 ;  /* 0x000000ffff037224 */ /* 0x001fc400078e000e */
[--C-:B------:R-:W-:Y:S01]  /*71c0*/  @!P0 IMAD.IADD R16, R16, 0x1, -R10.reuse ;  /* 0x0000000110108824 */ /* 0x100fe200078e0a0a */
[----:B------:R-:W-:Y:S01]  /*71d0*/  ISETP.GE.AND P0, PT, R0, RZ, PT ;  /* 0x000000ff0000720c */ /* 0x000fe20003f06270 */
[--C-:B------:R-:W-:Y:S01]  /*71e0*/  @!P5 IMAD.IADD R12, R12, 0x1, -R10.reuse ;  /* 0x000000010c0cd824 */ /* 0x100fe200078e0a0a */
[----:B------:R-:W-:Y:S01]  /*71f0*/  IABS R0, R4 ;  /* 0x0000000400007213 */ /* 0x000fe20000000000 */
[----:B------:R-:W-:Y:S02]  /*7200*/  @!P1 IMAD.MOV R3, RZ, RZ, -R3 ;  /* 0x000000ffff039224 */ /* 0x000fe400078e0a03 */
[----:B------:R-:W-:Y:S01]  /*7210*/  @!P4 IMAD.MOV R17, RZ, RZ, -R17 ;  /* 0x000000ffff11c224 */ /* 0x000fe200078e0a11 */
[C---:B------:R-:W-:Y:S01]  /*7220*/  ISETP.GT.U32.AND P1, PT, R10.reuse, R12, PT ;  /* 0x0000000c0a00720c */ /* 0x040fe20003f24070 */
[----:B------:R-:W-:Y:S01]  /*7230*/  IMAD.HI.U32 R15, R7, R6, RZ ;  /* 0x00000006070f7227 */ /* 0x000fe200078e00ff */
[----:B------:R-:W-:Y:S01]  /*7240*/  ISETP.GT.U32.AND P4, PT, R10, R5, PT ;  /* 0x000000050a00720c */ /* 0x000fe20003f84070 */
[----:B------:R0:W-:Y:S02]  /*7250*/  STL [R1+0x754], R3 ;  /* 0x0007540301007387 */ /* 0x0001e40000100800 */
[----:B------:R-:W-:-:S02]  /*7260*/  @!P6 IMAD.IADD R8, R8, 0x1, -R10 ;  /* 0x000000010808e824 */ /* 0x000fc400078e0a0a */
[----:B------:R-:W-:Y:S01]  /*7270*/  IMAD.MOV R15, RZ, RZ, -R15 ;  /* 0x000000ffff0f7224 */ /* 0x000fe200078e0a0f */
[----:B------:R-:W-:Y:S01]  /*7280*/  STL [R1+0x750], R17 ;  /* 0x0007501101007387 */ /* 0x000fe20000100800 */
        /* <DEDUP_REMOVED lines=39> */
[----:B------:R-:W-:Y:S01]  /*7500*/  ISETP.GE.AND P5, PT, R9, RZ, PT ;  /* 0x000000ff0900720c */ /* 0x000fe20003fa6270 */
[----:B------:R-:W-:Y:S01]  /*7510*/  VIADD R9, R28, 0x178 ;  /* 0x000001781c097836 */ /* 0x000fe20000000000 */
[----:B------:R0:W-:Y:S01]  /*7520*/  STL [R1+0x744], R3 ;  /* 0x0007440301007387 */ /* 0x0001e20000100800 */
[----:B------:R-:W-:Y:S01]  /*7530*/  IABS R19, R19 ;  /* 0x0000001300137213 */ /* 0x000fe20000000000 */
[----:B------:R-:W-:Y:S01]  /*7540*/  @!P2 IMAD.MOV R6, RZ, RZ, -R6 ;  /* 0x000000ffff06a224 */ /* 0x000fe200078e0a06 */
[----:B------:R-:W-:Y:S01]  /*7550*/  ISETP.GE.AND P2, PT, R12, RZ, PT ;  /* 0x000000ff0c00720c */ /* 0x000fe20003f46270 */
[--C-:B------:R-:W-:Y:S01]  /*7560*/  @!P3 IMAD.IADD R4, R4, 0x1, -R10.reuse ;  /* 0x000000010404b824 */ /* 0x100fe200078e0a0a */
[----:B------:R-:W-:Y:S01]  /*7570*/  IABS R12, R12 ;  /* 0x0000000c000c7213 */ /* 0x000fe20000000000 */
[----:B------:R-:W-:Y:S01]  /*7580*/  @!P6 IMAD.IADD R0, R0, 0x1, -R10 ;  /* 0x000000010000e824 */ /* 0x000fe200078e0a0a */
[----:B------:R2:W-:Y:S01]  /*7590*/  STL [R1+0x740], R6 ;  /* 0x0007400601007387 */ /* 0x0005e20000100800 */
[----:B------:R-:W-:Y:S01]  /*75a0*/  IMAD.HI.U32 R11, R7, R19, RZ ;  /* 0x00000013070b7227 */ /* 0x000fe200078e00ff */
[----:B------:R-:W-:-:S02]  /*75b0*/  ISETP.GT.U32.AND P3, PT, R10, R4, PT ;  /* 0x000000040a00720c */ /* 0x000fc40003f64070 */
[----:B------:R-:W-:Y:S01]  /*75c0*/  ISETP.GE.AND P6, PT, R8, RZ, PT ;  /* 0x000000ff0800720c */ /* 0x000fe20003fc6270 */
[----:B0-----:R-:W-:Y:S01]  /*75d0*/  IMAD.MOV.U32 R3, RZ, RZ, R5 ;  /* 0x000000ffff037224 */ /* 0x001fe200078e0005 */
[----:B------:R-:W-:Y:S01]  /*75e0*/  IABS R8, R8 ;  /* 0x0000000800087213 */ /* 0x000fe20000000000 */
[----:B------:R-:W-:Y:S02]  /*75f0*/  IMAD.MOV R11, RZ, RZ, -R11 ;  /* 0x000000ffff0b7224 */ /* 0x000fe400078e0a0b */
[----:B------:R-:W-:Y:S01]  /*7600*/  @!P1 IMAD.MOV R3, RZ, RZ, -R3 ;  /* 0x000000ffff039224 */ /* 0x000fe200078e0a03 */
[----:B------:R-:W-:Y:S01]  /*7610*/  ISETP.GE.AND P1, PT, R9, RZ, PT ;  /* 0x000000ff0900720c */ /* 0x000fe20003f26270 */
[----:B--2---:R-:W-:Y:S01]  /*7620*/  IMAD.HI.U32 R6, R7, R12, RZ ;  /* 0x0000000c07067227 */ /* 0x004fe200078e00ff */
[----:B------:R-:W-:Y:S02]  /*7630*/  IABS R9, R9 ;  /* 0x0000000900097213 */ /* 0x000fe40000000000 */
[----:B------:R0:W-:Y:S01]  /*7640*/  STL [R1+0x73c], R3 ;  /* 0x00073c0301007387 */ /* 0x0001e20000100800 */
[----:B------:R-:W-:-:S02]  /*7650*/  IMAD R19, R10, R11, R19 ;  /* 0x0000000b0a137224 */ /* 0x000fc400078e0213 */
[----:B------:R-:W-:-:S04]  /*7660*/  IMAD.HI.U32 R5, R7, R9, RZ ;  /* 0x0000000907057227 */ /* 0x000fc800078e00ff */
[----:B------:R-:W-:Y:S02]  /*7670*/  IMAD.MOV R6, RZ, RZ, -R6 ;  /* 0x000000ffff067224 */ /* 0x000fe400078e0a06 */
[----:B------:R-:W-:Y:S02]  /*7680*/  IMAD.MOV R5, RZ, RZ, -R5 ;  /* 0x000000ffff057224 */ /* 0x000fe400078e0a05 */
[----:B0-----:R-:W-:Y:S02]  /*7690*/  IMAD.MOV.U32 R3, RZ, RZ, R0 ;  /* 0x000000ffff037224 */ /* 0x001fe400078e0000 */
[----:B------:R-:W-:Y:S02]  /*76a0*/  @!P3 IMAD.IADD R4, R4, 0x1, -R10 ;  /* 0x000000010404b824 */ /* 0x000fe400078e0a0a */
[----:B------:R-:W-:Y:S01]  /*76b0*/  @!P4 IMAD.MOV R3, RZ, RZ, -R3 ;  /* 0x000000ffff03c224 */ /* 0x000fe200078e0a03 */
[C---:B------:R-:W-:Y:S01]  /*76c0*/  ISETP.GT.U32.AND P4, PT, R10.reuse, R19, PT ;  /* 0x000000130a00720c */ /* 0x040fe20003f84070 */
[----:B------:R-:W-:-:S02]  /*76d0*/  IMAD R12, R10, R6, R12 ;  /* 0x000000060a0c7224 */ /* 0x000fc400078e020c */
[----:B------:R-:W-:Y:S01]  /*76e0*/  IMAD R9, R10, R5, R9 ;  /* 0x000000050a097224 */ /* 0x000fe200078e0209 */
[----:B------:R0:W-:Y:S01]  /*76f0*/  STL [R1+0x738], R3 ;  /* 0x0007380301007387 */ /* 0x0001e20000100800 */
[----:B------:R-:W-:Y:S01]  /*7700*/  VIADD R18, R28, 0x176 ;  /* 0x000001761c127836 */ /* 0x000fe20000000000 */
[----:B------:R-:W-:Y:S01]  /*7710*/  ISETP.GT.U32.AND P3, PT, R10, R12, PT ;  /* 0x0000000c0a00720c */ /* 0x000fe20003f64070 */
[----:B------:R-:W-:Y:S02]  /*7720*/  VIADD R15, R28, 0x175 ;  /* 0x000001751c0f7836 */ /* 0x000fe40000000000 */
[----:B------:R-:W-:Y:S01]  /*7730*/  IMAD.HI.U32 R0, R7, R8, RZ ;  /* 0x0000000807007227 */ /* 0x000fe200078e00ff */
[----:B------:R-:W-:Y:S02]  /*7740*/  IABS R5, R18 ;  /* 0x0000001200057213 */ /* 0x000fe40000000000 */
[----:B------:R-:W-:Y:S01]  /*7750*/  IABS R17, R15 ;  /* 0x0000000f00117213 */ /* 0x000fe20000000000 */
[----:B------:R-:W-:-:S02]  /*7760*/  @!P4 IMAD.IADD R19, R19, 0x1, -R10 ;  /* 0x000000011313c824 */ /* 0x000fc400078e0a0a */
[----:B0-----:R-:W-:Y:S02]  /*7770*/  IMAD.MOV.U32 R3, RZ, RZ, R4 ;  /* 0x000000ffff037224 */ /* 0x001fe400078e0004 */
[----:B------:R-:W-:Y:S01]  /*7780*/  IMAD.MOV R0, RZ, RZ, -R0 ;  /* 0x000000ffff007224 */ /* 0x000fe200078e0a00 */
[C---:B------:R-:W-:Y:S01]  /*7790*/  ISETP.GT.U32.AND P4, PT, R10.reuse, R19, PT ;  /* 0x000000130a00720c */ /* 0x040fe20003f84070 */
[----:B------:R-:W-:Y:S01]  /*77a0*/  @!P5 IMAD.MOV R3, RZ, RZ, -R3 ;  /* 0x000000ffff03d224 */ /* 0x000fe200078e0a03 */
[----:B------:R-:W-:Y:S01]  /*77b0*/  ISETP.GT.U32.AND P5, PT, R10, R9, PT ;  /* 0x000000090a00720c */ /* 0x000fe20003fa4070 */
[----:B------:R-:W-:Y:S02]  /*77c0*/  @!P3 IMAD.IADD R12, R12, 0x1, -R10 ;  /* 0x000000010c0cb824 */ /* 0x000fe400078e0a0a */
[C---:B------:R-:W-:Y:S01]  /*77d0*/  IMAD R8, R10.reuse, R0, R8 ;  /* 0x000000000a087224 */ /* 0x040fe200078e0208 */
[----:B------:R0:W-:Y:S01]  /*77e0*/  STL [R1+0x730], R3 ;  /* 0x0007300301007387 */ /* 0x0001e20000100800 */
[----:B------:R-:W-:Y:S01]  /*77f0*/  IMAD.HI.U32 R11, R7, R5, RZ ;  /* 0x00000005070b7227 */ /* 0x000fe200078e00ff */
[----:B------:R-:W-:-:S03]  /*7800*/  ISETP.GT.U32.AND P3, PT, R10, R12, PT ;  /* 0x0000000c0a00720c */ /* 0x000fc60003f64070 */
[----:B------:R-:W-:-:S04]  /*7810*/  IMAD.HI.U32 R0, R7, R17, RZ ;  /* 0x0000001107007227 */ /* 0x000fc800078e00ff */
[----:B------:R-:W-:Y:S02]  /*7820*/  @!P5 IMAD.IADD R9, R9, 0x1, -R10 ;  /* 0x000000010909d824 */ /* 0x000fe400078e0a0a */
[----:B------:R-:W-:Y:S02]  /*7830*/  IMAD.MOV R11, RZ, RZ, -R11 ;  /* 0x000000ffff0b7224 */ /* 0x000fe400078e0a0b */
[----:B------:R-:W-:Y:S01]  /*7840*/  IMAD.MOV R0, RZ, RZ, -R0 ;  /* 0x000000ffff007224 */ /* 0x000fe200078e0a00 */
[C---:B------:R-:W-:Y:S01]  /*7850*/  ISETP.GT.U32.AND P5, PT, R10.reuse, R9, PT ;  /* 0x000000090a00720c */ /* 0x040fe20003fa4070 */
[----:B------:R-:W-:Y:S01]  /*7860*/  @!P4 IMAD.IADD R19, R19, 0x1, -R10 ;  /* 0x000000011313c824 */ /* 0x000fe200078e0a0a */
[C---:B------:R-:W-:Y:S01]  /*7870*/  ISETP.GT.U32.AND P4, PT, R10.reuse, R8, PT ;  /* 0x000000080a00720c */ /* 0x040fe20003f84070 */
[C---:B------:R-:W-:Y:S02]  /*7880*/  IMAD R5, R10.reuse, R11, R5 ;  /* 0x0000000b0a057224 */ /* 0x040fe400078e0205 */
[----:B------:R-:W-:-:S02]  /*7890*/  IMAD R17, R10, R0, R17 ;  /* 0x000000000a117224 */ /* 0x000fc400078e0211 */
[--C-:B------:R-:W-:Y:S01]  /*78a0*/  @!P3 IMAD.IADD R12, R12, 0x1, -R10.reuse ;  /* 0x000000010c0cb824 */ /* 0x100fe200078e0a0a */
[----:B------:R-:W-:Y:S01]  /*78b0*/  ISETP.GT.U32.AND P3, PT, R10, R5, PT ;  /* 0x000000050a00720c */ /* 0x000fe20003f64070 */
[C---:B------:R-:W-:Y:S02]  /*78c0*/  VIADD R4, R28.reuse, 0x173 ;  /* 0x000001731c047836 */ /* 0x040fe40000000000 */
[----:B------:R-:W-:Y:S02]  /*78d0*/  VIADD R0, R28, 0x172 ;  /* 0x000001721c007836 */ /* 0x000fe40000000000 */
[----:B------:R-:W-:Y:S01]  /*78e0*/  @!P5 IMAD.IADD R9, R9, 0x1, -R10 ;  /* 0x000000010909d824 */ /* 0x000fe200078e0a0a */
[----:B------:R-:W-:Y:S01]  /*78f0*/  ISETP.GT.U32.AND P5, PT, R10, R17, PT ;  /* 0x000000110a00720c */ /* 0x000fe20003fa4070 */
[----:B------:R-:W-:Y:S01]  /*7900*/  VIADD R6, R28, 0x174 ;  /* 0x000001741c067836 */ /* 0x000fe20000000000 */
[----:B------:R-:W-:Y:S01]  /*7910*/  IABS R16, R4 ;  /* 0x0000000400107213 */ /* 0x000fe20000000000 */
[----:B0-----:R-:W-:-:S02]  /*7920*/  IMAD.MOV.U32 R3, RZ, RZ, R19 ;  /* 0x000000ffff037224 */ /* 0x001fc400078e0013 */
[--C-:B------:R-:W-:Y:S01]  /*7930*/  @!P4 IMAD.IADD R8, R8, 0x1, -R10.reuse ;  /* 0x000000010808c824 */ /* 0x100fe200078e0a0a */
[----:B------:R-:W-:Y:S01]  /*7940*/  ISETP.GE.AND P4, PT, R18, RZ, PT ;  /* 0x000000ff1200720c */ /* 0x000fe20003f86270 */
[----:B------:R-:W-:Y:S01]  /*7950*/  IMAD.HI.U32 R11, R7, R16, RZ ;  /* 0x00000010070b7227 */ /* 0x000fe200078e00ff */
[----:B------:R-:W-:Y:S02]  /*7960*/  IABS R18, R0 ;  /* 0x0000000000127213 */ /* 0x000fe40000000000 */
[----:B------:R-:W-:Y:S01]  /*7970*/  IABS R14, R6 ;  /* 0x00000006000e7213 */ /* 0x000fe20000000000 */
[----:B------:R-:W-:Y:S01]  /*7980*/  @!P0 IMAD.MOV R3, RZ, RZ, -R3 ;  /* 0x000000ffff038224 */ /* 0x000fe200078e0a03 */
[----:B------:R-:W-:Y:S01]  /*7990*/  ISETP.GT.U32.AND P0, PT, R10, R8, PT ;  /* 0x000000080a00720c */ /* 0x000fe20003f04070 */
[--C-:B------:R-:W-:Y:S01]  /*79a0*/  @!P3 IMAD.IADD R5, R5, 0x1, -R10.reuse ;  /* 0x000000010505b824 */ /* 0x100fe200078e0a0a */
[----:B------:R-:W-:Y:S01]  /*79b0*/  ISETP.GE.AND P3, PT, R15, RZ, PT ;  /* 0x000000ff0f00720c */ /* 0x000fe20003f66270 */
[----:B------:R-:W-:Y:S01]  /*79c0*/  @!P5 IMAD.IADD R17, R17, 0x1, -R10 ;  /* 0x000000011111d824 */ /* 0x000fe200078e0a0a */
[----:B------:R0:W-:Y:S01]  /*79d0*/  STL [R1+0x72c], R3 ;  /* 0x00072c0301007387 */ /* 0x0001e20000100800 */
[----:B------:R-:W-:-:S02]  /*79e0*/  IMAD.MOV R11, RZ, RZ, -R11 ;  /* 0x000000ffff0b7224 */ /* 0x000fc400078e0a0b */
[----:B------:R-:W-:Y:S01]  /*79f0*/  IMAD.MOV.U32 R15, RZ, RZ, R18 ;  /* 0x000000ffff0f7224 */ /* 0x000fe200078e0012 */
[----:B------:R-:W-:Y:S01]  /*7a00*/  ISETP.GT.U32.AND P5, PT, R10, R17, PT ;  /* 0x000000110a00720c */ /* 0x000fe20003fa4070 */
[----:B------:R-:W-:-:S04]  /*7a10*/  IMAD.HI.U32 R13, R7, R14, RZ ;  /* 0x0000000e070d7227 */ /* 0x000fc800078e00ff */
[----:B------:R-:W-:Y:S02]  /*7a20*/  IMAD R16, R10, R11, R16 ;  /* 0x0000000b0a107224 */ /* 0x000fe400078e0210 */
[----:B0-----:R-:W-:Y:S02]  /*7a30*/  IMAD.MOV.U32 R3, RZ, RZ, R12 ;  /* 0x000000ffff037224 */ /* 0x001fe400078e000c */
[----:B------:R-:W-:-:S04]  /*7a40*/  IMAD.HI.U32 R11, R7, R15, RZ ;  /* 0x0000000f070b7227 */ /* 0x000fc800078e00ff */
[----:B------:R-:W-:Y:S02]  /*7a50*/  IMAD.MOV R13, RZ, RZ, -R13 ;  /* 0x000000ffff0d7224 */ /* 0x000fe400078e0a0d */
[----:B------:R-:W-:Y:S01]  /*7a60*/  @!P2 IMAD.MOV R3, RZ, RZ, -R3 ;  /* 0x000000ffff03a224 */ /* 0x000fe200078e0a03 */
[C---:B------:R-:W-:Y:S01]  /*7a70*/  ISETP.GT.U32.AND P2, PT, R10.reuse, R5, PT ;  /* 0x000000050a00720c */ /* 0x040fe20003f44070 */
[----:B------:R-:W-:Y:S02]  /*7a80*/  IMAD.MOV R11, RZ, RZ, -R11 ;  /* 0x000000ffff0b7224 */ /* 0x000fe400078e0a0b */
[----:B------:R-:W-:Y:S01]  /*7a90*/  IMAD R14, R10, R13, R14 ;  /* 0x0000000d0a0e7224 */ /* 0x000fe200078e020e */
[----:B------:R0:W-:Y:S01]  /*7aa0*/  STL [R1+0x728], R3 ;  /* 0x0007280301007387 */ /* 0x0001e20000100800 */
[--C-:B------:R-:W-:Y:S02]  /*7ab0*/  @!P0 IMAD.IADD R8, R8, 0x1, -R10.reuse ;  /* 0x0000000108088824 */ /* 0x100fe400078e0a0a */
[C---:B------:R-:W-:Y:S01]  /*7ac0*/  IMAD R15, R10.reuse, R11, R15 ;  /* 0x0000000b0a0f7224 */ /* 0x040fe200078e020f */
[----:B------:R-:W-:Y:S01]  /*7ad0*/  ISETP.GT.U32.AND P0, PT, R10, R14, PT ;  /* 0x0000000e0a00720c */ /* 0x000fe20003f04070 */
[----:B------:R-:W-:-:S02]  /*7ae0*/  @!P5 IMAD.IADD R17, R17, 0x1, -R10 ;  /* 0x000000011111d824 */ /* 0x000fc400078e0a0a */
[----:B------:R-:W-:Y:S01]  /*7af0*/  @!P1 IMAD.MOV R9, RZ, RZ, -R9 ;  /* 0x000000ffff099224 */ /* 0x000fe200078e0a09 */
[----:B------:R-:W-:Y:S01]  /*7b00*/  ISETP.GT.U32.AND P5, PT, R10, R15, PT ;  /* 0x0000000f0a00720c */ /* 0x000fe20003fa4070 */
[----:B------:R-:W-:Y:S01]  /*7b10*/  VIADD R11, R28, 0x171 ;  /* 0x000001711c0b7836 */ /* 0x000fe20000000000 */
[----:B------:R-:W-:Y:S01]  /*7b20*/  ISETP.GE.AND P1, PT, R6, RZ, PT ;  /* 0x000000ff0600720c */ /* 0x000fe20003f26270 */
[----:B0-----:R-:W-:Y:S01]  /*7b30*/  IMAD.MOV.U32 R3, RZ, RZ, R8 ;  /* 0x000000ffff037224 */ /* 0x001fe200078e0008 */
[----:B------:R0:W-:Y:S01]  /*7b40*/  STL [R1+0x724], R9 ;  /* 0x0007240901007387 */ /* 0x0001e20000100800 */
[--C-:B------:R-:W-:Y:S01]  /*7b50*/  @!P2 IMAD.IADD R5, R5, 0x1, -R10.reuse ;  /* 0x000000010505a824 */ /* 0x100fe200078e0a0a */
[----:B------:R-:W-:Y:S01]  /*7b60*/  IABS R8, R11 ;  /* 0x0000000b00087213 */ /* 0x000fe20000000000 */
[----:B------:R-:W-:Y:S01]  /*7b70*/  @!P6 IMAD.MOV R3, RZ, RZ, -R3 ;  /* 0x000000ffff03e224 */ /* 0x000fe200078e0a03 */
[----:B------:R-:W-:Y:S01]  /*7b80*/  ISETP.GT.U32.AND P6, PT, R10, R16, PT ;  /* 0x000000100a00720c */ /* 0x000fe20003fc4070 */
[----:B------:R-:W-:Y:S01]  /*7b90*/  VIADD R6, R28, 0x170 ;  /* 0x000001701c067836 */ /* 0x000fe20000000000 */
[----:B------:R-:W-:Y:S01]  /*7ba0*/  ISETP.GE.AND P2, PT, R4, RZ, PT ;  /* 0x000000ff0400720c */ /* 0x000fe20003f46270 */
[--C-:B------:R-:W-:Y:S01]  /*7bb0*/  @!P0 IMAD.IADD R14, R14, 0x1, -R10.reuse ;  /* 0x000000010e0e8824 */ /* 0x100fe200078e0a0a */
[----:B------:R2:W-:Y:S01]  /*7bc0*/  STL [R1+0x71c], R3 ;  /* 0x00071c0301007387 */ /* 0x0005e20000100800 */
[----:B------:R-:W-:Y:S01]  /*7bd0*/  @!P5 IMAD.IADD R15, R15, 0x1, -R10 ;  /* 0x000000010f0fd824 */ /* 0x000fe200078e0a0a */
[----:B------:R-:W-:Y:S01]  /*7be0*/  IABS R4, R6 ;  /* 0x0000000600047213 */ /* 0x000fe20000000000 */
[----:B0-----:R-:W-:Y:S01]  /*7bf0*/  IMAD.HI.U32 R9, R7, R8, RZ ;  /* 0x0000000807097227 */ /* 0x001fe200078e00ff */
[----:B------:R-:W-:-:S03]  /*7c00*/  ISETP.GE.AND P0, PT, R0, RZ, PT ;  /* 0x000000ff0000720c */ /* 0x000fc60003f06270 */
[----:B------:R-:W-:-:S04]  /*7c10*/  IMAD.HI.U32 R12, R7, R4, RZ ;  /* 0x00000004070c7227 */ /* 0x000fc800078e00ff */
[----:B--2---:R-:W-:Y:S02]  /*7c20*/  IMAD.MOV.U32 R3, RZ, RZ, R5 ;  /* 0x000000ffff037224 */ /* 0x004fe400078e0005 */
[----:B------:R-:W-:Y:S01]  /*7c30*/  @!P6 IMAD.IADD R16, R16, 0x1, -R10 ;  /* 0x000000011010e824 */ /* 0x000fe200078e0a0a */
[C---:B------:R-:W-:Y:S01]  /*7c40*/  ISETP.GT.U32.AND P6, PT, R10.reuse, R14, PT ;  /* 0x0000000e0a00720c */ /* 0x040fe20003fc4070 */
[----:B------:R-:W-:Y:S01]  /*7c50*/  @!P4 IMAD.MOV R3, RZ, RZ, -R3 ;  /* 0x000000ffff03c224 */ /* 0x000fe200078e0a03 */
[C---:B------:R-:W-:Y:S01]  /*7c60*/  ISETP.GT.U32.AND P4, PT, R10.reuse, R15, PT ;  /* 0x0000000f0a00720c */ /* 0x040fe20003f84070 */
[----:B------:R-:W-:Y:S01]  /*7c70*/  IMAD.MOV R9, RZ, RZ, -R9 ;  /* 0x000000ffff097224 */ /* 0x000fe200078e0a09 */
[C---:B------:R-:W-:Y:S01]  /*7c80*/  ISETP.GT.U32.AND P5, PT, R10.reuse, R16, PT ;  /* 0x000000100a00720c */ /* 0x040fe20003fa4070 */
[----:B------:R-:W-:Y:S01]  /*7c90*/  IMAD.MOV R12, RZ, RZ, -R12 ;  /* 0x000000ffff0c7224 */ /* 0x000fe200078e0a0c */
[----:B------:R0:W-:Y:S01]  /*7ca0*/  STL [R1+0x718], R3 ;  /* 0x0007180301007387 */ /* 0x0001e20000100800 */
[----:B------:R-:W-:-:S02]  /*7cb0*/  IMAD R8, R10, R9, R8 ;  /* 0x000000090a087224 */ /* 0x000fc400078e0208 */
[----:B------:R-:W-:Y:S02]  /*7cc0*/  IMAD R4, R10, R12, R4 ;  /* 0x0000000c0a047224 */ /* 0x000fe400078e0204 */
[----:B------:R-:W-:Y:S02]  /*7cd0*/  VIADD R0, R28, 0x16f ;  /* 0x0000016f1c007836 */ /* 0x000fe40000000000 */
[--C-:B------:R-:W-:Y:S01]  /*7ce0*/  @!P6 IMAD.IADD R14, R14, 0x1, -R10.reuse ;  /* 0x000000010e0ee824 */ /* 0x100fe200078e0a0a */
[C---:B------:R-:W-:Y:S01]  /*7cf0*/  ISETP.GT.U32.AND P6, PT, R10.reuse, R8, PT ;  /* 0x000000080a00720c */ /* 0x040fe20003fc4070 */
[--C-:B------:R-:W-:Y:S01]  /*7d00*/  @!P4 IMAD.IADD R15, R15, 0x1, -R10.reuse ;  /* 0x000000010f0fc824 */ /* 0x100fe200078e0a0a */
[----:B------:R-:W-:Y:S01]  /*7d10*/  ISETP.GT.U32.AND P4, PT, R10, R4, PT ;  /* 0x000000040a00720c */ /* 0x000fe20003f84070 */
[----:B------:R-:W-:Y:S01]  /*7d20*/  VIADD R5, R28, 0x16e ;  /* 0x0000016e1c057836 */ /* 0x000fe20000000000 */
[----:B------:R-:W-:Y:S01]  /*7d30*/  IABS R9, R0 ;  /* 0x0000000000097213 */ /* 0x000fe20000000000 */
[----:B------:R-:W-:Y:S01]  /*7d40*/  @!P5 IMAD.IADD R16, R16, 0x1, -R10 ;  /* 0x000000011010d824 */ /* 0x000fe200078e0a0a */
[----:B------:R-:W-:Y:S01]  /*7d50*/  ISETP.GE.AND P5, PT, R11, RZ, PT ;  /* 0x000000ff0b00720c */ /* 0x000fe20003fa6270 */
[----:B------:R-:W-:Y:S01]  /*7d60*/  VIADD R11, R28, 0x16d ;  /* 0x0000016d1c0b7836 */ /* 0x000fe20000000000 */
[----:B------:R-:W-:Y:S01]  /*7d70*/  IABS R20, R5 ;  /* 0x0000000500147213 */ /* 0x000fe20000000000 */
[----:B------:R-:W-:-:S04]  /*7d80*/  IMAD.HI.U32 R13, R7, R9, RZ ;  /* 0x00000009070d7227 */ /* 0x000fc800078e00ff */
[--C-:B------:R-:W-:Y:S01]  /*7d90*/  @!P6 IMAD.IADD R8, R8, 0x1, -R10.reuse ;  /* 0x000000010808e824 */ /* 0x100fe200078e0a0a */
[----:B------:R-:W-:Y:S01]  /*7da0*/  ISETP.GE.AND P6, PT, R6, RZ, PT ;  /* 0x000000ff0600720c */ /* 0x000fe20003fc6270 */
[----:B------:R-:W-:Y:S02]  /*7db0*/  @!P4 IMAD.IADD R4, R4, 0x1, -R10 ;  /* 0x000000010404c824 */ /* 0x000fe400078e0a0a */
[----:B------:R-:W-:-:S03]  /*7dc0*/  IMAD.HI.U32 R12, R7, R20, RZ ;  /* 0x00000014070c7227 */ /* 0x000fc600078e00ff */
[C---:B------:R-:W-:Y:S01]  /*7dd0*/  ISETP.GT.U32.AND P4, PT, R10.reuse, R4, PT ;  /* 0x000000040a00720c */ /* 0x040fe20003f84070 */
[----:B------:R-:W-:Y:S02]  /*7de0*/  IMAD.MOV R13, RZ, RZ, -R13 ;  /* 0x000000ffff0d7224 */ /* 0x000fe400078e0a0d */
[----:B------:R-:W-:Y:S01]  /*7df0*/  @!P3 IMAD.MOV R17, RZ, RZ, -R17 ;  /* 0x000000ffff11b224 */ /* 0x000fe200078e0a11 */
[----:B------:R-:W-:Y:S01]  /*7e00*/  ISETP.GT.U32.AND P3, PT, R10, R8, PT ;  /* 0x000000080a00720c */ /* 0x000fe20003f64070 */
[----:B0-----:R-:W-:Y:S02]  /*7e10*/  IMAD.MOV.U32 R3, RZ, RZ, R14 ;  /* 0x000000ffff037224 */ /* 0x001fe400078e000e */
[----:B------:R-:W-:Y:S01]  /*7e20*/  IMAD.MOV R12, RZ, RZ, -R12 ;  /* 0x000000ffff0c7224 */ /* 0x000fe200078e0a0c */
[----:B------:R-:W-:Y:S01]  /*7e30*/  STL [R1+0x714], R17 ;  /* 0x0007141101007387 */ /* 0x000fe20000100800 */
[----:B------:R-:W-:Y:S02]  /*7e40*/  VIADD R6, R28, 0x16c ;  /* 0x0000016c1c067836 */ /* 0x000fe40000000000 */
[----:B------:R-:W-:Y:S01]  /*7e50*/  IMAD R9, R10, R13, R9 ;  /* 0x0000000d0a097224 */ /* 0x000fe200078e0209 */
[----:B------:R-:W-:Y:S01]  /*7e60*/  IABS R13, R11 ;  /* 0x0000000b000d7213 */ /* 0x000fe20000000000 */
[----:B------:R-:W-:-:S02]  /*7e70*/  @!P1 IMAD.MOV R3, RZ, RZ, -R3 ;  /* 0x000000ffff039224 */ /* 0x000fc400078e0a03 */
[C---:B------:R-:W-:Y:S01]  /*7e80*/  IMAD R20, R10.reuse, R12, R20 ;  /* 0x0000000c0a147224 */ /* 0x040fe200078e0214 */
[----:B------:R-:W-:Y:S01]  /*7e90*/  IABS R12, R6 ;  /* 0x00000006000c7213 */ /* 0x000fe20000000000 */
[----:B------:R-:W-:Y:S01]  /*7ea0*/  IMAD.HI.U32 R14, R7, R13, RZ ;  /* 0x0000000d070e7227 */ /* 0x000fe200078e00ff */
[----:B------:R0:W-:Y:S01]  /*7eb0*/  STL [R1+0x70c], R3 ;  /* 0x00070c0301007387 */ /* 0x0001e20000100800 */
[C---:B------:R-:W-:Y:S02]  /*7ec0*/  ISETP.GT.U32.AND P1, PT, R10.reuse, R9, PT ;  /* 0x000000090a00720c */ /* 0x040fe40003f24070 */
[----:B------:R-:W-:Y:S01]  /*7ed0*/  @!P2 IMAD.MOV R16, RZ, RZ, -R16 ;  /* 0x000000ffff10a224 */ /* 0x000fe200078e0a10 */
[----:B------:R-:W-:Y:S01]  /*7ee0*/  ISETP.GT.U32.AND P2, PT, R10, R20, PT ;  /* 0x000000140a00720c */ /* 0x000fe20003f44070 */
[----:B------:R-:W-:Y:S01]  /*7ef0*/  @!P3 IMAD.IADD R8, R8, 0x1, -R10 ;  /* 0x000000010808b824 */ /* 0x000fe200078e0a0a */
        /* <DEDUP_REMOVED lines=24> */
[C---:B------:R-:W-:Y:S01]  /*8080*/  ISETP.GT.U32.AND P6, PT, R10.reuse, R12, PT ;  /* 0x0000000c0a00720c */ /* 0x040fe20003fc4070 */
        /* <DEDUP_REMOVED lines=15> */
[C---:B------:R-:W-:Y:S02]  /*8180*/  IMAD R4, R10.reuse, R0, R4 ;  /* 0x000000000a047224 */ /* 0x040fe400078e0204 */
[--C-:B------:R-:W-:Y:S01]  /*8190*/  @!P5 IMAD.IADD R11, R11, 0x1, -R10.reuse ;  /* 0x000000010b0bd824 */ /* 0x100fe200078e0a0a */
[----:B------:R-:W-:Y:S01]  /*81a0*/  ISETP.GT.U32.AND P5, PT, R10, R13, PT ;  /* 0x0000000d0a00720c */ /* 0x000fe20003fa4070 */
[----:B------:R-:W-:Y:S01]  /*81b0*/  @!P1 IMAD.IADD R9, R9, 0x1, -R10 ;  /* 0x0000000109099824 */ /* 0x000fe200078e0a0a */
[----:B------:R-:W-:Y:S01]  /*81c0*/  ISETP.GE.AND P1, PT, R6, RZ, PT ;  /* 0x000000ff0600720c */ /* 0x000fe20003f26270 */
[----:B------:R-:W-:-:S02]  /*81d0*/  VIADD R6, R28, 0x169 ;  /* 0x000001691c067836 */ /* 0x000fc40000000000 */
[----:B------:R-:W-:Y:S02]  /*81e0*/  VIADD R8, R28, 0x168 ;  /* 0x000001681c087836 */ /* 0x000fe40000000000 */
[--C-:B------:R-:W-:Y:S01]  /*81f0*/  @!P6 IMAD.IADD R12, R12, 0x1, -R10.reuse ;  /* 0x000000010c0ce824 */ /* 0x100fe200078e0a0a */
        /* <DEDUP_REMOVED lines=21> */
[----:B------:R-:W-:Y:S02]  /*8350*/  IMAD R17, R10, R19, R17 ;  /* 0x000000130a117224 */ /* 0x000fe400078e0211 */
[----:B------:R-:W-:Y:S01]  /*8360*/  @!P3 IMAD.MOV R3, RZ, RZ, -R3 ;  /* 0x000000ffff03b224 */ /* 0x000fe200078e0a03 */
[----:B------:R-:W-:Y:S01]  /*8370*/  ISETP.GE.AND P3, PT, R6, RZ, PT ;  /* 0x000000ff0600720c */ /* 0x000fe20003f66270 */
[----:B------:R-:W-:Y:S01]  /*8380*/  @!P6 IMAD.IADD R13, R13, 0x1, -R10 ;  /* 0x000000010d0de824 */ /* 0x000fe200078e0a0a */
[----:B------:R-:W-:Y:S01]  /*8390*/  ISETP.GT.U32.AND P6, PT, R10, R17, PT ;  /* 0x000000110a00720c */ /* 0x000fe20003fc4070 */
[----:B------:R-:W-:Y:S01]  /*83a0*/  IMAD.HI.U32 R16, R7, R18, RZ ;  /* 0x0000001207107227 */ /* 0x000fe200078e00ff */
[----:B------:R0:W-:Y:S03]  /*83b0*/  STL [R1+0x6f0], R3 ;  /* 0x0006f00301007387 */ /* 0x0001e60000100800 */
[----:B------:R-:W-:-:S02]  /*83c0*/  IMAD.MOV R16, RZ, RZ, -R16 ;  /* 0x000000ffff107224 */ /* 0x000fc400078e0a10 */
[----:B------:R-:W-:Y:S02]  /*83d0*/  @!P5 IMAD.IADD R14, R14, 0x1, -R10 ;  /* 0x000000010e0ed824 */ /* 0x000fe400078e0a0a */
[C---:B------:R-:W-:Y:S02]  /*83e0*/  IMAD R18, R10.reuse, R16, R18 ;  /* 0x000000100a127224 */ /* 0x040fe400078e0212 */
[----:B------:R-:W-:Y:S01]  /*83f0*/  IMAD.MOV.U32 R16, RZ, RZ, R12 ;  /* 0x000000ffff107224 */ /* 0x000fe200078e000c */
[----:B------:R-:W-:Y:S01]  /*8400*/  ISETP.GT.U32.AND P5, PT, R10, R14, PT ;  /* 0x0000000e0a00720c */ /* 0x000fe20003fa4070 */
[----:B0-----:R-:W-:Y:S02]  /*8410*/  IMAD.MOV.U32 R3, RZ, RZ, R11 ;  /* 0x000000ffff037224 */ /* 0x001fe400078e000b */
[----:B------:R-:W-:-:S04]  /*8420*/  IMAD.HI.U32 R11, R7, R15, RZ ;  /* 0x0000000f070b7227 */ /* 0x000fc800078e00ff */
[----:B------:R-:W-:Y:S01]  /*8430*/  @!P4 IMAD.MOV R3, RZ, RZ, -R3 ;  /* 0x000000ffff03c224 */ /* 0x000fe200078e0a03 */
[C---:B------:R-:W-:Y:S01]  /*8440*/  ISETP.GT.U32.AND P4, PT, R10.reuse, R4, PT ;  /* 0x000000040a00720c */ /* 0x040fe20003f84070 */
[----:B------:R-:W-:Y:S02]  /*8450*/  IMAD.MOV R11, RZ, RZ, -R11 ;  /* 0x000000ffff0b7224 */ /* 0x000fe400078e0a0b */
[----:B------:R-:W-:Y:S01]  /*8460*/  @!P6 IMAD.IADD R17, R17, 0x1, -R10 ;  /* 0x000000011111e824 */ /* 0x000fe200078e0a0a */
[----:B------:R0:W-:Y:S01]  /*8470*/  STL [R1+0x6ec], R3 ;  /* 0x0006ec0301007387 */ /* 0x0001e20000100800 */
[----:B------:R-:W-:Y:S02]  /*8480*/  IMAD R15, R10, R11, R15 ;  /* 0x0000000b0a0f7224 */ /* 0x000fe400078e020f */
[----:B------:R-:W-:Y:S01]  /*8490*/  @!P1 IMAD.MOV R16, RZ, RZ, -R16 ;  /* 0x000000ffff109224 */ /* 0x000fe200078e0a10 */
[----:B------:R-:W-:Y:S01]  /*84a0*/  ISETP.GE.AND P1, PT, R8, RZ, PT ;  /* 0x000000ff0800720c */ /* 0x000fe20003f26270 */
[----:B------:R-:W-:Y:S01]  /*84b0*/  VIADD R0, R28, 0x165 ;  /* 0x000001651c007836 */ /* 0x000fe20000000000 */
[----:B------:R-:W-:Y:S01]  /*84c0*/  ISETP.GT.U32.AND P6, PT, R10, R15, PT ;  /* 0x0000000f0a00720c */ /* 0x000fe20003fc4070 */
[--C-:B------:R-:W-:Y:S01]  /*84d0*/  @!P5 IMAD.IADD R14, R14, 0x1, -R10.reuse ;  /* 0x000000010e0ed824 */ /* 0x100fe200078e0a0a */
[----:B------:R2:W-:Y:S01]  /*84e0*/  STL [R1+0x6e8], R16 ;  /* 0x0006e81001007387 */ /* 0x0005e20000100800 */
[----:B------:R-:W-:Y:S01]  /*84f0*/  @!P4 IMAD.IADD R4, R4, 0x1, -R10 ;  /* 0x000000010404c824 */ /* 0x000fe200078e0a0a */
[----:B------:R-:W-:Y:S01]  /*8500*/  IABS R6, R0 ;  /* 0x0000000000067213 */ /* 0x000fe20000000000 */
[----:B0-----:R-:W-:Y:S01]  /*8510*/  IMAD.MOV.U32 R3, RZ, RZ, R13 ;  /* 0x000000ffff037224 */ /* 0x001fe200078e000d */
[----:B------:R-:W-:Y:S01]  /*8520*/  ISETP.GE.AND P5, PT, R5, RZ, PT ;  /* 0x000000ff0500720c */ /* 0x000fe20003fa6270 */
[----:B------:R-:W-:Y:S01]  /*8530*/  VIADD R8, R28, 0x163 ;  /* 0x000001631c087836 */ /* 0x000fe20000000000 */
[----:B------:R-:W-:Y:S01]  /*8540*/  ISETP.GE.AND P4, PT, R9, RZ, PT ;  /* 0x000000ff0900720c */ /* 0x000fe20003f86270 */
[----:B------:R-:W-:Y:S01]  /*8550*/  @!P2 IMAD.MOV R3, RZ, RZ, -R3 ;  /* 0x000000ffff03a224 */ /* 0x000fe200078e0a03 */
[----:B------:R-:W-:Y:S01]  /*8560*/  ISETP.GT.U32.AND P2, PT, R10, R18, PT ;  /* 0x000000120a00720c */ /* 0x000fe20003f44070 */
[----:B------:R-:W-:Y:S01]  /*8570*/  IMAD.HI.U32 R12, R7, R6, RZ ;  /* 0x00000006070c7227 */ /* 0x000fe200078e00ff */
[----:B------:R-:W-:-:S02]  /*8580*/  IABS R19, R8 ;  /* 0x0000000800137213 */ /* 0x000fc40000000000 */
[----:B------:R0:W-:Y:S01]  /*8590*/  STL [R1+0x6e4], R3 ;  /* 0x0006e40301007387 */ /* 0x0001e20000100800 */
[C---:B--2---:R-:W-:Y:S02]  /*85a0*/  VIADD R16, R28.reuse, 0x164 ;  /* 0x000001641c107836 */ /* 0x044fe40000000000 */
[----:B------:R-:W-:Y:S02]  /*85b0*/  @!P6 IMAD.IADD R15, R15, 0x1, -R10 ;  /* 0x000000010f0fe824 */ /* 0x000fe400078e0a0a */
[----:B------:R-:W-:Y:S01]  /*85c0*/  IMAD.MOV R12, RZ, RZ, -R12 ;  /* 0x000000ffff0c7224 */ /* 0x000fe200078e0a0c */
[----:B------:R-:W-:Y:S01]  /*85d0*/  IABS R5, R16 ;  /* 0x0000001000057213 */ /* 0x000fe20000000000 */
[----:B------:R-:W-:Y:S01]  /*85e0*/  VIADD R11, R28, 0x162 ;  /* 0x000001621c0b7836 */ /* 0x000fe20000000000 */
[C---:B------:R-:W-:Y:S01]  /*85f0*/  ISETP.GT.U32.AND P6, PT, R10.reuse, R15, PT ;  /* 0x0000000f0a00720c */ /* 0x040fe20003fc4070 */
[----:B------:R-:W-:Y:S02]  /*8600*/  IMAD R6, R10, R12, R6 ;  /* 0x0000000c0a067224 */ /* 0x000fe400078e0206 */
[----:B0-----:R-:W-:Y:S01]  /*8610*/  IMAD.MOV.U32 R3, RZ, RZ, R4 ;  /* 0x000000ffff037224 */ /* 0x001fe200078e0004 */
[----:B------:R-:W-:Y:S01]  /*8620*/  IABS R13, R11 ;  /* 0x0000000b000d7213 */ /* 0x000fe20000000000 */
[----:B------:R-:W-:-:S04]  /*8630*/  IMAD.HI.U32 R4, R7, R5, RZ ;  /* 0x0000000507047227 */ /* 0x000fc800078e00ff */
[----:B------:R-:W-:Y:S01]  /*8640*/  @!P0 IMAD.MOV R3, RZ, RZ, -R3 ;  /* 0x000000ffff038224 */ /* 0x000fe200078e0a03 */
[----:B------:R-:W-:Y:S01]  /*8650*/  ISETP.GT.U32.AND P0, PT, R10, R17, PT ;  /* 0x000000110a00720c */ /* 0x000fe20003f04070 */
[----:B------:R-:W-:Y:S02]  /*8660*/  IMAD.MOV R4, RZ, RZ, -R4 ;  /* 0x000000ffff047224 */ /* 0x000fe400078e0a04 */
[--C-:B------:R-:W-:Y:S01]  /*8670*/  @!P2 IMAD.IADD R18, R18, 0x1, -R10.reuse ;  /* 0x000000011212a824 */ /* 0x100fe200078e0a0a */
[----:B------:R0:W-:Y:S01]  /*8680*/  STL [R1+0x6e0], R3 ;  /* 0x0006e00301007387 */ /* 0x0001e20000100800 */
[C---:B------:R-:W-:Y:S02]  /*8690*/  IMAD R5, R10.reuse, R4, R5 ;  /* 0x000000040a057224 */ /* 0x040fe400078e0205 */
[----:B------:R-:W-:Y:S01]  /*86a0*/  @!P6 IMAD.IADD R15, R15, 0x1, -R10 ;  /* 0x000000010f0fe824 */ /* 0x000fe200078e0a0a */
[----:B------:R-:W-:Y:S01]  /*86b0*/  ISETP.GT.U32.AND P2, PT, R10, R18, PT ;  /* 0x000000120a00720c */ /* 0x000fe20003f44070 */
        /* <DEDUP_REMOVED lines=45> */
[C---:B------:R-:W-:Y:S02]  /*8990*/  IMAD R12, R10.reuse, R15, R14 ;  /* 0x0000000f0a0c7224 */ /* 0x040fe400078e020e */
[----:B0-----:R-:W-:Y:S02]  /*89a0*/  IMAD.MOV.U32 R3, RZ, RZ, R6 ;  /* 0x000000ffff037224 */ /* 0x001fe400078e0006 */
[----:B------:R-:W-:Y:S01]  /*89b0*/  @!P4 IMAD.IADD R13, R13, 0x1, -R10 ;  /* 0x000000010d0dc824 */ /* 0x000fe200078e0a0a */
[----:B------:R-:W-:Y:S01]  /*89c0*/  ISETP.GT.U32.AND P4, PT, R10, R16, PT ;  /* 0x000000100a00720c */ /* 0x000fe20003f84070 */
[----:B------:R-:W-:-:S02]  /*89d0*/  @!P2 IMAD.MOV R3, RZ, RZ, -R3 ;  /* 0x000000ffff03a224 */ /* 0x000fc400078e0a03 */
[----:B------:R-:W-:Y:S02]  /*89e0*/  VIADD R0, R28, 0x15f ;  /* 0x0000015f1c007836 */ /* 0x000fe40000000000 */
[--C-:B------:R-:W-:Y:S01]  /*89f0*/  @!P6 IMAD.IADD R9, R9, 0x1, -R10.reuse ;  /* 0x000000010909e824 */ /* 0x100fe200078e0a0a */
[----:B------:R0:W-:Y:S01]  /*8a00*/  STL [R1+0x6c0], R3 ;  /* 0x0006c00301007387 */ /* 0x0001e20000100800 */
[----:B------:R-:W-:Y:S01]  /*8a10*/  ISETP.GT.U32.AND P6, PT, R10, R13, PT ;  /* 0x0000000d0a00720c */ /* 0x000fe20003fc4070 */
[C---:B------:R-:W-:Y:S01]  /*8a20*/  VIADD R14, R28.reuse, 0x15e ;  /* 0x0000015e1c0e7836 */ /* 0x040fe20000000000 */
[----:B------:R-:W-:Y:S01]  /*8a30*/  IABS R17, R0 ;  /* 0x0000000000117213 */ /* 0x000fe20000000000 */
[----:B------:R-:W-:Y:S01]  /*8a40*/  VIADD R6, R28, 0x15d ;  /* 0x0000015d1c067836 */ /* 0x000fe20000000000 */
[----:B------:R-:W-:Y:S02]  /*8a50*/  ISETP.GT.U32.AND P2, PT, R10, R9, PT ;  /* 0x000000090a00720c */ /* 0x000fe40003f44070 */
[----:B------:R-:W-:Y:S01]  /*8a60*/  @!P4 IMAD.IADD R16, R16, 0x1, -R10 ;  /* 0x000000011010c824 */ /* 0x000fe200078e0a0a */
[----:B------:R-:W-:Y:S01]  /*8a70*/  ISETP.GE.AND P4, PT, R4, RZ, PT ;  /* 0x000000ff0400720c */ /* 0x000fe20003f86270 */
[----:B------:R-:W-:Y:S01]  /*8a80*/  IMAD.MOV.U32 R8, RZ, RZ, R17 ;  /* 0x000000ffff087224 */ /* 0x000fe200078e0011 */
[----:B------:R-:W-:Y:S01]  /*8a90*/  IABS R4, R6 ;  /* 0x0000000600047213 */ /* 0x000fe20000000000 */
[----:B0-----:R-:W-:Y:S01]  /*8aa0*/  IMAD.MOV.U32 R3, RZ, RZ, R5 ;  /* 0x000000ffff037224 */ /* 0x001fe200078e0005 */
[----:B------:R-:W-:Y:S01]  /*8ab0*/  IABS R5, R14 ;  /* 0x0000000e00057213 */ /* 0x000fe20000000000 */
[----:B------:R-:W-:-:S04]  /*8ac0*/  IMAD.HI.U32 R11, R7, R8, RZ ;  /* 0x00000008070b7227 */ /* 0x000fc800078e00ff */
[----:B------:R-:W-:Y:S01]  /*8ad0*/  @!P0 IMAD.MOV R3, RZ, RZ, -R3 ;  /* 0x000000ffff038224 */ /* 0x000fe200078e0a03 */
[----:B------:R-:W-:Y:S01]  /*8ae0*/  ISETP.GT.U32.AND P0, PT, R10, R12, PT ;  /* 0x0000000c0a00720c */ /* 0x000fe20003f04070 */
[----:B------:R-:W-:Y:S02]  /*8af0*/  IMAD.MOV R11, RZ, RZ, -R11 ;  /* 0x000000ffff0b7224 */ /* 0x000fe400078e0a0b */
[----:B------:R-:W-:Y:S01]  /*8b00*/  @!P2 IMAD.IADD R9, R9, 0x1, -R10 ;  /* 0x000000010909a824 */ /* 0x000fe200078e0a0a */
[----:B------:R0:W-:Y:S01]  /*8b10*/  STL [R1+0x6bc], R3 ;  /* 0x0006bc0301007387 */ /* 0x0001e20000100800 */
[----:B------:R-:W-:Y:S01]  /*8b20*/  ISETP.GE.AND P2, PT, R0, RZ, PT ;  /* 0x000000ff0000720c */ /* 0x000fe20003f46270 */
[----:B------:R-:W-:Y:S02]  /*8b30*/  VIADD R0, R28, 0x15c ;  /* 0x0000015c1c007836 */ /* 0x000fe40000000000 */
[----:B------:R-:W-:Y:S02]  /*8b40*/  IMAD R8, R10, R11, R8 ;  /* 0x0000000b0a087224 */ /* 0x000fe400078e0208 */
[----:B------:R-:W-:-:S02]  /*8b50*/  @!P6 IMAD.IADD R13, R13, 0x1, -R10 ;  /* 0x000000010d0de824 */ /* 0x000fc400078e0a0a */
[----:B------:R-:W-:Y:S01]  /*8b60*/  IMAD.HI.U32 R15, R7, R5, RZ ;  /* 0x00000005070f7227 */ /* 0x000fe200078e00ff */
[----:B------:R-:W-:-:S03]  /*8b70*/  ISETP.GT.U32.AND P6, PT, R10, R8, PT ;  /* 0x000000080a00720c */ /* 0x000fc60003fc4070 */
[----:B------:R-:W-:Y:S01]  /*8b80*/  @!P0 IMAD.IADD R12, R12, 0x1, -R10 ;  /* 0x000000010c0c8824 */ /* 0x000fe200078e0a0a */
[----:B------:R-:W-:Y:S01]  /*8b90*/  ISETP.GE.AND P0, PT, R14, RZ, PT ;  /* 0x000000ff0e00720c */ /* 0x000fe20003f06270 */
[----:B0-----:R-:W-:Y:S01]  /*8ba0*/  IMAD.MOV.U32 R3, RZ, RZ, R16 ;  /* 0x000000ffff037224 */ /* 0x001fe200078e0010 */
[----:B------:R-:W-:Y:S01]  /*8bb0*/  IABS R14, R0 ;  /* 0x00000000000e7213 */ /* 0x000fe20000000000 */
[----:B------:R-:W-:Y:S02]  /*8bc0*/  IMAD.MOV R15, RZ, RZ, -R15 ;  /* 0x000000ffff0f7224 */ /* 0x000fe400078e0a0f */
[----:B------:R-:W-:Y:S01]  /*8bd0*/  @!P5 IMAD.MOV R3, RZ, RZ, -R3 ;  /* 0x000000ffff03d224 */ /* 0x000fe200078e0a03 */
[C---:B------:R-:W-:Y:S01]  /*8be0*/  ISETP.GT.U32.AND P5, PT, R10.reuse, R12, PT ;  /* 0x0000000c0a00720c */ /* 0x040fe20003fa4070 */
[----:B------:R-:W-:Y:S02]  /*8bf0*/  @!P1 IMAD.MOV R13, RZ, RZ, -R13 ;  /* 0x000000ffff0d9224 */ /* 0x000fe400078e0a0d */
[----:B------:R-:W-:Y:S01]  /*8c00*/  IMAD.HI.U32 R11, R7, R4, RZ ;  /* 0x00000004070b7227 */ /* 0x000fe200078e00ff */
[----:B------:R0:W-:Y:S03]  /*8c10*/  STL [R1+0x6b4], R3 ;  /* 0x0006b40301007387 */ /* 0x0001e60000100800 */
[----:B------:R-:W-:Y:S01]  /*8c20*/  IMAD R5, R10, R15, R5 ;  /* 0x0000000f0a057224 */ /* 0x000fe200078e0205 */
[----:B------:R2:W-:Y:S01]  /*8c30*/  STL [R1+0x6b0], R13 ;  /* 0x0006b00d01007387 */ /* 0x0005e20000100800 */
[----:B------:R-:W-:-:S02]  /*8c40*/  IMAD.MOV R11, RZ, RZ, -R11 ;  /* 0x000000ffff0b7224 */ /* 0x000fc400078e0a0b */
[--C-:B------:R-:W-:Y:S01]  /*8c50*/  @!P6 IMAD.IADD R8, R8, 0x1, -R10.reuse ;  /* 0x000000010808e824 */ /* 0x100fe200078e0a0a */
[----:B------:R-:W-:Y:S01]  /*8c60*/  ISETP.GT.U32.AND P1, PT, R10, R5, PT ;  /* 0x000000050a00720c */ /* 0x000fe20003f24070 */
[----:B------:R-:W-:Y:S02]  /*8c70*/  @!P5 IMAD.IADD R12, R12, 0x1, -R10 ;  /* 0x000000010c0cd824 */ /* 0x000fe400078e0a0a */
[----:B0-----:R-:W-:Y:S01]  /*8c80*/  IMAD.MOV.U32 R3, RZ, RZ, R9 ;  /* 0x000000ffff037224 */ /* 0x001fe200078e0009 */
[----:B------:R-:W-:Y:S01]  /*8c90*/  ISETP.GT.U32.AND P6, PT, R10, R8, PT ;  /* 0x000000080a00720c */ /* 0x000fe20003fc4070 */
[----:B------:R-:W-:-:S04]  /*8ca0*/  IMAD.HI.U32 R9, R7, R14, RZ ;  /* 0x0000000e07097227 */ /* 0x000fc800078e00ff */
[----:B------:R-:W-:Y:S02]  /*8cb0*/  IMAD.MOV R9, RZ, RZ, -R9 ;  /* 0x000000ffff097224 */ /* 0x000fe400078e0a09 */
[----:B--2---:R-:W-:Y:S02]  /*8cc0*/  IMAD.MOV.U32 R13, RZ, RZ, R12 ;  /* 0x000000ffff0d7224 */ /* 0x004fe400078e000c */
[C---:B------:R-:W-:Y:S02]  /*8cd0*/  IMAD R14, R10.reuse, R9, R14 ;  /* 0x000000090a0e7224 */ /* 0x040fe400078e020e */
[C---:B------:R-:W-:Y:S02]  /*8ce0*/  IMAD R4, R10.reuse, R11, R4 ;  /* 0x0000000b0a047224 */ /* 0x040fe400078e0204 */
[----:B------:R-:W-:Y:S01]  /*8cf0*/  @!P4 IMAD.MOV R13, RZ, RZ, -R13 ;  /* 0x000000ffff0dc224 */ /* 0x000fe200078e0a0d */
[----:B------:R-:W-:Y:S01]  /*8d00*/  ISETP.GT.U32.AND P4, PT, R10, R14, PT ;  /* 0x0000000e0a00720c */ /* 0x000fe20003f84070 */
[----:B------:R-:W-:Y:S01]  /*8d10*/  VIADD R11, R28, 0x15a ;  /* 0x0000015a1c0b7836 */ /* 0x000fe20000000000 */
[----:B------:R-:W-:Y:S01]  /*8d20*/  ISETP.GT.U32.AND P5, PT, R10, R4, PT ;  /* 0x000000040a00720c */ /* 0x000fe20003fa4070 */
[----:B------:R-:W-:-:S02]  /*8d30*/  @!P1 IMAD.IADD R5, R5, 0x1, -R10 ;  /* 0x0000000105059824 */ /* 0x000fc400078e0a0a */
[----:B------:R-:W-:Y:S01]  /*8d40*/  @!P3 IMAD.MOV R3, RZ, RZ, -R3 ;  /* 0x000000ffff03b224 */ /* 0x000fe200078e0a03 */
[----:B------:R-:W-:Y:S01]  /*8d50*/  IABS R21, R11 ;  /* 0x0000000b00157213 */ /* 0x000fe20000000000 */
[--C-:B------:R-:W-:Y:S01]  /*8d60*/  @!P6 IMAD.IADD R8, R8, 0x1, -R10.reuse ;  /* 0x000000010808e824 */ /* 0x100fe200078e0a0a */
[----:B------:R-:W-:Y:S01]  /*8d70*/  ISETP.GE.AND P3, PT, R6, RZ, PT ;  /* 0x000000ff0600720c */ /* 0x000fe20003f66270 */
[----:B------:R-:W-:Y:S01]  /*8d80*/  VIADD R6, R28, 0x15b ;  /* 0x0000015b1c067836 */ /* 0x000fe20000000000 */
[----:B------:R-:W-:Y:S01]  /*8d90*/  ISETP.GT.U32.AND P1, PT, R10, R5, PT ;  /* 0x000000050a00720c */ /* 0x000fe20003f24070 */
[----:B------:R0:W-:Y:S01]  /*8da0*/  STL [R1+0x6ac], R3 ;  /* 0x0006ac0301007387 */ /* 0x0001e20000100800 */
[----:B------:R-:W-:Y:S01]  /*8db0*/  VIADD R9, R28, 0x159 ;  /* 0x000001591c097836 */ /* 0x000fe20000000000 */
[----:B------:R-:W-:Y:S01]  /*8dc0*/  ISETP.GE.AND P6, PT, R0, RZ, PT ;  /* 0x000000ff0000720c */ /* 0x000fe20003fc6270 */
[--C-:B------:R-:W-:Y:S01]  /*8dd0*/  @!P4 IMAD.IADD R14, R14, 0x1, -R10.reuse ;  /* 0x000000010e0ec824 */ /* 0x100fe200078e0a0a */
[----:B------:R-:W-:Y:S01]  /*8de0*/  IABS R20, R6 ;  /* 0x0000000600147213 */ /* 0x000fe20000000000 */
[----:B------:R-:W-:Y:S01]  /*8df0*/  @!P5 IMAD.IADD R4, R4, 0x1, -R10 ;  /* 0x000000010404d824 */ /* 0x000fe200078e0a0a */
[----:B------:R-:W-:Y:S01]  /*8e00*/  IABS R0, R9 ;  /* 0x0000000900007213 */ /* 0x000fe20000000000 */
[----:B------:R2:W-:Y:S01]  /*8e10*/  STL [R1+0x6a8], R13 ;  /* 0x0006a80d01007387 */ /* 0x0005e20000100800 */
[C---:B------:R-:W-:Y:S01]  /*8e20*/  ISETP.GT.U32.AND P4, PT, R10.reuse, R14, PT ;  /* 0x0000000e0a00720c */ /* 0x040fe20003f84070 */
[----:B------:R-:W-:Y:S01]  /*8e30*/  IMAD.HI.U32 R12, R7, R20, RZ ;  /* 0x00000014070c7227 */ /* 0x000fe200078e00ff */
[----:B------:R-:W-:-:S03]  /*8e40*/  ISETP.GT.U32.AND P5, PT, R10, R4, PT ;  /* 0x000000040a00720c */ /* 0x000fc60003fa4070 */
[----:B0-----:R-:W-:Y:S02]  /*8e50*/  IMAD.MOV.U32 R3, RZ, RZ, R8 ;  /* 0x000000ffff037224 */ /* 0x001fe400078e0008 */
[----:B------:R-:W-:-:S04]  /*8e60*/  IMAD.HI.U32 R8, R7, R21, RZ ;  /* 0x0000001507087227 */ /* 0x000fc800078e00ff */
[----:B------:R-:W-:Y:S02]  /*8e70*/  IMAD.MOV R8, RZ, RZ, -R8 ;  /* 0x000000ffff087224 */ /* 0x000fe400078e0a08 */
[----:B------:R-:W-:Y:S01]  /*8e80*/  @!P1 IMAD.IADD R5, R5, 0x1, -R10 ;  /* 0x0000000105059824 */ /* 0x000fe200078e0a0a */
[----:B------:R-:W-:Y:S01]  /*8e90*/  ISETP.GE.AND P1, PT, R11, RZ, PT ;  /* 0x000000ff0b00720c */ /* 0x000fe20003f26270 */
[----:B------:R-:W-:Y:S02]  /*8ea0*/  IMAD R21, R10, R8, R21 ;  /* 0x000000080a157224 */ /* 0x000fe400078e0215 */
[----:B------:R-:W-:Y:S02]  /*8eb0*/  IMAD.MOV R11, RZ, RZ, -R12 ;  /* 0x000000ffff0b7224 */ /* 0x000fe400078e0a0c */
[--C-:B------:R-:W-:Y:S01]  /*8ec0*/  @!P4 IMAD.IADD R14, R14, 0x1, -R10.reuse ;  /* 0x000000010e0ec824 */ /* 0x100fe200078e0a0a */
[----:B------:R-:W-:Y:S01]  /*8ed0*/  ISETP.GT.U32.AND P4, PT, R10, R21, PT ;  /* 0x000000150a00720c */ /* 0x000fe20003f84070 */
[----:B------:R-:W-:Y:S01]  /*8ee0*/  @!P2 IMAD.MOV R3, RZ, RZ, -R3 ;  /* 0x000000ffff03a224 */ /* 0x000fe200078e0a03 */
[----:B------:R-:W-:Y:S01]  /*8ef0*/  ISETP.GE.AND P2, PT, R6, RZ, PT ;  /* 0x000000ff0600720c */ /* 0x000fe20003f46270 */
[----:B------:R-:W-:Y:S01]  /*8f00*/  @!P5 IMAD.IADD R4, R4, 0x1, -R10 ;  /* 0x000000010404d824 */ /* 0x000fe200078e0a0a */
[----:B------:R-:W-:Y:S01]  /*8f10*/  ISETP.GE.AND P5, PT, R9, RZ, PT ;  /* 0x000000ff0900720c */ /* 0x000fe20003fa6270 */
[----:B------:R-:W-:Y:S01]  /*8f20*/  IMAD R20, R10, R11, R20 ;  /* 0x0000000b0a147224 */ /* 0x000fe200078e0214 */
[----:B------:R0:W-:Y:S01]  /*8f30*/  STL [R1+0x6a4], R3 ;  /* 0x0006a40301007387 */ /* 0x0001e20000100800 */
[----:B------:R-:W-:-:S02]  /*8f40*/  IMAD.MOV.U32 R15, RZ, RZ, R5 ;  /* 0x000000ffff0f7224 */ /* 0x000fc400078e0005 */
[----:B------:R-:W-:-:S04]  /*8f50*/  IMAD.HI.U32 R6, R7, R0, RZ ;  /* 0x0000000007067227 */ /* 0x000fc800078e00ff */
[----:B------:R-:W-:Y:S01]  /*8f60*/  @!P0 IMAD.MOV R15, RZ, RZ, -R15 ;  /* 0x000000ffff0f8224 */ /* 0x000fe200078e0a0f */
[----:B------:R-:W-:Y:S01]  /*8f70*/  ISETP.GT.U32.AND P0, PT, R10, R20, PT ;  /* 0x000000140a00720c */ /* 0x000fe20003f04070 */
[C---:B--2---:R-:W-:Y:S02]  /*8f80*/  VIADD R13, R28.reuse, 0x158 ;  /* 0x000001581c0d7836 */ /* 0x044fe40000000000 */
[----:B0-----:R-:W-:Y:S01]  /*8f90*/  IMAD.MOV.U32 R3, RZ, RZ, R4 ;  /* 0x000000ffff037224 */ /* 0x001fe200078e0004 */
[----:B------:R0:W-:Y:S01]  /*8fa0*/  STL [R1+0x6a0], R15 ;  /* 0x0006a00f01007387 */ /* 0x0001e20000100800 */
[----:B------:R-:W-:Y:S02]  /*8fb0*/  IMAD.MOV R6, RZ, RZ, -R6 ;  /* 0x000000ffff067224 */ /* 0x000fe400078e0a06 */
[----:B------:R-:W-:Y:S01]  /*8fc0*/  @!P3 IMAD.MOV R3, RZ, RZ, -R3 ;  /* 0x000000ffff03b224 */ /* 0x000fe200078e0a03 */
[----:B------:R-:W-:Y:S01]  /*8fd0*/  ISETP.GE.AND P3, PT, R13, RZ, PT ;  /* 0x000000ff0d00720c */ /* 0x000fe20003f66270 */
[----:B------:R-:W-:Y:S01]  /*8fe0*/  VIADD R9, R28, 0x157 ;  /* 0x000001571c097836 */ /* 0x000fe20000000000 */
[----:B------:R-:W-:Y:S01]  /*8ff0*/  IABS R13, R13 ;  /* 0x0000000d000d7213 */ /* 0x000fe20000000000 */
[----:B------:R-:W-:Y:S01]  /*9000*/  @!P4 IMAD.IADD R21, R21, 0x1, -R10 ;  /* 0x000000011515c824 */ /* 0x000fe200078e0a0a */
[----:B------:R2:W-:Y:S01]  /*9010*/  STL [R1+0x69c], R3 ;  /* 0x00069c0301007387 */ /* 0x0005e20000100800 */
[C---:B------:R-:W-:Y:S01]  /*9020*/  IMAD R0, R10.reuse, R6, R0 ;  /* 0x000000060a007224 */ /* 0x040fe200078e0200 */
[----:B0-----:R-:W-:Y:S01]  /*9030*/  IABS R15, R9 ;  /* 0x00000009000f7213 */ /* 0x001fe20000000000 */
[----:B------:R-:W-:Y:S01]  /*9040*/  IMAD.HI.U32 R11, R7, R13, RZ ;  /* 0x0000000d070b7227 */ /* 0x000fe200078e00ff */
[----:B------:R-:W-:-:S03]  /*9050*/  ISETP.GT.U32.AND P4, PT, R10, R21, PT ;  /* 0x000000150a00720c */ /* 0x000fc60003f84070 */
[----:B------:R-:W-:Y:S02]  /*9060*/  @!P0 IMAD.IADD R20, R20, 0x1, -R10 ;  /* 0x0000000114148824 */ /* 0x000fe400078e0a0a */
[----:B------:R-:W-:-:S03]  /*9070*/  IMAD.HI.U32 R8, R7, R15, RZ ;  /* 0x0000000f07087227 */ /* 0x000fc600078e00ff */
[C---:B------:R-:W-:Y:S01]  /*9080*/  ISETP.GT.U32.AND P0, PT, R10.reuse, R20, PT ;  /* 0x000000140a00720c */ /* 0x040fe20003f04070 */
[----:B--2---:R-:W-:Y:S02]  /*9090*/  IMAD.MOV.U32 R3, RZ, RZ, R14 ;  /* 0x000000ffff037224 */ /* 0x004fe400078e000e */
[----:B------:R-:W-:Y:S02]  /*90a0*/  IMAD.MOV R11, RZ, RZ, -R11 ;  /* 0x000000ffff0b7224 */ /* 0x000fe400078e0a0b */
[----:B------:R-:W-:Y:S01]  /*90b0*/  @!P6 IMAD.MOV R3, RZ, RZ, -R3 ;  /* 0x000000ffff03e224 */ /* 0x000fe200078e0a03 */
[----:B------:R-:W-:Y:S01]  /*90c0*/  ISETP.GT.U32.AND P6, PT, R10, R0, PT ;  /* 0x000000000a00720c */ /* 0x000fe20003fc4070 */
[C---:B------:R-:W-:Y:S02]  /*90d0*/  VIADD R17, R28.reuse, 0x156 ;  /* 0x000001561c117836 */ /* 0x040fe40000000000 */
[----:B------:R-:W-:Y:S01]  /*90e0*/  IMAD.MOV R8, RZ, RZ, -R8 ;  /* 0x000000ffff087224 */ /* 0x000fe200078e0a08 */
[----:B------:R0:W-:Y:S01]  /*90f0*/  STL [R1+0x698], R3 ;  /* 0x0006980301007387 */ /* 0x0001e20000100800 */
[----:B------:R-:W-:Y:S01]  /*9100*/  VIADD R12, R28, 0x155 ;  /* 0x000001551c0c7836 */ /* 0x000fe20000000000 */
[----:B------:R-:W-:Y:S01]  /*9110*/  IABS R5, R17 ;  /* 0x0000001100057213 */ /* 0x000fe20000000000 */
[----:B------:R-:W-:-:S02]  /*9120*/  IMAD R13, R10, R11, R13 ;  /* 0x0000000b0a0d7224 */ /* 0x000fc400078e020d */
[C---:B------:R-:W-:Y:S01]  /*9130*/  IMAD R15, R10.reuse, R8, R15 ;  /* 0x000000080a0f7224 */ /* 0x040fe200078e020f */
[----:B------:R-:W-:Y:S01]  /*9140*/  IABS R16, R12 ;  /* 0x0000000c00107213 */ /* 0x000fe20000000000 */
[--C-:B------:R-:W-:Y:S01]  /*9150*/  @!P4 IMAD.IADD R21, R21, 0x1, -R10.reuse ;  /* 0x000000011515c824 */ /* 0x100fe200078e0a0a */
[----:B------:R-:W-:Y:S01]  /*9160*/  ISETP.GT.U32.AND P4, PT, R10, R13, PT ;  /* 0x0000000d0a00720c */ /* 0x000fe20003f84070 */
[----:B------:R-:W-:Y:S01]  /*9170*/  @!P6 IMAD.IADD R0, R0, 0x1, -R10 ;  /* 0x000000010000e824 */ /* 0x000fe200078e0a0a */
[----:B------:R-:W-:Y:S01]  /*9180*/  ISETP.GT.U32.AND P6, PT, R10, R15, PT ;  /* 0x0000000f0a00720c */ /* 0x000fe20003fc4070 */
[----:B------:R-:W-:-:S04]  /*9190*/  IMAD.HI.U32 R6, R7, R5, RZ ;  /* 0x0000000507067227 */ /* 0x000fc800078e00ff */
[----:B------:R-:W-:-:S04]  /*91a0*/  IMAD.HI.U32 R4, R7, R16, RZ ;  /* 0x0000001007047227 */ /* 0x000fc800078e00ff */
[----:B------:R-:W-:Y:S02]  /*91b0*/  IMAD.MOV R6, RZ, RZ, -R6 ;  /* 0x000000ffff067224 */ /* 0x000fe400078e0a06 */
[----:B------:R-:W-:Y:S01]  /*91c0*/  @!P0 IMAD.IADD R20, R20, 0x1, -R10 ;  /* 0x0000000114148824 */ /* 0x000fe200078e0a0a */
[----:B------:R-:W-:Y:S01]  /*91d0*/  ISETP.GE.AND P0, PT, R9, RZ, PT ;  /* 0x000000ff0900720c */ /* 0x000fe20003f06270 */
[----:B------:R-:W-:Y:S02]  /*91e0*/  IMAD.MOV R4, RZ, RZ, -R4 ;  /* 0x000000ffff047224 */ /* 0x000fe400078e0a04 */
[----:B------:R-:W-:Y:S02]  /*91f0*/  VIADD R9, R28, 0x154 ;  /* 0x000001541c097836 */ /* 0x000fe40000000000 */
[----:B------:R-:W-:Y:S02]  /*9200*/  IMAD R5, R10, R6, R5 ;  /* 0x000000060a057224 */ /* 0x000fe400078e0205 */
[----:B------:R-:W-:-:S02]  /*9210*/  VIADD R6, R28, 0x153 ;  /* 0x000001531c067836 */ /* 0x000fc40000000000 */
[C---:B------:R-:W-:Y:S01]  /*9220*/  IMAD R16, R10.reuse, R4, R16 ;  /* 0x000000040a107224 */ /* 0x040fe200078e0210 */
[----:B------:R-:W-:Y:S01]  /*9230*/  IABS R4, R9 ;  /* 0x0000000900047213 */ /* 0x000fe20000000000 */
[----:B------:R-:W-:Y:S01]  /*9240*/  @!P4 IMAD.IADD R13, R13, 0x1, -R10 ;  /* 0x000000010d0dc824 */ /* 0x000fe200078e0a0a */
[----:B------:R-:W-:Y:S01]  /*9250*/  IABS R18, R6 ;  /* 0x0000000600127213 */ /* 0x000fe20000000000 */
[----:B0-----:R-:W-:Y:S01]  /*9260*/  IMAD.MOV.U32 R3, RZ, RZ, R20 ;  /* 0x000000ffff037224 */ /* 0x001fe200078e0014 */
[C---:B------:R-:W-:Y:S01]  /*9270*/  ISETP.GT.U32.AND P4, PT, R10.reuse, R0, PT ;  /* 0x000000000a00720c */ /* 0x040fe20003f84070 */
[----:B------:R-:W-:Y:S02]  /*9280*/  @!P6 IMAD.IADD R15, R15, 0x1, -R10 ;  /* 0x000000010f0fe824 */ /* 0x000fe400078e0a0a */
[----:B------:R-:W-:Y:S01]  /*9290*/  @!P2 IMAD.MOV R3, RZ, RZ, -R3 ;  /* 0x000000ffff03a224 */ /* 0x000fe200078e0a03 */
[C---:B------:R-:W-:Y:S01]  /*92a0*/  ISETP.GT.U32.AND P2, PT, R10.reuse, R13, PT ;  /* 0x0000000d0a00720c */ /* 0x040fe20003f44070 */
[----:B------:R-:W-:Y:S01]  /*92b0*/  IMAD.HI.U32 R22, R7, R4, RZ ;  /* 0x0000000407167227 */ /* 0x000fe200078e00ff */
[----:B------:R-:W-:-:S02]  /*92c0*/  ISETP.GT.U32.AND P6, PT, R10, R15, PT ;  /* 0x0000000f0a00720c */ /* 0x000fc40003fc4070 */
[----:B------:R0:W-:Y:S01]  /*92d0*/  STL [R1+0x694], R3 ;  /* 0x0006940301007387 */ /* 0x0001e20000100800 */
[----:B------:R-:W-:-:S04]  /*92e0*/  IMAD.HI.U32 R20, R7, R18, RZ ;  /* 0x0000001207147227 */ /* 0x000fc800078e00ff */
[----:B------:R-:W-:Y:S02]  /*92f0*/  IMAD.MOV R22, RZ, RZ, -R22 ;  /* 0x000000ffff167224 */ /* 0x000fe400078e0a16 */
[----:B------:R-:W-:Y:S02]  /*9300*/  IMAD.MOV R20, RZ, RZ, -R20 ;  /* 0x000000ffff147224 */ /* 0x000fe400078e0a14 */
[----:B------:R-:W-:Y:S02]  /*9310*/  IMAD R4, R10, R22, R4 ;  /* 0x000000160a047224 */ /* 0x000fe400078e0204 */
[----:B0-----:R-:W-:Y:S02]  /*9320*/  IMAD.MOV.U32 R3, RZ, RZ, R21 ;  /* 0x000000ffff037224 */ /* 0x001fe400078e0015 */
[----:B------:R-:W-:Y:S01]  /*9330*/  @!P4 IMAD.IADD R0, R0, 0x1, -R10 ;  /* 0x000000010000c824 */ /* 0x000fe200078e0a0a */
[C---:B------:R-:W-:Y:S01]  /*9340*/  ISETP.GT.U32.AND P4, PT, R10.reuse, R16, PT ;  /* 0x000000100a00720c */ /* 0x040fe20003f84070 */
[----:B------:R-:W-:Y:S01]  /*9350*/  @!P1 IMAD.MOV R3, RZ, RZ, -R3 ;  /* 0x000000ffff039224 */ /* 0x000fe200078e0a03 */
[C---:B------:R-:W-:Y:S01]  /*9360*/  ISETP.GT.U32.AND P1, PT, R10.reuse, R5, PT ;  /* 0x000000050a00720c */ /* 0x040fe20003f24070 */
[----:B------:R-:W-:-:S02]  /*9370*/  IMAD R18, R10, R20, R18 ;  /* 0x000000140a127224 */ /* 0x000fc400078e0212 */
[--C-:B------:R-:W-:Y:S01]  /*9380*/  @!P2 IMAD.IADD R13, R13, 0x1, -R10.reuse ;  /* 0x000000010d0da824 */ /* 0x100fe200078e0a0a */
[----:B------:R-:W-:Y:S01]  /*9390*/  ISETP.GT.U32.AND P2, PT, R10, R4, PT ;  /* 0x000000040a00720c */ /* 0x000fe20003f44070 */
[----:B------:R-:W-:Y:S01]  /*93a0*/  VIADD R11, R28, 0x152 ;  /* 0x000001521c0b7836 */ /* 0x000fe20000000000 */
[----:B------:R0:W-:Y:S01]  /*93b0*/  STL [R1+0x690], R3 ;  /* 0x0006900301007387 */ /* 0x0001e20000100800 */
[----:B------:R-:W-:Y:S01]  /*93c0*/  @!P6 IMAD.IADD R15, R15, 0x1, -R10 ;  /* 0x000000010f0fe824 */ /* 0x000fe200078e0a0a */
[----:B------:R-:W-:Y:S01]  /*93d0*/  ISETP.GT.U32.AND P6, PT, R10, R18, PT ;  /* 0x000000120a00720c */ /* 0x000fe20003fc4070 */
[----:B------:R-:W-:Y:S01]  /*93e0*/  IMAD.MOV.U32 R23, RZ, RZ, R0 ;  /* 0x000000ffff177224 */ /* 0x000fe200078e0000 */
[----:B------:R-:W-:Y:S01]  /*93f0*/  IABS R19, R11 ;  /* 0x0000000b00137213 */ /* 0x000fe20000000000 */
[----:B------:R-:W-:Y:S02]  /*9400*/  VIADD R14, R28, 0x151 ;  /* 0x000001511c0e7836 */ /* 0x000fe40000000000 */
[----:B------:R-:W-:Y:S01]  /*9410*/  @!P1 IMAD.IADD R5, R5, 0x1, -R10 ;  /* 0x0000000105059824 */ /* 0x000fe200078e0a0a */
[----:B------:R-:W-:Y:S01]  /*9420*/  ISETP.GE.AND P1, PT, R17, RZ, PT ;  /* 0x000000ff1100720c */ /* 0x000fe20003f26270 */
[----:B------:R-:W-:Y:S01]  /*9430*/  IMAD.HI.U32 R21, R7, R19, RZ ;  /* 0x0000001307157227 */ /* 0x000fe200078e00ff */
[----:B------:R-:W-:-:S03]  /*9440*/  IABS R8, R14 ;  /* 0x0000000e00087213 */ /* 0x000fc60000000000 */
[----:B0-----:R-:W-:Y:S02]  /*9450*/  IMAD.MOV.U32 R3, RZ, RZ, R13 ;  /* 0x000000ffff037224 */ /* 0x001fe400078e000d */
[----:B------:R-:W-:Y:S02]  /*9460*/  @!P5 IMAD.MOV R23, RZ, RZ, -R23 ;  /* 0x000000ffff17d224 */ /* 0x000fe400078e0a17 */
[--C-:B------:R-:W-:Y:S01]  /*9470*/  @!P4 IMAD.IADD R16, R16, 0x1, -R10.reuse ;  /* 0x000000011010c824 */ /* 0x100fe200078e0a0a */
[----:B------:R-:W-:Y:S01]  /*9480*/  ISETP.GE.AND P4, PT, R12, RZ, PT ;  /* 0x000000ff0c00720c */ /* 0x000fe20003f86270 */
[----:B------:R-:W-:Y:S01]  /*9490*/  @!P3 IMAD.MOV R3, RZ, RZ, -R3 ;  /* 0x000000ffff03b224 */ /* 0x000fe200078e0a03 */
[----:B------:R-:W-:Y:S01]  /*94a0*/  STL [R1+0x684], R23 ;  /* 0x0006841701007387 */ /* 0x000fe20000100800 */
[--C-:B------:R-:W-:Y:S01]  /*94b0*/  @!P2 IMAD.IADD R4, R4, 0x1, -R10.reuse ;  /* 0x000000010404a824 */ /* 0x100fe200078e0a0a */
[----:B------:R-:W-:Y:S01]  /*94c0*/  ISETP.GT.U32.AND P2, PT, R10, R5, PT ;  /* 0x000000050a00720c */ /* 0x000fe20003f44070 */
[----:B------:R-:W-:Y:S01]  /*94d0*/  IMAD.MOV R21, RZ, RZ, -R21 ;  /* 0x000000ffff157224 */ /* 0x000fe200078e0a15 */
[----:B------:R0:W-:Y:S01]  /*94e0*/  STL [R1+0x680], R3 ;  /* 0x0006800301007387 */ /* 0x0001e20000100800 */
[----:B------:R-:W-:Y:S01]  /*94f0*/  @!P6 IMAD.IADD R18, R18, 0x1, -R10 ;  /* 0x000000011212e824 */ /* 0x000fe200078e0a0a */
[C---:B------:R-:W-:Y:S01]  /*9500*/  ISETP.GT.U32.AND P6, PT, R10.reuse, R16, PT ;  /* 0x000000100a00720c */ /* 0x040fe20003fc4070 */
[----:B------:R-:W-:Y:S01]  /*9510*/  IMAD.HI.U32 R22, R7, R8, RZ ;  /* 0x0000000807167227 */ /* 0x000fe200078e00ff */
[----:B------:R-:W-:-:S02]  /*9520*/  ISETP.GT.U32.AND P5, PT, R10, R4, PT ;  /* 0x000000040a00720c */ /* 0x000fc40003fa4070 */
[C---:B------:R-:W-:Y:S01]  /*9530*/  ISETP.GT.U32.AND P3, PT, R10.reuse, R18, PT ;  /* 0x000000120a00720c */ /* 0x040fe20003f64070 */
[----:B------:R-:W-:Y:S02]  /*9540*/  IMAD R19, R10, R21, R19 ;  /* 0x000000150a137224 */ /* 0x000fe400078e0213 */
[----:B------:R-:W-:Y:S02]  /*9550*/  VIADD R17, R28, 0x150 ;  /* 0x000001501c117836 */ /* 0x000fe40000000000 */
[----:B0-----:R-:W-:Y:S02]  /*9560*/  IMAD.MOV.U32 R3, RZ, RZ, R15 ;  /* 0x000000ffff037224 */ /* 0x001fe400078e000f */
[----:B------:R-:W-:Y:S01]  /*9570*/  IMAD.MOV R22, RZ, RZ, -R22 ;  /* 0x000000ffff167224 */ /* 0x000fe200078e0a16 */
[----:B------:R-:W-:Y:S01]  /*9580*/  IABS R13, R17 ;  /* 0x00000011000d7213 */ /* 0x000fe20000000000 */
[----:B------:R-:W-:Y:S01]  /*9590*/  @!P0 IMAD.MOV R3, RZ, RZ, -R3 ;  /* 0x000000ffff038224 */ /* 0x000fe200078e0a03 */
[C---:B------:R-:W-:Y:S01]  /*95a0*/  ISETP.GT.U32.AND P0, PT, R10.reuse, R19, PT ;  /* 0x000000130a00720c */ /* 0x040fe20003f04070 */
[----:B------:R-:W-:-:S02]  /*95b0*/  IMAD R8, R10, R22, R8 ;  /* 0x000000160a087224 */ /* 0x000fc400078e0208 */
[----:B------:R-:W-:Y:S01]  /*95c0*/  VIADD R12, R28, 0x14f ;  /* 0x0000014f1c0c7836 */ /* 0x000fe20000000000 */
[----:B------:R0:W-:Y:S01]  /*95d0*/  STL [R1+0x67c], R3 ;  /* 0x00067c0301007387 */ /* 0x0001e20000100800 */
[--C-:B------:R-:W-:Y:S01]  /*95e0*/  @!P2 IMAD.IADD R5, R5, 0x1, -R10.reuse ;  /* 0x000000010505a824 */ /* 0x100fe200078e0a0a */
[----:B------:R-:W-:Y:S01]  /*95f0*/  ISETP.GE.AND P2, PT, R9, RZ, PT ;  /* 0x000000ff0900720c */ /* 0x000fe20003f46270 */
[----:B------:R-:W-:Y:S01]  /*9600*/  IMAD.MOV.U32 R9, RZ, RZ, R13 ;  /* 0x000000ffff097224 */ /* 0x000fe200078e000d */
[----:B------:R-:W-:Y:S01]  /*9610*/  IABS R0, R12 ;  /* 0x0000000c00007213 */ /* 0x000fe20000000000 */
[--C-:B------:R-:W-:Y:S01]  /*9620*/  @!P6 IMAD.IADD R16, R16, 0x1, -R10.reuse ;  /* 0x000000011010e824 */ /* 0x100fe200078e0a0a */
[----:B------:R-:W-:Y:S01]  /*9630*/  ISETP.GT.U32.AND P6, PT, R10, R8, PT ;  /* 0x000000080a00720c */ /* 0x000fe20003fc4070 */
[----:B------:R-:W-:Y:S01]  /*9640*/  @!P5 IMAD.IADD R4, R4, 0x1, -R10 ;  /* 0x000000010404d824 */ /* 0x000fe200078e0a0a */
[----:B------:R-:W-:Y:S01]  /*9650*/  ISETP.GE.AND P5, PT, R6, RZ, PT ;  /* 0x000000ff0600720c */ /* 0x000fe20003fa6270 */
[----:B------:R-:W-:-:S04]  /*9660*/  IMAD.HI.U32 R6, R7, R9, RZ ;  /* 0x0000000907067227 */ /* 0x000fc800078e00ff */
[----:B------:R-:W-:Y:S02]  /*9670*/  IMAD.MOV.U32 R15, RZ, RZ, R5 ;  /* 0x000000ffff0f7224 */ /* 0x000fe400078e0005 */
[----:B------:R-:W-:Y:S01]  /*9680*/  @!P3 IMAD.IADD R18, R18, 0x1, -R10 ;  /* 0x000000011212b824 */ /* 0x000fe200078e0a0a */
[----:B------:R-:W-:Y:S01]  /*9690*/  ISETP.GE.AND P3, PT, R11, RZ, PT ;  /* 0x000000ff0b00720c */ /* 0x000fe20003f66270 */
[----:B0-----:R-:W-:Y:S02]  /*96a0*/  IMAD.MOV.U32 R3, RZ, RZ, R16 ;  /* 0x000000ffff037224 */ /* 0x001fe400078e0010 */
[----:B------:R-:W-:Y:S01]  /*96b0*/  @!P0 IMAD.IADD R19, R19, 0x1, -R10 ;  /* 0x0000000113138824 */ /* 0x000fe200078e0a0a */
[----:B------:R-:W-:Y:S01]  /*96c0*/  ISETP.GE.AND P0, PT, R14, RZ, PT ;  /* 0x000000ff0e00720c */ /* 0x000fe20003f06270 */
        /* <DEDUP_REMOVED lines=8> */
[----:B------:R-:W-:Y:S01]  /*9750*/  @!P6 IMAD.IADD R8, R8, 0x1, -R10 ;  /* 0x000000010808e824 */ /* 0x000fe200078e0a0a */
[----:B------:R0:W-:Y:S01]  /*9760*/  STL [R1+0x670], R3 ;  /* 0x0006700301007387 */ /* 0x0001e20000100800 */
[C---:B------:R-:W-:Y:S01]  /*9770*/  IMAD R0, R10.reuse, R5, R0 ;  /* 0x000000050a007224 */ /* 0x040fe200078e0200 */
[----:B------:R-:W-:Y:S01]  /*9780*/  ISETP.GE.AND P6, PT, R17, RZ, PT ;  /* 0x000000ff1100720c */ /* 0x000fe20003fc6270 */
[----:B------:R-:W-:Y:S01]  /*9790*/  @!P2 IMAD.MOV R4, RZ, RZ, -R4 ;  /* 0x000000ffff04a224 */ /* 0x000fe200078e0a04 */
[C---:B------:R-:W-:Y:S01]  /*97a0*/  ISETP.GT.U32.AND P2, PT, R10.reuse, R6, PT ;  /* 0x000000060a00720c */ /* 0x040fe20003f44070 */
[----:B------:R-:W-:Y:S01]  /*97b0*/  @!P1 IMAD.IADD R19, R19, 0x1, -R10 ;  /* 0x0000000113139824 */ /* 0x000fe200078e0a0a */
[----:B------:R-:W-:Y:S01]  /*97c0*/  ISETP.GT.U32.AND P4, PT, R10, R8, PT ;  /* 0x000000080a00720c */ /* 0x000fe20003f84070 */
[C---:B------:R-:W-:Y:S01]  /*97d0*/  VIADD R5, R28.reuse, 0x14e ;  /* 0x0000014e1c057836 */ /* 0x040fe20000000000 */
[----:B------:R2:W-:Y:S01]  /*97e0*/  STL [R1+0x668], R4 ;  /* 0x0006680401007387 */ /* 0x0005e20000100800 */
[----:B------:R-:W-:Y:S01]  /*97f0*/  VIADD R14, R28, 0x14c ;  /* 0x0000014c1c0e7836 */ /* 0x000fe20000000000 */
[----:B------:R-:W-:Y:S01]  /*9800*/  ISETP.GE.AND P1, PT, R12, RZ, PT ;  /* 0x000000ff0c00720c */ /* 0x000fe20003f26270 */
[----:B0-----:R-:W-:Y:S01]  /*9810*/  IMAD.MOV.U32 R3, RZ, RZ, R18 ;  /* 0x000000ffff037224 */ /* 0x001fe200078e0012 */
[----:B------:R-:W-:Y:S01]  /*9820*/  IABS R13, R5 ;  /* 0x00000005000d7213 */ /* 0x000fe20000000000 */
[----:B------:R-:W-:-:S02]  /*9830*/  VIADD R12, R28, 0x14a ;  /* 0x0000014a1c0c7836 */ /* 0x000fc40000000000 */
[----:B------:R-:W-:Y:S01]  /*9840*/  @!P5 IMAD.MOV R3, RZ, RZ, -R3 ;  /* 0x000000ffff03d224 */ /* 0x000fe200078e0a03 */
[----:B------:R-:W-:Y:S01]  /*9850*/  ISETP.GT.U32.AND P5, PT, R10, R0, PT ;  /* 0x000000000a00720c */ /* 0x000fe20003fa4070 */
[--C-:B------:R-:W-:Y:S02]  /*9860*/  @!P2 IMAD.IADD R6, R6, 0x1, -R10.reuse ;  /* 0x000000010606a824 */ /* 0x100fe400078e0a0a */
[----:B--2---:R-:W-:Y:S01]  /*9870*/  VIADD R4, R28, 0x14d ;  /* 0x0000014d1c047836 */ /* 0x004fe20000000000 */
[----:B------:R0:W-:Y:S01]  /*9880*/  STL [R1+0x664], R3 ;  /* 0x0006640301007387 */ /* 0x0001e20000100800 */
[----:B------:R-:W-:Y:S01]  /*9890*/  @!P4 IMAD.IADD R8, R8, 0x1, -R10 ;  /* 0x000000010808c824 */ /* 0x000fe200078e0a0a */
[----:B------:R-:W-:Y:S01]  /*98a0*/  ISETP.GE.AND P4, PT, R5, RZ, PT ;  /* 0x000000ff0500720c */ /* 0x000fe20003f86270 */
[----:B------:R-:W-:Y:S01]  /*98b0*/  VIADD R15, R28, 0x147 ;  /* 0x000001471c0f7836 */ /* 0x000fe20000000000 */
[----:B------:R-:W-:Y:S02]  /*98c0*/  IABS R9, R4 ;  /* 0x0000000400097213 */ /* 0x000fe40000000000 */
[----:B------:R-:W-:-:S03]  /*98d0*/  ISETP.GE.AND P2, PT, R4, RZ, PT ;  /* 0x000000ff0400720c */ /* 0x000fc60003f46270 */
[----:B------:R-:W-:Y:S01]  /*98e0*/  @!P5 IMAD.IADD R0, R0, 0x1, -R10 ;  /* 0x000000010000d824 */ /* 0x000fe200078e0a0a */
[C---:B------:R-:W-:Y:S01]  /*98f0*/  ISETP.GT.U32.AND P5, PT, R10.reuse, R6, PT ;  /* 0x000000060a00720c */ /* 0x040fe20003fa4070 */
[----:B0-----:R-:W-:Y:S02]  /*9900*/  IMAD.MOV.U32 R3, RZ, RZ, R19 ;  /* 0x000000ffff037224 */ /* 0x001fe400078e0013 */
[----:B------:R-:W-:Y:S02]  /*9910*/  IMAD.MOV.U32 R5, RZ, RZ, R9 ;  /* 0x000000ffff057224 */ /* 0x000fe400078e0009 */
[----:B------:R-:W-:Y:S01]  /*9920*/  @!P3 IMAD.MOV R3, RZ, RZ, -R3 ;  /* 0x000000ffff03b224 */ /* 0x000fe200078e0a03 */
[----:B------:R-:W-:Y:S01]  /*9930*/  ISETP.GT.U32.AND P3, PT, R10, R0, PT ;  /* 0x000000000a00720c */ /* 0x000fe20003f64070 */
[----:B------:R-:W-:-:S03]  /*9940*/  IMAD.HI.U32 R9, R7, R13, RZ ;  /* 0x0000000d07097227 */ /* 0x000fc600078e00ff */
[----:B------:R0:W-:Y:S01]  /*9950*/  STL [R1+0x660], R3 ;  /* 0x0006600301007387 */ /* 0x0001e20000100800 */
[----:B------:R-:W-:-:S04]  /*9960*/  IMAD.HI.U32 R4, R7, R5, RZ ;  /* 0x0000000507047227 */ /* 0x000fc800078e00ff */
[----:B------:R-:W-:Y:S02]  /*9970*/  @!P5 IMAD.IADD R6, R6, 0x1, -R10 ;  /* 0x000000010606d824 */ /* 0x000fe400078e0a0a */
[----:B------:R-:W-:Y:S02]  /*9980*/  IMAD.MOV R4, RZ, RZ, -R4 ;  /* 0x000000ffff047224 */ /* 0x000fe400078e0a04 */
[----:B------:R-:W-:Y:S02]  /*9990*/  IMAD.MOV.U32 R11, RZ, RZ, R6 ;  /* 0x000000ffff0b7224 */ /* 0x000fe400078e0006 */
[----:B0-----:R-:W-:Y:S02]  /*99a0*/  IMAD.MOV.U32 R3, RZ, RZ, R8 ;  /* 0x000000ffff037224 */ /* 0x001fe400078e0008 */
[----:B------:R-:W-:Y:S02]  /*99b0*/  IMAD.MOV R8, RZ, RZ, -R9 ;  /* 0x000000ffff087224 */ /* 0x000fe400078e0a09 */
[----:B------:R-:W-:-:S02]  /*99c0*/  IMAD R5, R10, R4, R5 ;  /* 0x000000040a057224 */ /* 0x000fc400078e0205 */
[C---:B------:R-:W-:Y:S02]  /*99d0*/  IMAD R13, R10.reuse, R8, R13 ;  /* 0x000000080a0d7224 */ /* 0x040fe400078e020d */
[----:B------:R-:W-:Y:S01]  /*99e0*/  @!P6 IMAD.MOV R11, RZ, RZ, -R11 ;  /* 0x000000ffff0be224 */ /* 0x000fe200078e0a0b */
[C---:B------:R-:W-:Y:S01]  /*99f0*/  ISETP.GT.U32.AND P6, PT, R10.reuse, R5, PT ;  /* 0x000000050a00720c */ /* 0x040fe20003fc4070 */
[----:B------:R-:W-:Y:S01]  /*9a00*/  @!P0 IMAD.MOV R3, RZ, RZ, -R3 ;  /* 0x000000ffff038224 */ /* 0x000fe200078e0a03 */
[----:B------:R-:W-:Y:S01]  /*9a10*/  ISETP.GT.U32.AND P5, PT, R10, R13, PT ;  /* 0x0000000d0a00720c */ /* 0x000fe20003fa4070 */
[----:B------:R-:W-:Y:S01]  /*9a20*/  @!P3 IMAD.IADD R0, R0, 0x1, -R10 ;  /* 0x000000010000b824 */ /* 0x000fe200078e0a0a */
[----:B------:R-:W-:Y:S01]  /*9a30*/  ISETP.GE.AND P0, PT, R14, RZ, PT ;  /* 0x000000ff0e00720c */ /* 0x000fe20003f06270 */
[C---:B------:R-:W-:Y:S01]  /*9a40*/  VIADD R9, R28.reuse, 0x14b ;  /* 0x0000014b1c097836 */ /* 0x040fe20000000000 */
[----:B------:R-:W-:Y:S01]  /*9a50*/  IABS R14, R14 ;  /* 0x0000000e000e7213 */ /* 0x000fe20000000000 */
[----:B------:R0:W-:Y:S01]  /*9a60*/  STL [R1+0x65c], R3 ;  /* 0x00065c0301007387 */ /* 0x0001e20000100800 */
[----:B------:R-:W-:-:S02]  /*9a70*/  VIADD R4, R28, 0x149 ;  /* 0x000001491c047836 */ /* 0x000fc40000000000 */
[----:B------:R-:W-:Y:S01]  /*9a80*/  ISETP.GE.AND P3, PT, R9, RZ, PT ;  /* 0x000000ff0900720c */ /* 0x000fe20003f66270 */
[----:B------:R-:W-:Y:S01]  /*9a90*/  IMAD.HI.U32 R8, R7, R14, RZ ;  /* 0x0000000e07087227 */ /* 0x000fe200078e00ff */
[----:B------:R2:W-:Y:S01]  /*9aa0*/  STL [R1+0x658], R11 ;  /* 0x0006580b01007387 */ /* 0x0005e20000100800 */
[----:B------:R-:W-:Y:S02]  /*9ab0*/  IABS R9, R9 ;  /* 0x0000000900097213 */ /* 0x000fe40000000000 */
[----:B------:R-:W-:Y:S02]  /*9ac0*/  @!P5 IMAD.IADD R13, R13, 0x1, -R10 ;  /* 0x000000010d0dd824 */ /* 0x000fe400078e0a0a */
[----:B0-----:R-:W-:Y:S02]  /*9ad0*/  IMAD.MOV.U32 R3, RZ, RZ, R0 ;  /* 0x000000ffff037224 */ /* 0x001fe400078e0000 */
[----:B------:R-:W-:Y:S01]  /*9ae0*/  IMAD.MOV R6, RZ, RZ, -R8 ;  /* 0x000000ffff067224 */ /* 0x000fe200078e0a08 */
[----:B------:R-:W-:Y:S01]  /*9af0*/  ISETP.GT.U32.AND P5, PT, R10, R13, PT ;  /* 0x0000000d0a00720c */ /* 0x000fe20003fa4070 */
[----:B------:R-:W-:Y:S01]  /*9b00*/  @!P1 IMAD.MOV R3, RZ, RZ, -R3 ;  /* 0x000000ffff039224 */ /* 0x000fe200078e0a03 */
[----:B------:R-:W-:Y:S01]  /*9b10*/  ISETP.GE.AND P1, PT, R12, RZ, PT ;  /* 0x000000ff0c00720c */ /* 0x000fe20003f26270 */
[----:B------:R-:W-:Y:S01]  /*9b20*/  @!P6 IMAD.IADD R5, R5, 0x1, -R10 ;  /* 0x000000010505e824 */ /* 0x000fe200078e0a0a */
[----:B------:R-:W-:Y:S01]  /*9b30*/  IABS R12, R12 ;  /* 0x0000000c000c7213 */ /* 0x000fe20000000000 */
[C---:B------:R-:W-:Y:S01]  /*9b40*/  IMAD R14, R10.reuse, R6, R14 ;  /* 0x000000060a0e7224 */ /* 0x040fe200078e020e */
[----:B--2---:R-:W-:Y:S01]  /*9b50*/  IABS R11, R4 ;  /* 0x00000004000b7213 */ /* 0x004fe20000000000 */
[C---:B------:R-:W-:Y:S01]  /*9b60*/  IMAD.HI.U32 R0, R7.reuse, R9, RZ ;  /* 0x0000000907007227 */ /* 0x040fe200078e00ff */
[----:B------:R-:W-:Y:S01]  /*9b70*/  ISETP.GT.U32.AND P6, PT, R10, R5, PT ;  /* 0x000000050a00720c */ /* 0x000fe20003fc4070 */
[----:B------:R0:W-:Y:S02]  /*9b80*/  STL [R1+0x654], R3 ;  /* 0x0006540301007387 */ /* 0x0001e40000100800 */
[----:B------:R-:W-:-:S04]  /*9b90*/  IMAD.HI.U32 R6, R7, R12, RZ ;  /* 0x0000000c07067227 */ /* 0x000fc800078e00ff */
[----:B------:R-:W-:Y:S01]  /*9ba0*/  @!P5 IMAD.IADD R13, R13, 0x1, -R10 ;  /* 0x000000010d0dd824 */ /* 0x000fe200078e0a0a */
[----:B------:R-:W-:Y:S01]  /*9bb0*/  ISETP.GT.U32.AND P5, PT, R10, R14, PT ;  /* 0x0000000e0a00720c */ /* 0x000fe20003fa4070 */
[----:B------:R-:W-:-:S04]  /*9bc0*/  IMAD.HI.U32 R8, R7, R11, RZ ;  /* 0x0000000b07087227 */ /* 0x000fc800078e00ff */
[----:B------:R-:W-:Y:S02]  /*9bd0*/  IMAD.MOV R6, RZ, RZ, -R6 ;  /* 0x000000ffff067224 */ /* 0x000fe400078e0a06 */
[----:B------:R-:W-:Y:S02]  /*9be0*/  IMAD.MOV R0, RZ, RZ, -R0 ;  /* 0x000000ffff007224 */ /* 0x000fe400078e0a00 */
[----:B------:R-:W-:Y:S02]  /*9bf0*/  IMAD.MOV R8, RZ, RZ, -R8 ;  /* 0x000000ffff087224 */ /* 0x000fe400078e0a08 */
[C---:B------:R-:W-:Y:S02]  /*9c00*/  IMAD R12, R10.reuse, R6, R12 ;  /* 0x000000060a0c7224 */ /* 0x040fe400078e020c */
[C---:B------:R-:W-:Y:S02]  /*9c10*/  IMAD R9, R10.reuse, R0, R9 ;  /* 0x000000000a097224 */ /* 0x040fe400078e0209 */
[----:B0-----:R-:W-:Y:S01]  /*9c20*/  IMAD.MOV.U32 R3, RZ, RZ, R13 ;  /* 0x000000ffff037224 */ /* 0x001fe200078e000d */
[----:B------:R-:W-:Y:S01]  /*9c30*/  IABS R13, R15 ;  /* 0x0000000f000d7213 */ /* 0x000fe20000000000 */
[----:B------:R-:W-:-:S02]  /*9c40*/  IMAD R11, R10, R8, R11 ;  /* 0x000000080a0b7224 */ /* 0x000fc400078e020b */
[--C-:B------:R-:W-:Y:S01]  /*9c50*/  @!P6 IMAD.IADD R5, R5, 0x1, -R10.reuse ;  /* 0x000000010505e824 */ /* 0x100fe200078e0a0a */
[C---:B------:R-:W-:Y:S01]  /*9c60*/  ISETP.GT.U32.AND P6, PT, R10.reuse, R12, PT ;  /* 0x0000000c0a00720c */ /* 0x040fe20003fc4070 */
[----:B------:R-:W-:Y:S01]  /*9c70*/  @!P4 IMAD.MOV R3, RZ, RZ, -R3 ;  /* 0x000000ffff03c224 */ /* 0x000fe200078e0a03 */
[----:B------:R-:W-:Y:S01]  /*9c80*/  ISETP.GT.U32.AND P4, PT, R10, R9, PT ;  /* 0x000000090a00720c */ /* 0x000fe20003f84070 */
[----:B------:R-:W-:Y:S01]  /*9c90*/  @!P5 IMAD.IADD R14, R14, 0x1, -R10 ;  /* 0x000000010e0ed824 */ /* 0x000fe200078e0a0a */
[----:B------:R-:W-:Y:S01]  /*9ca0*/  ISETP.GT.U32.AND P5, PT, R10, R11, PT ;  /* 0x0000000b0a00720c */ /* 0x000fe20003fa4070 */
[C---:B------:R-:W-:Y:S01]  /*9cb0*/  VIADD R19, R28.reuse, 0x148 ;  /* 0x000001481c137836 */ /* 0x040fe20000000000 */
[----:B------:R0:W-:Y:S01]  /*9cc0*/  STL [R1+0x64c], R3 ;  /* 0x00064c0301007387 */ /* 0x0001e20000100800 */
[----:B------:R-:W-:-:S03]  /*9cd0*/  VIADD R8, R28, 0x146 ;  /* 0x000001461c087836 */ /* 0x000fc60000000000 */
[----:B------:R-:W-:Y:S02]  /*9ce0*/  IABS R0, R19 ;  /* 0x0000001300007213 */ /* 0x000fe40000000000 */
[----:B------:R-:W-:Y:S01]  /*9cf0*/  IABS R18, R8 ;  /* 0x0000000800127213 */ /* 0x000fe20000000000 */
        /* <DEDUP_REMOVED lines=8> */
[----:B------:R-:W-:-:S04]  /*9d80*/  IMAD.HI.U32 R5, R7, R13, RZ ;  /* 0x0000000d07057227 */ /* 0x000fc800078e00ff */
[----:B------:R-:W-:Y:S02]  /*9d90*/  IMAD.MOV R6, RZ, RZ, -R6 ;  /* 0x000000ffff067224 */ /* 0x000fe400078e0a06 */
[----:B------:R-:W-:Y:S02]  /*9da0*/  IMAD.MOV R5, RZ, RZ, -R5 ;  /* 0x000000ffff057224 */ /* 0x000fe400078e0a05 */
[----:B------:R-:W-:Y:S01]  /*9db0*/  @!P2 IMAD.MOV R3, RZ, RZ, -R3 ;  /* 0x000000ffff03a224 */ /* 0x000fe200078e0a03 */
[C---:B------:R-:W-:Y:S01]  /*9dc0*/  ISETP.GT.U32.AND P2, PT, R10.reuse, R11, PT ;  /* 0x0000000b0a00720c */ /* 0x040fe20003f44070 */
[C---:B------:R-:W-:Y:S02]  /*9dd0*/  IMAD R0, R10.reuse, R6, R0 ;  /* 0x000000060a007224 */ /* 0x040fe400078e0200 */
[----:B------:R-:W-:Y:S01]  /*9de0*/  IMAD R13, R10, R5, R13 ;  /* 0x000000050a0d7224 */ /* 0x000fe200078e020d */
[----:B------:R0:W-:Y:S01]  /*9df0*/  STL [R1+0x648], R3 ;  /* 0x0006480301007387 */ /* 0x0001e20000100800 */
[--C-:B------:R-:W-:Y:S01]  /*9e00*/  @!P4 IMAD.IADD R14, R14, 0x1, -R10.reuse ;  /* 0x000000010e0ec824 */ /* 0x100fe200078e0a0a */
[----:B------:R-:W-:Y:S01]  /*9e10*/  ISETP.GT.U32.AND P4, PT, R10, R0, PT ;  /* 0x000000000a00720c */ /* 0x000fe20003f84070 */
[----:B------:R-:W-:Y:S01]  /*9e20*/  @!P5 IMAD.IADD R12, R12, 0x1, -R10 ;  /* 0x000000010c0cd824 */ /* 0x000fe200078e0a0a */
[----:B------:R-:W-:Y:S01]  /*9e30*/  ISETP.GT.U32.AND P5, PT, R10, R13, PT ;  /* 0x0000000d0a00720c */ /* 0x000fe20003fa4070 */
[----:B------:R-:W-:-:S02]  /*9e40*/  VIADD R6, R28, 0x145 ;  /* 0x000001451c067836 */ /* 0x000fc40000000000 */
[--C-:B------:R-:W-:Y:S01]  /*9e50*/  @!P6 IMAD.IADD R9, R9, 0x1, -R10.reuse ;  /* 0x000000010909e824 */ /* 0x100fe200078e0a0a */
[----:B------:R-:W-:Y:S01]  /*9e60*/  ISETP.GE.AND P6, PT, R4, RZ, PT ;  /* 0x000000ff0400720c */ /* 0x000fe20003fc6270 */
[----:B------:R-:W-:Y:S01]  /*9e70*/  VIADD R4, R28, 0x144 ;  /* 0x000001441c047836 */ /* 0x000fe20000000000 */
[----:B------:R-:W-:Y:S01]  /*9e80*/  IABS R17, R6 ;  /* 0x0000000600117213 */ /* 0x000fe20000000000 */
[----:B------:R-:W-:Y:S01]  /*9e90*/  @!P2 IMAD.IADD R11, R11, 0x1, -R10 ;  /* 0x000000010b0ba824 */ /* 0x000fe200078e0a0a */
[----:B------:R-:W-:Y:S01]  /*9ea0*/  ISETP.GE.AND P2, PT, R19, RZ, PT ;  /* 0x000000ff1300720c */ /* 0x000fe20003f46270 */
[----:B------:R-:W-:Y:S01]  /*9eb0*/  IMAD.MOV.U32 R20, RZ, RZ, R14 ;  /* 0x000000ffff147224 */ /* 0x000fe200078e000e */
[----:B------:R-:W-:Y:S01]  /*9ec0*/  IABS R19, R4 ;  /* 0x0000000400137213 */ /* 0x000fe20000000000 */
[----:B0-----:R-:W-:Y:S02]  /*9ed0*/  IMAD.MOV.U32 R3, RZ, RZ, R9 ;  /* 0x000000ffff037224 */ /* 0x001fe400078e0009 */
[----:B------:R-:W-:-:S04]  /*9ee0*/  IMAD.HI.U32 R5, R7, R17, RZ ;  /* 0x0000001107057227 */ /* 0x000fc800078e00ff */
[--C-:B------:R-:W-:Y:S01]  /*9ef0*/  @!P4 IMAD.IADD R0, R0, 0x1, -R10.reuse ;  /* 0x000000010000c824 */ /* 0x100fe200078e0a0a */
[----:B------:R-:W-:Y:S01]  /*9f00*/  ISETP.GE.AND P4, PT, R15, RZ, PT ;  /* 0x000000ff0f00720c */ /* 0x000fe20003f86270 */
[----:B------:R-:W-:Y:S02]  /*9f10*/  @!P5 IMAD.IADD R13, R13, 0x1, -R10 ;  /* 0x000000010d0dd824 */ /* 0x000fe400078e0a0a */
[----:B------:R-:W-:Y:S01]  /*9f20*/  @!P0 IMAD.MOV R20, RZ, RZ, -R20 ;  /* 0x000000ffff148224 */ /* 0x000fe200078e0a14 */
[C---:B------:R-:W-:Y:S01]  /*9f30*/  ISETP.GT.U32.AND P0, PT, R10.reuse, R0, PT ;  /* 0x000000000a00720c */ /* 0x040fe20003f04070 */
[----:B------:R-:W-:Y:S01]  /*9f40*/  IMAD.MOV.U32 R15, RZ, RZ, R19 ;  /* 0x000000ffff0f7224 */ /* 0x000fe200078e0013 */
[----:B------:R-:W-:Y:S01]  /*9f50*/  ISETP.GT.U32.AND P5, PT, R10, R13, PT ;  /* 0x0000000d0a00720c */ /* 0x000fe20003fa4070 */
[----:B------:R-:W-:Y:S01]  /*9f60*/  @!P3 IMAD.MOV R3, RZ, RZ, -R3 ;  /* 0x000000ffff03b224 */ /* 0x000fe200078e0a03 */
[----:B------:R-:W-:Y:S01]  /*9f70*/  STL [R1+0x640], R20 ;  /* 0x0006401401007387 */ /* 0x000fe20000100800 */
[----:B------:R-:W-:-:S02]  /*9f80*/  IMAD.MOV R5, RZ, RZ, -R5 ;  /* 0x000000ffff057224 */ /* 0x000fc400078e0a05 */
[C---:B------:R-:W-:Y:S01]  /*9f90*/  IMAD.HI.U32 R14, R7.reuse, R15, RZ ;  /* 0x0000000f070e7227 */ /* 0x040fe200078e00ff */
[----:B------:R0:W-:Y:S03]  /*9fa0*/  STL [R1+0x63c], R3 ;  /* 0x00063c0301007387 */ /* 0x0001e60000100800 */
[----:B------:R-:W-:Y:S02]  /*9fb0*/  IMAD R17, R10, R5, R17 ;  /* 0x000000050a117224 */ /* 0x000fe400078e0211 */
[----:B------:R-:W-:Y:S02]  /*9fc0*/  IMAD.MOV R9, RZ, RZ, -R14 ;  /* 0x000000ffff097224 */ /* 0x000fe400078e0a0e */
[----:B------:R-:W-:-:S04]  /*9fd0*/  IMAD.HI.U32 R16, R7, R18, RZ ;  /* 0x0000001207107227 */ /* 0x000fc800078e00ff */
[----:B0-----:R-:W-:Y:S02]  /*9fe0*/  IMAD.MOV.U32 R3, RZ, RZ, R11 ;  /* 0x000000ffff037224 */ /* 0x001fe400078e000b */
[C---:B------:R-:W-:Y:S02]  /*9ff0*/  IMAD R15, R10.reuse, R9, R15 ;  /* 0x000000090a0f7224 */ /* 0x040fe400078e020f */
[----:B------:R-:W-:Y:S01]  /*a000*/  @!P6 IMAD.MOV R3, RZ, RZ, -R3 ;  /* 0x000000ffff03e224 */ /* 0x000fe200078e0a03 */
[C---:B------:R-:W-:Y:S01]  /*a010*/  ISETP.GT.U32.AND P6, PT, R10.reuse, R17, PT ;  /* 0x000000110a00720c */ /* 0x040fe20003fc4070 */
[----:B------:R-:W-:Y:S02]  /*a020*/  IMAD.MOV R16, RZ, RZ, -R16 ;  /* 0x000000ffff107224 */ /* 0x000fe400078e0a10 */
[----:B------:R-:W-:Y:S01]  /*a030*/  @!P5 IMAD.IADD R13, R13, 0x1, -R10 ;  /* 0x000000010d0dd824 */ /* 0x000fe200078e0a0a */
[C---:B------:R-:W-:Y:S01]  /*a040*/  ISETP.GT.U32.AND P5, PT, R10.reuse, R15, PT ;  /* 0x0000000f0a00720c */ /* 0x040fe20003fa4070 */
[----:B------:R-:W-:-:S02]  /*a050*/  IMAD R18, R10, R16, R18 ;  /* 0x000000100a127224 */ /* 0x000fc400078e0212 */
[----:B------:R-:W-:Y:S01]  /*a060*/  @!P1 IMAD.MOV R12, RZ, RZ, -R12 ;  /* 0x000000ffff0c9224 */ /* 0x000fe200078e0a0c */
[----:B------:R-:W-:Y:S01]  /*a070*/  ISETP.GE.AND P1, PT, R8, RZ, PT ;  /* 0x000000ff0800720c */ /* 0x000fe20003f26270 */
[--C-:B------:R-:W-:Y:S01]  /*a080*/  @!P0 IMAD.IADD R0, R0, 0x1, -R10.reuse ;  /* 0x0000000100008824 */ /* 0x100fe200078e0a0a */
[----:B------:R-:W-:Y:S01]  /*a090*/  ISETP.GT.U32.AND P3, PT, R10, R18, PT ;  /* 0x000000120a00720c */ /* 0x000fe20003f64070 */
[----:B------:R-:W-:Y:S01]  /*a0a0*/  VIADD R5, R28, 0x143 ;  /* 0x000001431c057836 */ /* 0x000fe20000000000 */
[----:B------:R0:W-:Y:S01]  /*a0b0*/  STL [R1+0x634], R12 ;  /* 0x0006340c01007387 */ /* 0x0001e20000100800 */
[--C-:B------:R-:W-:Y:S01]  /*a0c0*/  @!P6 IMAD.IADD R17, R17, 0x1, -R10.reuse ;  /* 0x000000011111e824 */ /* 0x100fe200078e0a0a */
[----:B------:R-:W-:Y:S01]  /*a0d0*/  ISETP.GE.AND P0, PT, R6, RZ, PT ;  /* 0x000000ff0600720c */ /* 0x000fe20003f06270 */
[----:B------:R-:W-:Y:S01]  /*a0e0*/  VIADD R6, R28, 0x142 ;  /* 0x000001421c067836 */ /* 0x000fe20000000000 */
[----:B------:R2:W-:Y:S01]  /*a0f0*/  STL [R1+0x630], R3 ;  /* 0x0006300301007387 */ /* 0x0005e20000100800 */
[----:B------:R-:W-:-:S02]  /*a100*/  @!P5 IMAD.IADD R15, R15, 0x1, -R10 ;  /* 0x000000010f0fd824 */ /* 0x000fc400078e0a0a */
[----:B------:R-:W-:Y:S01]  /*a110*/  VIADD R8, R28, 0x141 ;  /* 0x000001411c087836 */ /* 0x000fe20000000000 */
[----:B------:R-:W-:Y:S01]  /*a120*/  IABS R9, R6 ;  /* 0x0000000600097213 */ /* 0x000fe20000000000 */
[----:B------:R-:W-:Y:S01]  /*a130*/  IMAD.MOV.U32 R20, RZ, RZ, R13 ;  /* 0x000000ffff147224 */ /* 0x000fe200078e000d */
[----:B------:R-:W-:Y:S01]  /*a140*/  ISETP.GT.U32.AND P5, PT, R10, R15, PT ;  /* 0x0000000f0a00720c */ /* 0x000fe20003fa4070 */
[----:B------:R-:W-:Y:S01]  /*a150*/  @!P3 IMAD.IADD R18, R18, 0x1, -R10 ;  /* 0x000000011212b824 */ /* 0x000fe200078e0a0a */
[----:B0-----:R-:W-:Y:S01]  /*a160*/  IABS R12, R5 ;  /* 0x00000005000c7213 */ /* 0x001fe20000000000 */
[----:B------:R-:W-:Y:S01]  /*a170*/  IMAD.HI.U32 R11, R7, R9, RZ ;  /* 0x00000009070b7227 */ /* 0x000fe200078e00ff */
[----:B------:R-:W-:Y:S02]  /*a180*/  ISETP.GE.AND P3, PT, R4, RZ, PT ;  /* 0x000000ff0400720c */ /* 0x000fe40003f66270 */
[----:B------:R-:W-:Y:S01]  /*a190*/  ISETP.GT.U32.AND P6, PT, R10, R18, PT ;  /* 0x000000120a00720c */ /* 0x000fe20003fc4070 */
[----:B--2---:R-:W-:Y:S01]  /*a1a0*/  IMAD.MOV.U32 R3, RZ, RZ, R0 ;  /* 0x000000ffff037224 */ /* 0x004fe200078e0000 */
[----:B------:R-:W-:Y:S01]  /*a1b0*/  IABS R16, R8 ;  /* 0x0000000800107213 */ /* 0x000fe20000000000 */
[----:B------:R-:W-:-:S02]  /*a1c0*/  IMAD.MOV R11, RZ, RZ, -R11 ;  /* 0x000000ffff0b7224 */ /* 0x000fc400078e0a0b */
[----:B------:R-:W-:Y:S01]  /*a1d0*/  @!P2 IMAD.MOV R3, RZ, RZ, -R3 ;  /* 0x000000ffff03a224 */ /* 0x000fe200078e0a03 */
[----:B------:R-:W-:Y:S01]  /*a1e0*/  ISETP.GT.U32.AND P2, PT, R10, R17, PT ;  /* 0x000000110a00720c */ /* 0x000fe20003f44070 */
[----:B------:R-:W-:-:S03]  /*a1f0*/  IMAD.HI.U32 R4, R7, R12, RZ ;  /* 0x0000000c07047227 */ /* 0x000fc600078e00ff */
[----:B------:R0:W-:Y:S01]  /*a200*/  STL [R1+0x62c], R3 ;  /* 0x00062c0301007387 */ /* 0x0001e20000100800 */
[----:B------:R-:W-:Y:S02]  /*a210*/  IMAD.MOV R4, RZ, RZ, -R4 ;  /* 0x000000ffff047224 */ /* 0x000fe400078e0a04 */
[----:B------:R-:W-:Y:S02]  /*a220*/  @!P5 IMAD.IADD R15, R15, 0x1, -R10 ;  /* 0x000000010f0fd824 */ /* 0x000fe400078e0a0a */
[----:B------:R-:W-:Y:S02]  /*a230*/  IMAD R12, R10, R4, R12 ;  /* 0x000000040a0c7224 */ /* 0x000fe400078e020c */
[--C-:B------:R-:W-:Y:S02]  /*a240*/  @!P6 IMAD.IADD R18, R18, 0x1, -R10.reuse ;  /* 0x000000011212e824 */ /* 0x100fe400078e0a0a */
[----:B------:R-:W-:Y:S01]  /*a250*/  @!P2 IMAD.IADD R17, R17, 0x1, -R10 ;  /* 0x000000011111a824 */ /* 0x000fe200078e0a0a */
[----:B------:R-:W-:Y:S01]  /*a260*/  ISETP.GE.AND P2, PT, R5, RZ, PT ;  /* 0x000000ff0500720c */ /* 0x000fe20003f46270 */
[C---:B------:R-:W-:Y:S01]  /*a270*/  IMAD R5, R10.reuse, R11, R9 ;  /* 0x0000000b0a057224 */ /* 0x040fe200078e0209 */
[----:B------:R-:W-:Y:S01]  /*a280*/  ISETP.GT.U32.AND P6, PT, R10, R12, PT ;  /* 0x0000000c0a00720c */ /* 0x000fe20003fc4070 */
[----:B------:R-:W-:-:S02]  /*a290*/  VIADD R9, R28, 0x13f ;  /* 0x0000013f1c097836 */ /* 0x000fc40000000000 */
[----:B------:R-:W-:Y:S01]  /*a2a0*/  VIADD R0, R28, 0x140 ;  /* 0x000001401c007836 */ /* 0x000fe20000000000 */
[----:B------:R-:W-:Y:S01]  /*a2b0*/  ISETP.GT.U32.AND P5, PT, R10, R5, PT ;  /* 0x000000050a00720c */ /* 0x000fe20003fa4070 */
[----:B0-----:R-:W-:Y:S01]  /*a2c0*/  IMAD.MOV.U32 R3, RZ, RZ, R18 ;  /* 0x000000ffff037224 */ /* 0x001fe200078e0012 */
[----:B------:R-:W-:Y:S01]  /*a2d0*/  IABS R14, R9 ;  /* 0x00000009000e7213 */ /* 0x000fe20000000000 */
[----:B------:R-:W-:Y:S01]  /*a2e0*/  IMAD.HI.U32 R19, R7, R16, RZ ;  /* 0x0000001007137227 */ /* 0x000fe200078e00ff */
[----:B------:R-:W-:-:S03]  /*a2f0*/  IABS R4, R0 ;  /* 0x0000000000047213 */ /* 0x000fc60000000000 */
[----:B------:R-:W-:-:S04]  /*a300*/  IMAD.HI.U32 R13, R7, R14, RZ ;  /* 0x0000000e070d7227 */ /* 0x000fc800078e00ff */
[--C-:B------:R-:W-:Y:S01]  /*a310*/  @!P6 IMAD.IADD R12, R12, 0x1, -R10.reuse ;  /* 0x000000010c0ce824 */ /* 0x100fe200078e0a0a */
[----:B------:R-:W-:Y:S01]  /*a320*/  ISETP.GE.AND P6, PT, R6, RZ, PT ;  /* 0x000000ff0600720c */ /* 0x000fe20003fc6270 */
[----:B------:R-:W-:Y:S02]  /*a330*/  @!P5 IMAD.IADD R5, R5, 0x1, -R10 ;  /* 0x000000010505d824 */ /* 0x000fe400078e0a0a */
[----:B------:R-:W-:Y:S01]  /*a340*/  @!P4 IMAD.MOV R20, RZ, RZ, -R20 ;  /* 0x000000ffff14c224 */ /* 0x000fe200078e0a14 */
[C---:B------:R-:W-:Y:S01]  /*a350*/  ISETP.GT.U32.AND P4, PT, R10.reuse, R12, PT ;  /* 0x0000000c0a00720c */ /* 0x040fe20003f84070 */
[----:B------:R-:W-:Y:S01]  /*a360*/  IMAD.MOV R13, RZ, RZ, -R13 ;  /* 0x000000ffff0d7224 */ /* 0x000fe200078e0a0d */
[----:B------:R-:W-:Y:S01]  /*a370*/  ISETP.GT.U32.AND P5, PT, R10, R5, PT ;  /* 0x000000050a00720c */ /* 0x000fe20003fa4070 */
[----:B------:R-:W-:Y:S01]  /*a380*/  @!P1 IMAD.MOV R3, RZ, RZ, -R3 ;  /* 0x000000ffff039224 */ /* 0x000fe200078e0a03 */
[----:B------:R-:W-:Y:S01]  /*a390*/  STL [R1+0x624], R20 ;  /* 0x0006241401007387 */ /* 0x000fe20000100800 */
[----:B------:R-:W-:-:S03]  /*a3a0*/  IMAD.HI.U32 R11, R7, R4, RZ ;  /* 0x00000004070b7227 */ /* 0x000fc600078e00ff */
[----:B------:R0:W-:Y:S01]  /*a3b0*/  STL [R1+0x620], R3 ;  /* 0x0006200301007387 */ /* 0x0001e20000100800 */
[----:B------:R-:W-:Y:S02]  /*a3c0*/  IMAD.MOV R19, RZ, RZ, -R19 ;  /* 0x000000ffff137224 */ /* 0x000fe400078e0a13 */
[C---:B------:R-:W-:Y:S02]  /*a3d0*/  IMAD R14, R10.reuse, R13, R14 ;  /* 0x0000000d0a0e7224 */ /* 0x040fe400078e020e */
[----:B------:R-:W-:Y:S02]  /*a3e0*/  IMAD.MOV R11, RZ, RZ, -R11 ;  /* 0x000000ffff0b7224 */ /* 0x000fe400078e0a0b */
[C---:B------:R-:W-:Y:S02]  /*a3f0*/  IMAD R16, R10.reuse, R19, R16 ;  /* 0x000000130a107224 */ /* 0x040fe400078e0210 */
[----:B------:R-:W-:Y:S01]  /*a400*/  @!P5 IMAD.IADD R5, R5, 0x1, -R10 ;  /* 0x000000010505d824 */ /* 0x000fe200078e0a0a */
[C---:B------:R-:W-:Y:S01]  /*a410*/  ISETP.GT.U32.AND P5, PT, R10.reuse, R14, PT ;  /* 0x0000000e0a00720c */ /* 0x040fe20003fa4070 */
[----:B0-----:R-:W-:Y:S01]  /*a420*/  IMAD.MOV.U32 R3, RZ, RZ, R15 ;  /* 0x000000ffff037224 */ /* 0x001fe200078e000f */
[C---:B------:R-:W-:Y:S01]  /*a430*/  ISETP.GT.U32.AND P1, PT, R10.reuse, R16, PT ;  /* 0x000000100a00720c */ /* 0x040fe20003f24070 */
[----:B------:R-:W-:-:S02]  /*a440*/  IMAD R4, R10, R11, R4 ;  /* 0x0000000b0a047224 */ /* 0x000fc400078e0204 */
[----:B------:R-:W-:Y:S01]  /*a450*/  @!P0 IMAD.MOV R17, RZ, RZ, -R17 ;  /* 0x000000ffff118224 */ /* 0x000fe200078e0a11 */
[----:B------:R-:W-:Y:S01]  /*a460*/  ISETP.GE.AND P0, PT, R8, RZ, PT ;  /* 0x000000ff0800720c */ /* 0x000fe20003f06270 */
[----:B------:R-:W-:Y:S01]  /*a470*/  @!P3 IMAD.MOV R3, RZ, RZ, -R3 ;  /* 0x000000ffff03b224 */ /* 0x000fe200078e0a03 */
[----:B------:R-:W-:Y:S01]  /*a480*/  ISETP.GT.U32.AND P3, PT, R10, R4, PT ;  /* 0x000000040a00720c */ /* 0x000fe20003f64070 */
[----:B------:R-:W-:Y:S01]  /*a490*/  @!P4 IMAD.IADD R12, R12, 0x1, -R10 ;  /* 0x000000010c0cc824 */ /* 0x000fe200078e0a0a */
[----:B------:R-:W-:Y:S01]  /*a4a0*/  STL [R1+0x61c], R17 ;  /* 0x00061c1101007387 */ /* 0x000fe20000100800 */
[----:B------:R-:W-:Y:S01]  /*a4b0*/  ISETP.GE.AND P4, PT, R0, RZ, PT ;  /* 0x000000ff0000720c */ /* 0x000fe20003f86270 */
[C---:B------:R-:W-:Y:S02]  /*a4c0*/  VIADD R0, R28.reuse, 0x13d ;  /* 0x0000013d1c007836 */ /* 0x040fe40000000000 */
[----:B------:R0:W-:Y:S01]  /*a4d0*/  STL [R1+0x618], R3 ;  /* 0x0006180301007387 */ /* 0x0001e20000100800 */
[----:B------:R-:W-:-:S02]  /*a4e0*/  VIADD R6, R28, 0x13e ;  /* 0x0000013e1c067836 */ /* 0x000fc40000000000 */
[--C-:B------:R-:W-:Y:S01]  /*a4f0*/  @!P5 IMAD.IADD R14, R14, 0x1, -R10.reuse ;  /* 0x000000010e0ed824 */ /* 0x100fe200078e0a0a */
[----:B------:R-:W-:Y:S01]  /*a500*/  IABS R13, R0 ;  /* 0x00000000000d7213 */ /* 0x000fe20000000000 */
[--C-:B------:R-:W-:Y:S01]  /*a510*/  @!P1 IMAD.IADD R16, R16, 0x1, -R10.reuse ;  /* 0x0000000110109824 */ /* 0x100fe200078e0a0a */
[----:B------:R-:W-:Y:S01]  /*a520*/  IABS R11, R6 ;  /* 0x00000006000b7213 */ /* 0x000fe20000000000 */
[----:B------:R-:W-:Y:S01]  /*a530*/  @!P3 IMAD.IADD R4, R4, 0x1, -R10 ;  /* 0x000000010404b824 */ /* 0x000fe200078e0a0a */
[----:B------:R-:W-:Y:S01]  /*a540*/  ISETP.GT.U32.AND P5, PT, R10, R14, PT ;  /* 0x0000000e0a00720c */ /* 0x000fe20003fa4070 */
[----:B------:R-:W-:Y:S01]  /*a550*/  VIADD R19, R28, 0x129 ;  /* 0x000001291c137836 */ /* 0x000fe20000000000 */
[----:B------:R-:W-:Y:S01]  /*a560*/  ISETP.GT.U32.AND P3, PT, R10, R16, PT ;  /* 0x000000100a00720c */ /* 0x000fe20003f64070 */
[----:B0-----:R-:W-:Y:S01]  /*a570*/  IMAD.MOV.U32 R3, RZ, RZ, R12 ;  /* 0x000000ffff037224 */ /* 0x001fe200078e000c */
[----:B------:R-:W-:Y:S01]  /*a580*/  ISETP.GE.AND P1, PT, R9, RZ, PT ;  /* 0x000000ff0900720c */ /* 0x000fe20003f26270 */
[----:B------:R-:W-:Y:S01]  /*a590*/  IMAD.HI.U32 R8, R7, R11, RZ ;  /* 0x0000000b07087227 */ /* 0x000fe200078e00ff */
[----:B------:R-:W-:-:S03]  /*a5a0*/  IABS R20, R19 ;  /* 0x0000001300147213 */ /* 0x000fc60000000000 */
[----:B------:R-:W-:Y:S01]  /*a5b0*/  @!P2 IMAD.MOV R3, RZ, RZ, -R3 ;  /* 0x000000ffff03a224 */ /* 0x000fe200078e0a03 */
[----:B------:R-:W-:Y:S01]  /*a5c0*/  ISETP.GT.U32.AND P2, PT, R10, R4, PT ;  /* 0x000000040a00720c */ /* 0x000fe20003f44070 */
[----:B------:R-:W-:Y:S02]  /*a5d0*/  IMAD.MOV R8, RZ, RZ, -R8 ;  /* 0x000000ffff087224 */ /* 0x000fe400078e0a08 */
[----:B------:R-:W-:Y:S01]  /*a5e0*/  VIADD R9, R28, 0x13c ;  /* 0x0000013c1c097836 */ /* 0x000fe20000000000 */
[----:B------:R0:W-:Y:S01]  /*a5f0*/  STL [R1+0x614], R3 ;  /* 0x0006140301007387 */ /* 0x0001e20000100800 */
[----:B------:R-:W-:Y:S02]  /*a600*/  IMAD R11, R10, R8, R11 ;  /* 0x000000080a0b7224 */ /* 0x000fe400078e020b */
[--C-:B------:R-:W-:Y:S01]  /*a610*/  @!P5 IMAD.IADD R14, R14, 0x1, -R10.reuse ;  /* 0x000000010e0ed824 */ /* 0x100fe200078e0a0a */
[----:B------:R-:W-:Y:S01]  /*a620*/  IABS R12, R9 ;  /* 0x00000009000c7213 */ /* 0x000fe20000000000 */
[----:B------:R-:W-:Y:S01]  /*a630*/  @!P3 IMAD.IADD R16, R16, 0x1, -R10 ;  /* 0x000000011010b824 */ /* 0x000fe200078e0a0a */
[----:B------:R-:W-:Y:S01]  /*a640*/  ISETP.GT.U32.AND P3, PT, R10, R11, PT ;  /* 0x0000000b0a00720c */ /* 0x000fe20003f64070 */
[----:B------:R-:W-:-:S04]  /*a650*/  IMAD.HI.U32 R23, R7, R20, RZ ;  /* 0x0000001407177227 */ /* 0x000fc800078e00ff */
[----:B0-----:R-:W-:Y:S02]  /*a660*/  IMAD.MOV.U32 R3, RZ, RZ, R5 ;  /* 0x000000ffff037224 */ /* 0x001fe400078e0005 */
[----:B------:R-:W-:-:S04]  /*a670*/  IMAD.HI.U32 R5, R7, R13, RZ ;  /* 0x0000000d07057227 */ /* 0x000fc800078e00ff */
[----:B------:R-:W-:Y:S02]  /*a680*/  IMAD.MOV R5, RZ, RZ, -R5 ;  /* 0x000000ffff057224 */ /* 0x000fe400078e0a05 */
[----:B------:R-:W-:Y:S01]  /*a690*/  @!P6 IMAD.MOV R3, RZ, RZ, -R3 ;  /* 0x000000ffff03e224 */ /* 0x000fe200078e0a03 */
[----:B------:R-:W-:Y:S01]  /*a6a0*/  ISETP.GE.AND P6, PT, R6, RZ, PT ;  /* 0x000000ff0600720c */ /* 0x000fe20003fc6270 */
[----:B------:R-:W-:Y:S02]  /*a6b0*/  IMAD R13, R10, R5, R13 ;  /* 0x000000050a0d7224 */ /* 0x000fe400078e020d */
[----:B------:R-:W-:Y:S01]  /*a6c0*/  VIADD R5, R28, 0x13b ;  /* 0x0000013b1c057836 */ /* 0x000fe20000000000 */
[----:B------:R0:W-:Y:S01]  /*a6d0*/  STL [R1+0x610], R3 ;  /* 0x0006100301007387 */ /* 0x0001e20000100800 */
[----:B------:R-:W-:Y:S01]  /*a6e0*/  IMAD.HI.U32 R15, R7, R12, RZ ;  /* 0x0000000c070f7227 */ /* 0x000fe200078e00ff */
[----:B------:R-:W-:-:S03]  /*a6f0*/  ISETP.GT.U32.AND P5, PT, R10, R13, PT ;  /* 0x0000000d0a00720c */ /* 0x000fc60003fa4070 */
[--C-:B------:R-:W-:Y:S01]  /*a700*/  @!P2 IMAD.IADD R4, R4, 0x1, -R10.reuse ;  /* 0x000000010404a824 */ /* 0x100fe200078e0a0a */
[----:B------:R-:W-:Y:S01]  /*a710*/  ISETP.GE.AND P2, PT, R0, RZ, PT ;  /* 0x000000ff0000720c */ /* 0x000fe20003f46270 */
[----:B------:R-:W-:Y:S01]  /*a720*/  IMAD.MOV R15, RZ, RZ, -R15 ;  /* 0x000000ffff0f7224 */ /* 0x000fe200078e0a0f */
[----:B------:R-:W-:Y:S01]  /*a730*/  IABS R0, R5 ;  /* 0x0000000500007213 */ /* 0x000fe20000000000 */
[----:B------:R-:W-:Y:S01]  /*a740*/  @!P3 IMAD.IADD R11, R11, 0x1, -R10 ;  /* 0x000000010b0bb824 */ /* 0x000fe200078e0a0a */
[----:B------:R-:W-:Y:S01]  /*a750*/  ISETP.GE.AND P3, PT, R9, RZ, PT ;  /* 0x000000ff0900720c */ /* 0x000fe20003f66270 */
[----:B0-----:R-:W-:Y:S02]  /*a760*/  IMAD.MOV.U32 R3, RZ, RZ, R16 ;  /* 0x000000ffff037224 */ /* 0x001fe400078e0010 */
[C---:B------:R-:W-:Y:S02]  /*a770*/  IMAD R12, R10.reuse, R15, R12 ;  /* 0x0000000f0a0c7224 */ /* 0x040fe400078e020c */
[----:B------:R-:W-:Y:S01]  /*a780*/  @!P0 IMAD.MOV R3, RZ, RZ, -R3 ;  /* 0x000000ffff038224 */ /* 0x000fe200078e0a03 */
[----:B------:R-:W-:Y:S01]  /*a790*/  ISETP.GT.U32.AND P0, PT, R10, R11, PT ;  /* 0x0000000b0a00720c */ /* 0x000fe20003f04070 */
[----:B------:R-:W-:-:S02]  /*a7a0*/  @!P5 IMAD.IADD R13, R13, 0x1, -R10 ;  /* 0x000000010d0dd824 */ /* 0x000fc400078e0a0a */
[----:B------:R-:W-:Y:S01]  /*a7b0*/  IMAD.MOV.U32 R16, RZ, RZ, R4 ;  /* 0x000000ffff107224 */ /* 0x000fe200078e0004 */
[----:B------:R0:W-:Y:S01]  /*a7c0*/  STL [R1+0x608], R3 ;  /* 0x0006080301007387 */ /* 0x0001e20000100800 */
[----:B------:R-:W-:Y:S01]  /*a7d0*/  VIADD R6, R28, 0x13a ;  /* 0x0000013a1c067836 */ /* 0x000fe20000000000 */
[----:B------:R-:W-:Y:S01]  /*a7e0*/  ISETP.GT.U32.AND P5, PT, R10, R13, PT ;  /* 0x0000000d0a00720c */ /* 0x000fe20003fa4070 */
[----:B------:R-:W-:-:S03]  /*a7f0*/  IMAD.HI.U32 R9, R7, R0, RZ ;  /* 0x0000000007097227 */ /* 0x000fc600078e00ff */
[----:B------:R-:W-:Y:S01]  /*a800*/  IABS R8, R6 ;  /* 0x0000000600087213 */ /* 0x000fe20000000000 */
[----:B------:R-:W-:Y:S01]  /*a810*/  @!P4 IMAD.MOV R16, RZ, RZ, -R16 ;  /* 0x000000ffff10c224 */ /* 0x000fe200078e0a10 */
[----:B------:R-:W-:Y:S01]  /*a820*/  ISETP.GT.U32.AND P4, PT, R10, R12, PT ;  /* 0x0000000c0a00720c */ /* 0x000fe20003f84070 */
[----:B------:R-:W-:Y:S01]  /*a830*/  @!P0 IMAD.IADD R11, R11, 0x1, -R10 ;  /* 0x000000010b0b8824 */ /* 0x000fe200078e0a0a */
[----:B------:R-:W-:Y:S01]  /*a840*/  ISETP.GE.AND P0, PT, R6, RZ, PT ;  /* 0x000000ff0600720c */ /* 0x000fe20003f06270 */
[----:B0-----:R-:W-:Y:S01]  /*a850*/  IMAD.MOV.U32 R3, RZ, RZ, R14 ;  /* 0x000000ffff037224 */ /* 0x001fe200078e000e */
[----:B------:R-:W-:Y:S01]  /*a860*/  STL [R1+0x604], R16 ;  /* 0x0006041001007387 */ /* 0x000fe20000100800 */
[----:B------:R-:W-:-:S04]  /*a870*/  IMAD.HI.U32 R4, R7, R8, RZ ;  /* 0x0000000807047227 */ /* 0x000fc800078e00ff */
[----:B------:R-:W-:Y:S01]  /*a880*/  @!P1 IMAD.MOV R3, RZ, RZ, -R3 ;  /* 0x000000ffff039224 */ /* 0x000fe200078e0a03 */
[----:B------:R-:W-:Y:S01]  /*a890*/  ISETP.GE.AND P1, PT, R5, RZ, PT ;  /* 0x000000ff0500720c */ /* 0x000fe20003f26270 */
[----:B------:R-:W-:Y:S02]  /*a8a0*/  IMAD.MOV R5, RZ, RZ, -R9 ;  /* 0x000000ffff057224 */ /* 0x000fe400078e0a09 */
[----:B------:R-:W-:Y:S01]  /*a8b0*/  @!P5 IMAD.IADD R13, R13, 0x1, -R10 ;  /* 0x000000010d0dd824 */ /* 0x000fe200078e0a0a */
[----:B------:R0:W-:Y:S01]  /*a8c0*/  STL [R1+0x600], R3 ;  /* 0x0006000301007387 */ /* 0x0001e20000100800 */
[----:B------:R-:W-:Y:S02]  /*a8d0*/  IMAD R0, R10, R5, R0 ;  /* 0x000000050a007224 */ /* 0x000fe400078e0200 */
[----:B------:R-:W-:Y:S02]  /*a8e0*/  IMAD.MOV R4, RZ, RZ, -R4 ;  /* 0x000000ffff047224 */ /* 0x000fe400078e0a04 */
[----:B------:R-:W-:Y:S01]  /*a8f0*/  @!P4 IMAD.IADD R12, R12, 0x1, -R10 ;  /* 0x000000010c0cc824 */ /* 0x000fe200078e0a0a */
[C---:B------:R-:W-:Y:S01]  /*a900*/  ISETP.GT.U32.AND P5, PT, R10.reuse, R0, PT ;  /* 0x000000000a00720c */ /* 0x040fe20003fa4070 */
[----:B------:R-:W-:-:S02]  /*a910*/  IMAD R8, R10, R4, R8 ;  /* 0x000000040a087224 */ /* 0x000fc400078e0208 */
[----:B------:R-:W-:Y:S01]  /*a920*/  IMAD.MOV.U32 R15, RZ, RZ, R11 ;  /* 0x000000ffff0f7224 */ /* 0x000fe200078e000b */
[----:B------:R-:W-:Y:S01]  /*a930*/  ISETP.GT.U32.AND P4, PT, R10, R12, PT ;  /* 0x0000000c0a00720c */ /* 0x000fe20003f84070 */
[----:B------:R-:W-:Y:S02]  /*a940*/  VIADD R9, R28, 0x139 ;  /* 0x000001391c097836 */ /* 0x000fe40000000000 */
[----:B------:R-:W-:Y:S01]  /*a950*/  @!P6 IMAD.MOV R15, RZ, RZ, -R15 ;  /* 0x000000ffff0fe224 */ /* 0x000fe200078e0a0f */
[----:B------:R-:W-:Y:S01]  /*a960*/  ISETP.GT.U32.AND P6, PT, R10, R8, PT ;  /* 0x000000080a00720c */ /* 0x000fe20003fc4070 */
[----:B0-----:R-:W-:Y:S01]  /*a970*/  IMAD.MOV.U32 R3, RZ, RZ, R13 ;  /* 0x000000ffff037224 */ /* 0x001fe200078e000d */
[----:B------:R-:W-:Y:S01]  /*a980*/  IABS R6, R9 ;  /* 0x0000000900067213 */ /* 0x000fe20000000000 */
[----:B------:R-:W-:Y:S01]  /*a990*/  VIADD R5, R28, 0x138 ;  /* 0x000001381c057836 */ /* 0x000fe20000000000 */
[----:B------:R-:W-:Y:S01]  /*a9a0*/  STL [R1+0x5f8], R15 ;  /* 0x0005f80f01007387 */ /* 0x000fe20000100800 */
[----:B------:R-:W-:-:S02]  /*a9b0*/  @!P5 IMAD.IADD R0, R0, 0x1, -R10 ;  /* 0x000000010000d824 */ /* 0x000fc400078e0a0a */
[----:B------:R-:W-:Y:S01]  /*a9c0*/  @!P2 IMAD.MOV R3, RZ, RZ, -R3 ;  /* 0x000000ffff03a224 */ /* 0x000fe200078e0a03 */
[----:B------:R-:W-:Y:S01]  /*a9d0*/  IABS R14, R5 ;  /* 0x00000005000e7213 */ /* 0x000fe20000000000 */
[--C-:B------:R-:W-:Y:S01]  /*a9e0*/  @!P4 IMAD.IADD R12, R12, 0x1, -R10.reuse ;  /* 0x000000010c0cc824 */ /* 0x100fe200078e0a0a */
[----:B------:R-:W-:Y:S01]  /*a9f0*/  ISETP.GT.U32.AND P5, PT, R10, R0, PT ;  /* 0x000000000a00720c */ /* 0x000fe20003fa4070 */
[----:B------:R-:W-:Y:S01]  /*aa00*/  IMAD.HI.U32 R13, R7, R6, RZ ;  /* 0x00000006070d7227 */ /* 0x000fe200078e00ff */
[----:B------:R0:W-:Y:S01]  /*aa10*/  STL [R1+0x5f4], R3 ;  /* 0x0005f40301007387 */ /* 0x0001e20000100800 */
[----:B------:R-:W-:Y:S02]  /*aa20*/  ISETP.GE.AND P4, PT, R5, RZ, PT ;  /* 0x000000ff0500720c */ /* 0x000fe40003f86270 */
[----:B------:R-:W-:Y:S01]  /*aa30*/  @!P6 IMAD.IADD R8, R8, 0x1, -R10 ;  /* 0x000000010808e824 */ /* 0x000fe200078e0a0a */
[----:B------:R-:W-:Y:S01]  /*aa40*/  ISETP.GE.AND P2, PT, R9, RZ, PT ;  /* 0x000000ff0900720c */ /* 0x000fe20003f46270 */
[----:B------:R-:W-:-:S02]  /*aa50*/  VIADD R4, R28, 0x137 ;  /* 0x000001371c047836 */ /* 0x000fc40000000000 */
[----:B------:R-:W-:Y:S01]  /*aa60*/  IMAD.HI.U32 R5, R7, R14, RZ ;  /* 0x0000000e07057227 */ /* 0x000fe200078e00ff */
[----:B------:R-:W-:Y:S02]  /*aa70*/  ISETP.GT.U32.AND P6, PT, R10, R8, PT ;  /* 0x000000080a00720c */ /* 0x000fe40003fc4070 */
[----:B------:R-:W-:Y:S01]  /*aa80*/  IABS R11, R4 ;  /* 0x00000004000b7213 */ /* 0x000fe20000000000 */
[----:B0-----:R-:W-:Y:S02]  /*aa90*/  IMAD.MOV.U32 R3, RZ, RZ, R12 ;  /* 0x000000ffff037224 */ /* 0x001fe400078e000c */
[----:B------:R-:W-:Y:S02]  /*aaa0*/  IMAD.MOV R13, RZ, RZ, -R13 ;  /* 0x000000ffff0d7224 */ /* 0x000fe400078e0a0d */
[----:B------:R-:W-:Y:S01]  /*aab0*/  @!P3 IMAD.MOV R3, RZ, RZ, -R3 ;  /* 0x000000ffff03b224 */ /* 0x000fe200078e0a03 */
[----:B------:R-:W-:Y:S01]  /*aac0*/  ISETP.GE.AND P3, PT, R4, RZ, PT ;  /* 0x000000ff0400720c */ /* 0x000fe20003f66270 */
[----:B------:R-:W-:-:S02]  /*aad0*/  IMAD.MOV R5, RZ, RZ, -R5 ;  /* 0x000000ffff057224 */ /* 0x000fc400078e0a05 */
[----:B------:R-:W-:Y:S01]  /*aae0*/  @!P5 IMAD.IADD R0, R0, 0x1, -R10 ;  /* 0x000000010000d824 */ /* 0x000fe200078e0a0a */
[----:B------:R0:W-:Y:S01]  /*aaf0*/  STL [R1+0x5f0], R3 ;  /* 0x0005f00301007387 */ /* 0x0001e20000100800 */
[C---:B------:R-:W-:Y:S02]  /*ab00*/  IMAD R6, R10.reuse, R13, R6 ;  /* 0x0000000d0a067224 */ /* 0x040fe400078e0206 */
[C---:B------:R-:W-:Y:S02]  /*ab10*/  IMAD R14, R10.reuse, R5, R14 ;  /* 0x000000050a0e7224 */ /* 0x040fe400078e020e */
[----:B------:R-:W-:Y:S01]  /*ab20*/  IMAD.HI.U32 R9, R7, R11, RZ ;  /* 0x0000000b07097227 */ /* 0x000fe200078e00ff */
[----:B------:R-:W-:-:S03]  /*ab30*/  ISETP.GT.U32.AND P5, PT, R10, R6, PT ;  /* 0x000000060a00720c */ /* 0x000fc60003fa4070 */
[----:B------:R-:W-:Y:S02]  /*ab40*/  IMAD.MOV R9, RZ, RZ, -R9 ;  /* 0x000000ffff097224 */ /* 0x000fe400078e0a09 */
[----:B0-----:R-:W-:Y:S02]  /*ab50*/  IMAD.MOV.U32 R3, RZ, RZ, R0 ;  /* 0x000000ffff037224 */ /* 0x001fe400078e0000 */
[--C-:B------:R-:W-:Y:S02]  /*ab60*/  @!P6 IMAD.IADD R8, R8, 0x1, -R10.reuse ;  /* 0x000000010808e824 */ /* 0x100fe400078e0a0a */
[----:B------:R-:W-:Y:S01]  /*ab70*/  @!P1 IMAD.MOV R3, RZ, RZ, -R3 ;  /* 0x000000ffff039224 */ /* 0x000fe200078e0a03 */
[C---:B------:R-:W-:Y:S01]  /*ab80*/  ISETP.GT.U32.AND P1, PT, R10.reuse, R14, PT ;  /* 0x0000000e0a00720c */ /* 0x040fe20003f24070 */
[----:B------:R-:W-:Y:S02]  /*ab90*/  IMAD R11, R10, R9, R11 ;  /* 0x000000090a0b7224 */ /* 0x000fe400078e020b */
[----:B------:R-:W-:Y:S01]  /*aba0*/  @!P5 IMAD.IADD R6, R6, 0x1, -R10 ;  /* 0x000000010606d824 */ /* 0x000fe200078e0a0a */
[----:B------:R0:W-:Y:S01]  /*abb0*/  STL [R1+0x5ec], R3 ;  /* 0x0005ec0301007387 */ /* 0x0001e20000100800 */
[----:B------:R-:W-:-:S02]  /*abc0*/  VIADD R16, R28, 0x136 ;  /* 0x000001361c107836 */ /* 0x000fc40000000000 */
[----:B------:R-:W-:Y:S01]  /*abd0*/  VIADD R12, R28, 0x135 ;  /* 0x000001351c0c7836 */ /* 0x000fe20000000000 */
[----:B------:R-:W-:Y:S01]  /*abe0*/  ISETP.GT.U32.AND P5, PT, R10, R6, PT ;  /* 0x000000060a00720c */ /* 0x000fe20003fa4070 */
[----:B------:R-:W-:Y:S01]  /*abf0*/  VIADD R9, R28, 0x133 ;  /* 0x000001331c097836 */ /* 0x000fe20000000000 */
[----:B------:R-:W-:Y:S01]  /*ac00*/  ISETP.GE.AND P6, PT, R16, RZ, PT ;  /* 0x000000ff1000720c */ /* 0x000fe20003fc6270 */
[----:B------:R-:W-:Y:S01]  /*ac10*/  VIADD R5, R28, 0x134 ;  /* 0x000001341c057836 */ /* 0x000fe20000000000 */
[----:B------:R-:W-:Y:S01]  /*ac20*/  IABS R16, R16 ;  /* 0x0000001000107213 */ /* 0x000fe20000000000 */
[----:B------:R-:W-:Y:S01]  /*ac30*/  @!P1 IMAD.IADD R14, R14, 0x1, -R10 ;  /* 0x000000010e0e9824 */ /* 0x000fe200078e0a0a */
[----:B------:R-:W-:Y:S01]  /*ac40*/  IABS R13, R12 ;  /* 0x0000000c000d7213 */ /* 0x000fe20000000000 */
[----:B0-----:R-:W-:Y:S01]  /*ac50*/  IMAD.MOV.U32 R3, RZ, RZ, R8 ;  /* 0x000000ffff037224 */ /* 0x001fe200078e0008 */
[----:B------:R-:W-:Y:S01]  /*ac60*/  IABS R0, R9 ;  /* 0x0000000900007213 */ /* 0x000fe20000000000 */
[----:B------:R-:W-:Y:S01]  /*ac70*/  IMAD.HI.U32 R17, R7, R16, RZ ;  /* 0x0000001007117227 */ /* 0x000fe200078e00ff */
[----:B------:R-:W-:-:S02]  /*ac80*/  ISETP.GT.U32.AND P1, PT, R10, R14, PT ;  /* 0x0000000e0a00720c */ /* 0x000fc40003f24070 */
[----:B------:R-:W-:Y:S01]  /*ac90*/  IABS R4, R5 ;  /* 0x0000000500047213 */ /* 0x000fe20000000000 */
[----:B------:R-:W-:Y:S01]  /*aca0*/  @!P0 IMAD.MOV R3, RZ, RZ, -R3 ;  /* 0x000000ffff038224 */ /* 0x000fe200078e0a03 */
[----:B------:R-:W-:Y:S01]  /*acb0*/  ISETP.GT.U32.AND P0, PT, R10, R11, PT ;  /* 0x0000000b0a00720c */ /* 0x000fe20003f04070 */
[----:B------:R-:W-:Y:S02]  /*acc0*/  IMAD.MOV R17, RZ, RZ, -R17 ;  /* 0x000000ffff117224 */ /* 0x000fe400078e0a11 */
[----:B------:R-:W-:Y:S01]  /*acd0*/  IMAD.HI.U32 R15, R7, R13, RZ ;  /* 0x0000000d070f7227 */ /* 0x000fe200078e00ff */
[----:B------:R0:W-:Y:S03]  /*ace0*/  STL [R1+0x5e8], R3 ;  /* 0x0005e80301007387 */ /* 0x0001e60000100800 */
[----:B------:R-:W-:Y:S01]  /*acf0*/  @!P5 IMAD.IADD R6, R6, 0x1, -R10 ;  /* 0x000000010606d824 */ /* 0x000fe200078e0a0a */
[----:B------:R-:W-:Y:S01]  /*ad00*/  ISETP.GE.AND P5, PT, R12, RZ, PT ;  /* 0x000000ff0c00720c */ /* 0x000fe20003fa6270 */
[----:B------:R-:W-:-:S02]  /*ad10*/  IMAD R12, R10, R17, R16 ;  /* 0x000000110a0c7224 */ /* 0x000fc400078e0210 */
[--C-:B------:R-:W-:Y:S02]  /*ad20*/  @!P1 IMAD.IADD R14, R14, 0x1, -R10.reuse ;  /* 0x000000010e0e9824 */ /* 0x100fe400078e0a0a */
[----:B------:R-:W-:Y:S01]  /*ad30*/  @!P0 IMAD.IADD R11, R11, 0x1, -R10 ;  /* 0x000000010b0b8824 */ /* 0x000fe200078e0a0a */
[C---:B------:R-:W-:Y:S01]  /*ad40*/  ISETP.GT.U32.AND P1, PT, R10.reuse, R12, PT ;  /* 0x0000000c0a00720c */ /* 0x040fe20003f24070 */
[----:B------:R-:W-:Y:S02]  /*ad50*/  IMAD.MOV R15, RZ, RZ, -R15 ;  /* 0x000000ffff0f7224 */ /* 0x000fe400078e0a0f */
[----:B------:R-:W-:Y:S01]  /*ad60*/  IMAD.MOV.U32 R18, RZ, RZ, R6 ;  /* 0x000000ffff127224 */ /* 0x000fe200078e0006 */
[C---:B------:R-:W-:Y:S01]  /*ad70*/  ISETP.GT.U32.AND P0, PT, R10.reuse, R11, PT ;  /* 0x0000000b0a00720c */ /* 0x040fe20003f04070 */
[----:B0-----:R-:W-:Y:S02]  /*ad80*/  IMAD.MOV.U32 R3, RZ, RZ, R14 ;  /* 0x000000ffff037224 */ /* 0x001fe400078e000e */
[----:B------:R-:W-:-:S02]  /*ad90*/  IMAD R13, R10, R15, R13 ;  /* 0x0000000f0a0d7224 */ /* 0x000fc400078e020d */
[----:B------:R-:W-:-:S04]  /*ada0*/  IMAD.HI.U32 R15, R7, R0, RZ ;  /* 0x00000000070f7227 */ /* 0x000fc800078e00ff */
[----:B------:R-:W-:Y:S01]  /*adb0*/  @!P2 IMAD.MOV R18, RZ, RZ, -R18 ;  /* 0x000000ffff12a224 */ /* 0x000fe200078e0a12 */
[C---:B------:R-:W-:Y:S01]  /*adc0*/  ISETP.GT.U32.AND P2, PT, R10.reuse, R13, PT ;  /* 0x0000000d0a00720c */ /* 0x040fe20003f44070 */
[----:B------:R-:W-:Y:S01]  /*add0*/  @!P4 IMAD.MOV R3, RZ, RZ, -R3 ;  /* 0x000000ffff03c224 */ /* 0x000fe200078e0a03 */
[----:B------:R-:W-:Y:S01]  /*ade0*/  ISETP.GE.AND P4, PT, R5, RZ, PT ;  /* 0x000000ff0500720c */ /* 0x000fe20003f86270 */
[----:B------:R-:W-:Y:S01]  /*adf0*/  IMAD.MOV R6, RZ, RZ, -R15 ;  /* 0x000000ffff067224 */ /* 0x000fe200078e0a0f */
[----:B------:R-:W-:Y:S01]  /*ae00*/  STL [R1+0x5dc], R18 ;  /* 0x0005dc1201007387 */ /* 0x000fe20000100800 */
[----:B------:R-:W-:Y:S02]  /*ae10*/  @!P0 IMAD.IADD R11, R11, 0x1, -R10 ;  /* 0x000000010b0b8824 */ /* 0x000fe400078e0a0a */
[----:B------:R-:W-:Y:S01]  /*ae20*/  IMAD.HI.U32 R8, R7, R4, RZ ;  /* 0x0000000407087227 */ /* 0x000fe200078e00ff */
[----:B------:R0:W-:Y:S03]  /*ae30*/  STL [R1+0x5d8], R3 ;  /* 0x0005d80301007387 */ /* 0x0001e60000100800 */
[----:B------:R-:W-:-:S02]  /*ae40*/  IMAD R0, R10, R6, R0 ;  /* 0x000000060a007224 */ /* 0x000fc400078e0200 */
[----:B------:R-:W-:Y:S02]  /*ae50*/  IMAD.MOV R8, RZ, RZ, -R8 ;  /* 0x000000ffff087224 */ /* 0x000fe400078e0a08 */
[----:B------:R-:W-:Y:S02]  /*ae60*/  @!P1 IMAD.IADD R12, R12, 0x1, -R10 ;  /* 0x000000010c0c9824 */ /* 0x000fe400078e0a0a */
[C---:B------:R-:W-:Y:S02]  /*ae70*/  IMAD R4, R10.reuse, R8, R4 ;  /* 0x000000080a047224 */ /* 0x040fe400078e0204 */
[----:B0-----:R-:W-:Y:S01]  /*ae80*/  IMAD.MOV.U32 R3, RZ, RZ, R11 ;  /* 0x000000ffff037224 */ /* 0x001fe200078e000b */
[----:B------:R-:W-:Y:S01]  /*ae90*/  ISETP.GT.U32.AND P1, PT, R10, R12, PT ;  /* 0x0000000c0a00720c */ /* 0x000fe20003f24070 */
[----:B------:R-:W-:Y:S01]  /*aea0*/  VIADD R5, R28, 0x132 ;  /* 0x000001321c057836 */ /* 0x000fe20000000000 */
        /* <DEDUP_REMOVED lines=9> */
[----:B------:R-:W-:Y:S01]  /*af40*/  IMAD.HI.U32 R16, R7, R15, RZ ;  /* 0x0000000f07107227 */ /* 0x000fe200078e00ff */
[----:B------:R-:W-:-:S02]  /*af50*/  ISETP.GT.U32.AND P2, PT, R10, R13, PT ;  /* 0x0000000d0a00720c */ /* 0x000fc40003f44070 */
[----:B------:R-:W-:Y:S01]  /*af60*/  IABS R11, R8 ;  /* 0x00000008000b7213 */ /* 0x000fe20000000000 */
[--C-:B------:R-:W-:Y:S01]  /*af70*/  @!P1 IMAD.IADD R12, R12, 0x1, -R10.reuse ;  /* 0x000000010c0c9824 */ /* 0x100fe200078e0a0a */
[----:B------:R-:W-:Y:S01]  /*af80*/  ISETP.GE.AND P1, PT, R9, RZ, PT ;  /* 0x000000ff0900720c */ /* 0x000fe20003f26270 */
[----:B------:R-:W-:Y:S02]  /*af90*/  @!P3 IMAD.IADD R0, R0, 0x1, -R10 ;  /* 0x000000010000b824 */ /* 0x000fe400078e0a0a */
[----:B------:R-:W-:Y:S02]  /*afa0*/  IMAD.MOV R16, RZ, RZ, -R16 ;  /* 0x000000ffff107224 */ /* 0x000fe400078e0a10 */
[----:B------:R-:W-:Y:S01]  /*afb0*/  @!P0 IMAD.IADD R4, R4, 0x1, -R10 ;  /* 0x0000000104048824 */ /* 0x000fe200078e0a0a */
[----:B------:R-:W-:Y:S01]  /*afc0*/  ISETP.GT.U32.AND P3, PT, R10, R0, PT ;  /* 0x000000000a00720c */ /* 0x000fe20003f64070 */
[----:B------:R-:W-:-:S03]  /*afd0*/  IMAD.HI.U32 R9, R7, R14, RZ ;  /* 0x0000000e07097227 */ /* 0x000fc600078e00ff */
[C---:B------:R-:W-:Y:S01]  /*afe0*/  ISETP.GT.U32.AND P0, PT, R10.reuse, R4, PT ;  /* 0x000000040a00720c */ /* 0x040fe20003f04070 */
[C---:B------:R-:W-:Y:S02]  /*aff0*/  IMAD R15, R10.reuse, R16, R15 ;  /* 0x000000100a0f7224 */ /* 0x040fe400078e020f */
[----:B------:R-:W-:Y:S02]  /*b000*/  IMAD.MOV R9, RZ, RZ, -R9 ;  /* 0x000000ffff097224 */ /* 0x000fe400078e0a09 */
[----:B------:R-:W-:Y:S01]  /*b010*/  @!P2 IMAD.IADD R13, R13, 0x1, -R10 ;  /* 0x000000010d0da824 */ /* 0x000fe200078e0a0a */
[C---:B------:R-:W-:Y:S01]  /*b020*/  ISETP.GT.U32.AND P2, PT, R10.reuse, R15, PT ;  /* 0x0000000f0a00720c */ /* 0x040fe20003f44070 */
[----:B------:R-:W-:Y:S02]  /*b030*/  IMAD R14, R10, R9, R14 ;  /* 0x000000090a0e7224 */ /* 0x000fe400078e020e */
[----:B------:R-:W-:Y:S02]  /*b040*/  @!P3 IMAD.IADD R0, R0, 0x1, -R10 ;  /* 0x000000010000b824 */ /* 0x000fe400078e0a0a */
[----:B------:R-:W-:Y:S01]  /*b050*/  IMAD.MOV.U32 R17, RZ, RZ, R12 ;  /* 0x000000ffff117224 */ /* 0x000fe200078e000c */
[----:B------:R-:W-:Y:S01]  /*b060*/  ISETP.GT.U32.AND P3, PT, R10, R14, PT ;  /* 0x0000000e0a00720c */ /* 0x000fe20003f64070 */
[----:B0-----:R-:W-:-:S02]  /*b070*/  IMAD.MOV.U32 R3, RZ, RZ, R13 ;  /* 0x000000ffff037224 */ /* 0x001fc400078e000d */
[----:B------:R-:W-:-:S04]  /*b080*/  IMAD.HI.U32 R12, R7, R11, RZ ;  /* 0x0000000b070c7227 */ /* 0x000fc800078e00ff */
[----:B------:R-:W-:Y:S01]  /*b090*/  @!P6 IMAD.MOV R17, RZ, RZ, -R17 ;  /* 0x000000ffff11e224 */ /* 0x000fe200078e0a11 */
[----:B------:R-:W-:Y:S01]  /*b0a0*/  ISETP.GE.AND P6, PT, R5, RZ, PT ;  /* 0x000000ff0500720c */ /* 0x000fe20003fc6270 */
[----:B------:R-:W-:Y:S01]  /*b0b0*/  @!P0 IMAD.IADD R4, R4, 0x1, -R10 ;  /* 0x0000000104048824 */ /* 0x000fe200078e0a0a */
[----:B------:R-:W-:Y:S01]  /*b0c0*/  ISETP.GE.AND P0, PT, R8, RZ, PT ;  /* 0x000000ff0800720c */ /* 0x000fe20003f06270 */
[----:B------:R-:W-:Y:S01]  /*b0d0*/  @!P5 IMAD.MOV R3, RZ, RZ, -R3 ;  /* 0x000000ffff03d224 */ /* 0x000fe200078e0a03 */
[----:B------:R-:W-:Y:S01]  /*b0e0*/  STL [R1+0x5d0], R17 ;  /* 0x0005d01101007387 */ /* 0x000fe20000100800 */
[----:B------:R-:W-:Y:S01]  /*b0f0*/  IMAD.MOV R12, RZ, RZ, -R12 ;  /* 0x000000ffff0c7224 */ /* 0x000fe200078e0a0c */
[----:B------:R-:W-:Y:S01]  /*b100*/  ISETP.GE.AND P5, PT, R6, RZ, PT ;  /* 0x000000ff0600720c */ /* 0x000fe20003fa6270 */
[----:B------:R-:W-:Y:S01]  /*b110*/  @!P2 IMAD.IADD R15, R15, 0x1, -R10 ;  /* 0x000000010f0fa824 */ /* 0x000fe200078e0a0a */
[----:B------:R0:W-:Y:S01]  /*b120*/  STL [R1+0x5cc], R3 ;  /* 0x0005cc0301007387 */ /* 0x0001e20000100800 */
[----:B------:R-:W-:-:S02]  /*b130*/  VIADD R5, R28, 0x12f ;  /* 0x0000012f1c057836 */ /* 0x000fc40000000000 */
[----:B------:R-:W-:Y:S01]  /*b140*/  IMAD.MOV.U32 R13, RZ, RZ, R4 ;  /* 0x000000ffff0d7224 */ /* 0x000fe200078e0004 */
[----:B------:R-:W-:Y:S01]  /*b150*/  ISETP.GT.U32.AND P2, PT, R10, R15, PT ;  /* 0x0000000f0a00720c */ /* 0x000fe20003f44070 */
[----:B------:R-:W-:Y:S02]  /*b160*/  VIADD R4, R28, 0x12e ;  /* 0x0000012e1c047836 */ /* 0x000fe40000000000 */
[----:B------:R-:W-:Y:S01]  /*b170*/  IMAD R11, R10, R12, R11 ;  /* 0x0000000c0a0b7224 */ /* 0x000fe200078e020b */
[----:B------:R-:W-:Y:S01]  /*b180*/  IABS R12, R5 ;  /* 0x00000005000c7213 */ /* 0x000fe20000000000 */
[----:B------:R-:W-:Y:S01]  /*b190*/  @!P4 IMAD.MOV R13, RZ, RZ, -R13 ;  /* 0x000000ffff0dc224 */ /* 0x000fe200078e0a0d */
[----:B------:R-:W-:Y:S01]  /*b1a0*/  ISETP.GE.AND P4, PT, R5, RZ, PT ;  /* 0x000000ff0500720c */ /* 0x000fe20003f86270 */
[----:B0-----:R-:W-:Y:S02]  /*b1b0*/  IMAD.MOV.U32 R3, RZ, RZ, R0 ;  /* 0x000000ffff037224 */ /* 0x001fe400078e0000 */
[--C-:B------:R-:W-:Y:S01]  /*b1c0*/  @!P3 IMAD.IADD R14, R14, 0x1, -R10.reuse ;  /* 0x000000010e0eb824 */ /* 0x100fe200078e0a0a */
[----:B------:R0:W-:Y:S01]  /*b1d0*/  STL [R1+0x5c8], R13 ;  /* 0x0005c80d01007387 */ /* 0x0001e20000100800 */
[----:B------:R-:W-:Y:S01]  /*b1e0*/  @!P1 IMAD.MOV R3, RZ, RZ, -R3 ;  /* 0x000000ffff039224 */ /* 0x000fe200078e0a03 */
[----:B------:R-:W-:Y:S01]  /*b1f0*/  ISETP.GE.AND P1, PT, R4, RZ, PT ;  /* 0x000000ff0400720c */ /* 0x000fe20003f26270 */
[----:B------:R-:W-:Y:S01]  /*b200*/  @!P2 IMAD.IADD R15, R15, 0x1, -R10 ;  /* 0x000000010f0fa824 */ /* 0x000fe200078e0a0a */
[----:B------:R-:W-:Y:S01]  /*b210*/  IABS R4, R4 ;  /* 0x0000000400047213 */ /* 0x000fe20000000000 */
[----:B------:R-:W-:Y:S01]  /*b220*/  VIADD R9, R28, 0x12c ;  /* 0x0000012c1c097836 */ /* 0x000fe20000000000 */
[C---:B------:R-:W-:Y:S01]  /*b230*/  ISETP.GT.U32.AND P3, PT, R10.reuse, R14, PT ;  /* 0x0000000e0a00720c */ /* 0x040fe20003f64070 */
[----:B------:R-:W-:Y:S01]  /*b240*/  IMAD.MOV.U32 R16, RZ, RZ, R15 ;  /* 0x000000ffff107224 */ /* 0x000fe200078e000f */
[----:B------:R-:W-:Y:S01]  /*b250*/  ISETP.GT.U32.AND P2, PT, R10, R11, PT ;  /* 0x0000000b0a00720c */ /* 0x000fe20003f44070 */
[C---:B------:R-:W-:Y:S01]  /*b260*/  IMAD.HI.U32 R6, R7.reuse, R4, RZ ;  /* 0x0000000407067227 */ /* 0x040fe200078e00ff */
[----:B------:R-:W-:Y:S01]  /*b270*/  IABS R5, R9 ;  /* 0x0000000900057213 */ /* 0x000fe20000000000 */
[----:B------:R2:W-:Y:S02]  /*b280*/  STL [R1+0x5c4], R3 ;  /* 0x0005c40301007387 */ /* 0x0005e40000100800 */
[----:B0-----:R-:W-:-:S04]  /*b290*/  IMAD.HI.U32 R13, R7, R12, RZ ;  /* 0x0000000c070d7227 */ /* 0x001fc800078e00ff */
[----:B------:R-:W-:Y:S02]  /*b2a0*/  IMAD.MOV R13, RZ, RZ, -R13 ;  /* 0x000000ffff0d7224 */ /* 0x000fe400078e0a0d */
[----:B------:R-:W-:Y:S02]  /*b2b0*/  IMAD.MOV R6, RZ, RZ, -R6 ;  /* 0x000000ffff067224 */ /* 0x000fe400078e0a06 */
[C---:B------:R-:W-:Y:S02]  /*b2c0*/  IMAD R12, R10.reuse, R13, R12 ;  /* 0x0000000d0a0c7224 */ /* 0x040fe400078e020c */
[----:B------:R-:W-:Y:S02]  /*b2d0*/  IMAD R4, R10, R6, R4 ;  /* 0x000000060a047224 */ /* 0x000fe400078e0204 */
[----:B------:R-:W-:Y:S01]  /*b2e0*/  @!P3 IMAD.IADD R14, R14, 0x1, -R10 ;  /* 0x000000010e0eb824 */ /* 0x000fe200078e0a0a */
[C---:B------:R-:W-:Y:S01]  /*b2f0*/  ISETP.GT.U32.AND P3, PT, R10.reuse, R12, PT ;  /* 0x0000000c0a00720c */ /* 0x040fe20003f64070 */
[----:B------:R-:W-:Y:S01]  /*b300*/  @!P6 IMAD.MOV R16, RZ, RZ, -R16 ;  /* 0x000000ffff10e224 */ /* 0x000fe200078e0a10 */
[----:B------:R-:W-:Y:S01]  /*b310*/  ISETP.GT.U32.AND P6, PT, R10, R4, PT ;  /* 0x000000040a00720c */ /* 0x000fe20003fc4070 */
[----:B------:R-:W-:-:S02]  /*b320*/  VIADD R0, R28, 0x12d ;  /* 0x0000012d1c007836 */ /* 0x000fc40000000000 */
[----:B------:R-:W-:Y:S01]  /*b330*/  @!P2 IMAD.IADD R11, R11, 0x1, -R10 ;  /* 0x000000010b0ba824 */ /* 0x000fe200078e0a0a */
[----:B------:R-:W-:Y:S01]  /*b340*/  STL [R1+0x5c0], R16 ;  /* 0x0005c01001007387 */ /* 0x000fe20000100800 */
[----:B------:R-:W-:Y:S01]  /*b350*/  IMAD.HI.U32 R6, R7, R5, RZ ;  /* 0x0000000507067227 */ /* 0x000fe200078e00ff */
[----:B------:R-:W-:Y:S02]  /*b360*/  IABS R8, R0 ;  /* 0x0000000000087213 */ /* 0x000fe40000000000 */
[----:B------:R-:W-:Y:S01]  /*b370*/  ISETP.GT.U32.AND P2, PT, R10, R11, PT ;  /* 0x0000000b0a00720c */ /* 0x000fe20003f44070 */
[----:B------:R-:W-:Y:S02]  /*b380*/  IMAD.MOV R6, RZ, RZ, -R6 ;  /* 0x000000ffff067224 */ /* 0x000fe400078e0a06 */
[--C-:B------:R-:W-:Y:S02]  /*b390*/  @!P3 IMAD.IADD R12, R12, 0x1, -R10.reuse ;  /* 0x000000010c0cb824 */ /* 0x100fe400078e0a0a */
[----:B------:R-:W-:-:S02]  /*b3a0*/  @!P6 IMAD.IADD R4, R4, 0x1, -R10 ;  /* 0x000000010404e824 */ /* 0x000fc400078e0a0a */
[----:B------:R-:W-:Y:S01]  /*b3b0*/  IMAD.HI.U32 R13, R7, R8, RZ ;  /* 0x00000008070d7227 */ /* 0x000fe200078e00ff */
[C---:B------:R-:W-:Y:S02]  /*b3c0*/  ISETP.GT.U32.AND P3, PT, R10.reuse, R12, PT ;  /* 0x0000000c0a00720c */ /* 0x040fe40003f64070 */
[C---:B------:R-:W-:Y:S01]  /*b3d0*/  ISETP.GT.U32.AND P6, PT, R10.reuse, R4, PT ;  /* 0x000000040a00720c */ /* 0x040fe20003fc4070 */
[----:B--2---:R-:W-:Y:S02]  /*b3e0*/  IMAD.MOV.U32 R3, RZ, RZ, R14 ;  /* 0x000000ffff037224 */ /* 0x004fe400078e000e */
[----:B------:R-:W-:Y:S02]  /*b3f0*/  IMAD.MOV R13, RZ, RZ, -R13 ;  /* 0x000000ffff0d7224 */ /* 0x000fe400078e0a0d */
[----:B------:R-:W-:Y:S02]  /*b400*/  IMAD R5, R10, R6, R5 ;  /* 0x000000060a057224 */ /* 0x000fe400078e0205 */
[----:B------:R-:W-:-:S02]  /*b410*/  VIADD R6, R28, 0x12b ;  /* 0x0000012b1c067836 */ /* 0x000fc40000000000 */
[----:B------:R-:W-:Y:S01]  /*b420*/  @!P5 IMAD.MOV R3, RZ, RZ, -R3 ;  /* 0x000000ffff03d224 */ /* 0x000fe200078e0a03 */
[----:B------:R-:W-:Y:S01]  /*b430*/  ISETP.GE.AND P5, PT, R0, RZ, PT ;  /* 0x000000ff0000720c */ /* 0x000fe20003fa6270 */
[----:B------:R-:W-:Y:S01]  /*b440*/  IMAD R0, R10, R13, R8 ;  /* 0x0000000d0a007224 */ /* 0x000fe200078e0208 */
[----:B------:R-:W-:Y:S01]  /*b450*/  IABS R14, R6 ;  /* 0x00000006000e7213 */ /* 0x000fe20000000000 */
[----:B------:R-:W-:Y:S01]  /*b460*/  VIADD R8, R28, 0x12a ;  /* 0x0000012a1c087836 */ /* 0x000fe20000000000 */
[----:B------:R0:W-:Y:S01]  /*b470*/  STL [R1+0x5bc], R3 ;  /* 0x0005bc0301007387 */ /* 0x0001e20000100800 */
[--C-:B------:R-:W-:Y:S01]  /*b480*/  @!P2 IMAD.IADD R11, R11, 0x1, -R10.reuse ;  /* 0x000000010b0ba824 */ /* 0x100fe200078e0a0a */
[----:B------:R-:W-:Y:S01]  /*b490*/  ISETP.GE.AND P2, PT, R9, RZ, PT ;  /* 0x000000ff0900720c */ /* 0x000fe20003f46270 */
[----:B------:R-:W-:Y:S01]  /*b4a0*/  @!P3 IMAD.IADD R12, R12, 0x1, -R10 ;  /* 0x000000010c0cb824 */ /* 0x000fe200078e0a0a */
[----:B------:R-:W-:Y:S01]  /*b4b0*/  IABS R22, R8 ;  /* 0x0000000800167213 */ /* 0x000fe20000000000 */
[----:B------:R-:W-:Y:S01]  /*b4c0*/  IMAD.HI.U32 R9, R7, R14, RZ ;  /* 0x0000000e07097227 */ /* 0x000fe200078e00ff */
[----:B------:R-:W-:-:S03]  /*b4d0*/  ISETP.GT.U32.AND P3, PT, R10, R0, PT ;  /* 0x000000000a00720c */ /* 0x000fc60003f64070 */
[----:B------:R-:W-:Y:S01]  /*b4e0*/  @!P6 IMAD.IADD R4, R4, 0x1, -R10 ;  /* 0x000000010404e824 */ /* 0x000fe200078e0a0a */
[----:B------:R-:W-:Y:S01]  /*b4f0*/  ISETP.GT.U32.AND P6, PT, R10, R5, PT ;  /* 0x000000050a00720c */ /* 0x000fe20003fc4070 */
[----:B------:R-:W-:Y:S02]  /*b500*/  IMAD.MOV R9, RZ, RZ, -R9 ;  /* 0x000000ffff097224 */ /* 0x000fe400078e0a09 */
[----:B------:R-:W-:-:S04]  /*b510*/  IMAD.HI.U32 R21, R7, R22, RZ ;  /* 0x0000001607157227 */ /* 0x000fc800078e00ff */
[----:B------:R-:W-:Y:S02]  /*b520*/  IMAD R14, R10, R9, R14 ;  /* 0x000000090a0e7224 */ /* 0x000fe400078e020e */
[----:B------:R-:W-:Y:S02]  /*b530*/  IMAD.MOV R21, RZ, RZ, -R21 ;  /* 0x000000ffff157224 */ /* 0x000fe400078e0a15 */
[----:B------:R-:W-:Y:S01]  /*b540*/  @!P3 IMAD.IADD R0, R0, 0x1, -R10 ;  /* 0x000000010000b824 */ /* 0x000fe200078e0a0a */
[C---:B------:R-:W-:Y:S01]  /*b550*/  ISETP.GT.U32.AND P3, PT, R10.reuse, R14, PT ;  /* 0x0000000e0a00720c */ /* 0x040fe20003f64070 */
[C---:B------:R-:W-:Y:S02]  /*b560*/  IMAD R21, R10.reuse, R21, R22 ;  /* 0x000000150a157224 */ /* 0x040fe400078e0216 */
[----:B0-----:R-:W-:Y:S02]  /*b570*/  IMAD.MOV.U32 R3, RZ, RZ, R11 ;  /* 0x000000ffff037224 */ /* 0x001fe400078e000b */
[----:B------:R-:W-:Y:S01]  /*b580*/  @!P6 IMAD.IADD R5, R5, 0x1, -R10 ;  /* 0x000000010505e824 */ /* 0x000fe200078e0a0a */
[----:B------:R-:W-:Y:S01]  /*b590*/  ISETP.GT.U32.AND P6, PT, R10, R21, PT ;  /* 0x000000150a00720c */ /* 0x000fe20003fc4070 */
[----:B------:R-:W-:-:S02]  /*b5a0*/  VIADD R13, R28, 0x128 ;  /* 0x000001281c0d7836 */ /* 0x000fc40000000000 */
[----:B------:R-:W-:Y:S01]  /*b5b0*/  @!P0 IMAD.MOV R3, RZ, RZ, -R3 ;  /* 0x000000ffff038224 */ /* 0x000fe200078e0a03 */
[----:B------:R-:W-:Y:S01]  /*b5c0*/  ISETP.GT.U32.AND P0, PT, R10, R5, PT ;  /* 0x000000050a00720c */ /* 0x000fe20003f04070 */
[----:B------:R-:W-:Y:S01]  /*b5d0*/  VIADD R17, R28, 0x127 ;  /* 0x000001271c117836 */ /* 0x000fe20000000000 */
[----:B------:R-:W-:Y:S01]  /*b5e0*/  IABS R15, R13 ;  /* 0x0000000d000f7213 */ /* 0x000fe20000000000 */
[----:B------:R-:W-:Y:S01]  /*b5f0*/  @!P3 IMAD.IADD R14, R14, 0x1, -R10 ;  /* 0x000000010e0eb824 */ /* 0x000fe200078e0a0a */
[----:B------:R0:W-:Y:S01]  /*b600*/  STL [R1+0x5b8], R3 ;  /* 0x0005b80301007387 */ /* 0x0001e20000100800 */
[----:B------:R-:W-:Y:S01]  /*b610*/  ISETP.GT.U32.AND P3, PT, R10, R0, PT ;  /* 0x000000000a00720c */ /* 0x000fe20003f64070 */
[----:B------:R-:W-:Y:S01]  /*b620*/  IMAD.MOV R23, RZ, RZ, -R23 ;  /* 0x000000ffff177224 */ /* 0x000fe200078e0a17 */
[----:B------:R-:W-:Y:S01]  /*b630*/  IABS R16, R17 ;  /* 0x0000001100107213 */ /* 0x000fe20000000000 */
[----:B------:R-:W-:-:S04]  /*b640*/  IMAD.HI.U32 R18, R7, R15, RZ ;  /* 0x0000000f07127227 */ /* 0x000fc800078e00ff */
[----:B------:R-:W-:Y:S01]  /*b650*/  @!P6 IMAD.IADD R21, R21, 0x1, -R10 ;  /* 0x000000011515e824 */ /* 0x000fe200078e0a0a */
[----:B------:R-:W-:Y:S01]  /*b660*/  ISETP.GT.U32.AND P6, PT, R10, R14, PT ;  /* 0x0000000e0a00720c */ /* 0x000fe20003fc4070 */
[----:B0-----:R-:W-:Y:S02]  /*b670*/  IMAD.MOV.U32 R3, RZ, RZ, R12 ;  /* 0x000000ffff037224 */ /* 0x001fe400078e000c */
[----:B------:R-:W-:-:S04]  /*b680*/  IMAD.HI.U32 R9, R7, R16, RZ ;  /* 0x0000001007097227 */ /* 0x000fc800078e00ff */
[----:B------:R-:W-:Y:S01]  /*b690*/  @!P4 IMAD.MOV R3, RZ, RZ, -R3 ;  /* 0x000000ffff03c224 */ /* 0x000fe200078e0a03 */
[C---:B------:R-:W-:Y:S01]  /*b6a0*/  ISETP.GT.U32.AND P4, PT, R10.reuse, R21, PT ;  /* 0x000000150a00720c */ /* 0x040fe20003f84070 */
[----:B------:R-:W-:Y:S02]  /*b6b0*/  IMAD.MOV R18, RZ, RZ, -R18 ;  /* 0x000000ffff127224 */ /* 0x000fe400078e0a12 */
[C---:B------:R-:W-:Y:S01]  /*b6c0*/  IMAD R20, R10.reuse, R23, R20 ;  /* 0x000000170a147224 */ /* 0x040fe200078e0214 */
[----:B------:R0:W-:Y:S01]  /*b6d0*/  STL [R1+0x5b4], R3 ;  /* 0x0005b40301007387 */ /* 0x0001e20000100800 */
[----:B------:R-:W-:Y:S02]  /*b6e0*/  IMAD.MOV R9, RZ, RZ, -R9 ;  /* 0x000000ffff097224 */ /* 0x000fe400078e0a09 */
[C---:B------:R-:W-:Y:S02]  /*b6f0*/  IMAD R15, R10.reuse, R18, R15 ;  /* 0x000000120a0f7224 */ /* 0x040fe400078e020f */
[----:B------:R-:W-:-:S02]  /*b700*/  IMAD R16, R10, R9, R16 ;  /* 0x000000090a107224 */ /* 0x000fc400078e0210 */
[--C-:B------:R-:W-:Y:S01]  /*b710*/  @!P3 IMAD.IADD R0, R0, 0x1, -R10.reuse ;  /* 0x000000010000b824 */ /* 0x100fe200078e0a0a */
[----:B------:R-:W-:Y:S01]  /*b720*/  ISETP.GT.U32.AND P3, PT, R10, R15, PT ;  /* 0x0000000f0a00720c */ /* 0x000fe20003f64070 */
[----:B------:R-:W-:Y:S01]  /*b730*/  @!P6 IMAD.IADD R14, R14, 0x1, -R10 ;  /* 0x000000010e0ee824 */ /* 0x000fe200078e0a0a */
[----:B------:R-:W-:Y:S01]  /*b740*/  ISETP.GT.U32.AND P6, PT, R10, R16, PT ;  /* 0x000000100a00720c */ /* 0x000fe20003fc4070 */
[----:B0-----:R-:W-:Y:S02]  /*b750*/  IMAD.MOV.U32 R3, RZ, RZ, R4 ;  /* 0x000000ffff037224 */ /* 0x001fe400078e0004 */
[----:B------:R-:W-:Y:S02]  /*b760*/  VIADD R18, R28, 0x126 ;  /* 0x000001261c127836 */ /* 0x000fe40000000000 */
[----:B------:R-:W-:Y:S01]  /*b770*/  @!P1 IMAD.MOV R3, RZ, RZ, -R3 ;  /* 0x000000ffff039224 */ /* 0x000fe200078e0a03 */
[----:B------:R-:W-:Y:S01]  /*b780*/  ISETP.GT.U32.AND P1, PT, R10, R20, PT ;  /* 0x000000140a00720c */ /* 0x000fe20003f24070 */
[----:B------:R-:W-:Y:S01]  /*b790*/  VIADD R9, R28, 0x125 ;  /* 0x000001251c097836 */ /* 0x000fe20000000000 */
[----:B------:R-:W-:Y:S01]  /*b7a0*/  IABS R11, R18 ;  /* 0x00000012000b7213 */ /* 0x000fe20000000000 */
[----:B------:R-:W-:Y:S01]  /*b7b0*/  @!P0 IMAD.IADD R5, R5, 0x1, -R10 ;  /* 0x0000000105058824 */ /* 0x000fe200078e0a0a */
[----:B------:R0:W-:Y:S01]  /*b7c0*/  STL [R1+0x5ac], R3 ;  /* 0x0005ac0301007387 */ /* 0x0001e20000100800 */
[----:B------:R-:W-:Y:S01]  /*b7d0*/  IMAD.MOV.U32 R22, RZ, RZ, R0 ;  /* 0x000000ffff167224 */ /* 0x000fe200078e0000 */
[----:B------:R-:W-:Y:S01]  /*b7e0*/  IABS R12, R9 ;  /* 0x00000009000c7213 */ /* 0x000fe20000000000 */
[--C-:B------:R-:W-:Y:S01]  /*b7f0*/  @!P3 IMAD.IADD R15, R15, 0x1, -R10.reuse ;  /* 0x000000010f0fb824 */ /* 0x100fe200078e0a0a */
[----:B------:R-:W-:Y:S01]  /*b800*/  ISETP.GE.AND P0, PT, R6, RZ, PT ;  /* 0x000000ff0600720c */ /* 0x000fe20003f06270 */
[----:B------:R-:W-:Y:S01]  /*b810*/  @!P4 IMAD.IADD R21, R21, 0x1, -R10 ;  /* 0x000000011515c824 */ /* 0x000fe200078e0a0a */
[----:B------:R-:W-:Y:S01]  /*b820*/  ISETP.GE.AND P4, PT, R8, RZ, PT ;  /* 0x000000ff0800720c */ /* 0x000fe20003f86270 */
[----:B------:R-:W-:Y:S01]  /*b830*/  @!P5 IMAD.MOV R22, RZ, RZ, -R22 ;  /* 0x000000ffff16d224 */ /* 0x000fe200078e0a16 */
[----:B------:R-:W-:Y:S01]  /*b840*/  ISETP.GE.AND P3, PT, R13, RZ, PT ;  /* 0x000000ff0d00720c */ /* 0x000fe20003f66270 */
[--C-:B------:R-:W-:Y:S01]  /*b850*/  @!P1 IMAD.IADD R20, R20, 0x1, -R10.reuse ;  /* 0x0000000114149824 */ /* 0x100fe200078e0a0a */
[----:B------:R-:W-:Y:S01]  /*b860*/  ISETP.GE.AND P1, PT, R19, RZ, PT ;  /* 0x000000ff1300720c */ /* 0x000fe20003f26270 */
[----:B0-----:R-:W-:Y:S01]  /*b870*/  IMAD.MOV.U32 R3, RZ, RZ, R5 ;  /* 0x000000ffff037224 */ /* 0x001fe200078e0005 */
[----:B------:R-:W-:Y:S01]  /*b880*/  STL [R1+0x5a4], R22 ;  /* 0x0005a41601007387 */ /* 0x000fe20000100800 */
[----:B------:R-:W-:Y:S01]  /*b890*/  @!P6 IMAD.IADD R16, R16, 0x1, -R10 ;  /* 0x000000011010e824 */ /* 0x000fe200078e0a0a */
[C---:B------:R-:W-:Y:S01]  /*b8a0*/  ISETP.GT.U32.AND P5, PT, R10.reuse, R20, PT ;  /* 0x000000140a00720c */ /* 0x040fe20003fa4070 */
        /* <DEDUP_REMOVED lines=8> */
[----:B------:R-:W-:Y:S02]  /*b930*/  IMAD.MOV.U32 R8, RZ, RZ, R14 ;  /* 0x000000ffff087224 */ /* 0x000fe400078e000e */
[----:B0-----:R-:W-:Y:S02]  /*b940*/  IMAD.MOV.U32 R3, RZ, RZ, R21 ;  /* 0x000000ffff037224 */ /* 0x001fe400078e0015 */
[C---:B------:R-:W-:Y:S02]  /*b950*/  IMAD R6, R10.reuse, R6, R11 ;  /* 0x000000060a067224 */ /* 0x040fe400078e020b */
[----:B------:R-:W-:-:S02]  /*b960*/  IMAD R4, R10, R4, R12 ;  /* 0x000000040a047224 */ /* 0x000fc400078e020c */
        /* <DEDUP_REMOVED lines=8> */
[----:B------:R-:W-:Y:S01]  /*b9f0*/  STL [R1+0x59c], R8 ;  /* 0x00059c0801007387 */ /* 0x000fe20000100800 */
[----:B------:R-:W-:Y:S01]  /*ba00*/  IMAD.MOV.U32 R11, RZ, RZ, R20 ;  /* 0x000000ffff0b7224 */ /* 0x000fe200078e0014 */
[----:B------:R-:W-:Y:S01]  /*ba10*/  ISETP.GE.AND P4, PT, R17, RZ, PT ;  /* 0x000000ff1100720c */ /* 0x000fe20003f86270 */
[----:B------:R-:W-:Y:S01]  /*ba20*/  @!P6 IMAD.IADD R16, R16, 0x1, -R10 ;  /* 0x000000011010e824 */ /* 0x000fe200078e0a0a */
[----:B------:R0:W-:Y:S01]  /*ba30*/  STL [R1+0x598], R3 ;  /* 0x0005980301007387 */ /* 0x0001e20000100800 */
[----:B------:R-:W-:Y:S01]  /*ba40*/  ISETP.GE.AND P6, PT, R9, RZ, PT ;  /* 0x000000ff0900720c */ /* 0x000fe20003fc6270 */
[----:B------:R-:W-:Y:S01]  /*ba50*/  IMAD.HI.U32 R9, R7, R13, RZ ;  /* 0x0000000d07097227 */ /* 0x000fe200078e00ff */
[----:B------:R-:W-:-:S03]  /*ba60*/  ISETP.GE.AND P2, PT, R18, RZ, PT ;  /* 0x000000ff1200720c */ /* 0x000fc60003f46270 */
[----:B------:R-:W-:Y:S02]  /*ba70*/  @!P1 IMAD.MOV R11, RZ, RZ, -R11 ;  /* 0x000000ffff0b9224 */ /* 0x000fe400078e0a0b */
[----:B------:R-:W-:Y:S02]  /*ba80*/  VIADD R5, R28, 0x123 ;  /* 0x000001231c057836 */ /* 0x000fe40000000000 */
[----:B0-----:R-:W-:Y:S01]  /*ba90*/  IMAD.MOV.U32 R3, RZ, RZ, R15 ;  /* 0x000000ffff037224 */ /* 0x001fe200078e000f */
[----:B------:R-:W-:Y:S01]  /*baa0*/  STL [R1+0x594], R11 ;  /* 0x0005940b01007387 */ /* 0x000fe20000100800 */
[----:B------:R-:W-:Y:S01]  /*bab0*/  IMAD.MOV R9, RZ, RZ, -R9 ;  /* 0x000000ffff097224 */ /* 0x000fe200078e0a09 */
[----:B------:R-:W-:Y:S01]  /*bac0*/  IABS R8, R5 ;  /* 0x0000000500087213 */ /* 0x000fe20000000000 */
[----:B------:R-:W-:Y:S01]  /*bad0*/  @!P3 IMAD.MOV R3, RZ, RZ, -R3 ;  /* 0x000000ffff03b224 */ /* 0x000fe200078e0a03 */
[----:B------:R-:W-:Y:S01]  /*bae0*/  ISETP.GE.AND P3, PT, R5, RZ, PT ;  /* 0x000000ff0500720c */ /* 0x000fe20003f66270 */
[--C-:B------:R-:W-:Y:S01]  /*baf0*/  @!P0 IMAD.IADD R6, R6, 0x1, -R10.reuse ;  /* 0x0000000106068824 */ /* 0x100fe200078e0a0a */
[----:B------:R-:W-:Y:S01]  /*bb00*/  ISETP.GE.AND P0, PT, R0, RZ, PT ;  /* 0x000000ff0000720c */ /* 0x000fe20003f06270 */
[----:B------:R-:W-:Y:S01]  /*bb10*/  @!P5 IMAD.IADD R4, R4, 0x1, -R10 ;  /* 0x000000010404d824 */ /* 0x000fe200078e0a0a */
[----:B------:R0:W-:Y:S01]  /*bb20*/  STL [R1+0x588], R3 ;  /* 0x0005880301007387 */ /* 0x0001e20000100800 */
[C---:B------:R-:W-:Y:S01]  /*bb30*/  IMAD R13, R10.reuse, R9, R13 ;  /* 0x000000090a0d7224 */ /* 0x040fe200078e020d */
[C---:B------:R-:W-:Y:S01]  /*bb40*/  ISETP.GT.U32.AND P1, PT, R10.reuse, R6, PT ;  /* 0x000000060a00720c */ /* 0x040fe20003f24070 */
[----:B------:R-:W-:Y:S01]  /*bb50*/  IMAD.HI.U32 R0, R7, R8, RZ ;  /* 0x0000000807007227 */ /* 0x000fe200078e00ff */
[----:B------:R-:W-:-:S03]  /*bb60*/  ISETP.GT.U32.AND P5, PT, R10, R4, PT ;  /* 0x000000040a00720c */ /* 0x000fc60003fa4070 */
[----:B------:R-:W-:Y:S02]  /*bb70*/  IMAD.MOV R0, RZ, RZ, -R0 ;  /* 0x000000ffff007224 */ /* 0x000fe400078e0a00 */
[----:B------:R-:W-:Y:S02]  /*bb80*/  VIADD R14, R28, 0x122 ;  /* 0x000001221c0e7836 */ /* 0x000fe40000000000 */
[----:B0-----:R-:W-:Y:S02]  /*bb90*/  IMAD.MOV.U32 R3, RZ, RZ, R16 ;  /* 0x000000ffff037224 */ /* 0x001fe400078e0010 */
[C---:B------:R-:W-:Y:S02]  /*bba0*/  IMAD R16, R10.reuse, R0, R8 ;  /* 0x000000000a107224 */ /* 0x040fe400078e0208 */
[----:B------:R-:W-:Y:S01]  /*bbb0*/  @!P4 IMAD.MOV R3, RZ, RZ, -R3 ;  /* 0x000000ffff03c224 */ /* 0x000fe200078e0a03 */
[----:B------:R-:W-:Y:S01]  /*bbc0*/  ISETP.GT.U32.AND P4, PT, R10, R13, PT ;  /* 0x0000000d0a00720c */ /* 0x000fe20003f84070 */
[--C-:B------:R-:W-:Y:S01]  /*bbd0*/  @!P1 IMAD.IADD R6, R6, 0x1, -R10.reuse ;  /* 0x0000000106069824 */ /* 0x100fe200078e0a0a */
[----:B------:R-:W-:Y:S01]  /*bbe0*/  ISETP.GE.AND P1, PT, R14, RZ, PT ;  /* 0x000000ff0e00720c */ /* 0x000fe20003f26270 */
[----:B------:R-:W-:Y:S01]  /*bbf0*/  @!P5 IMAD.IADD R4, R4, 0x1, -R10 ;  /* 0x000000010404d824 */ /* 0x000fe200078e0a0a */
[----:B------:R-:W-:Y:S01]  /*bc00*/  IABS R14, R14 ;  /* 0x0000000e000e7213 */ /* 0x000fe20000000000 */
[----:B------:R0:W-:Y:S01]  /*bc10*/  STL [R1+0x580], R3 ;  /* 0x0005800301007387 */ /* 0x0001e20000100800 */
[----:B------:R-:W-:Y:S01]  /*bc20*/  ISETP.GT.U32.AND P5, PT, R10, R16, PT ;  /* 0x000000100a00720c */ /* 0x000fe20003fa4070 */
[----:B------:R-:W-:-:S02]  /*bc30*/  VIADD R0, R28, 0x120 ;  /* 0x000001201c007836 */ /* 0x000fc40000000000 */
[----:B------:R-:W-:-:S03]  /*bc40*/  IMAD.HI.U32 R9, R7, R14, RZ ;  /* 0x0000000e07097227 */ /* 0x000fc600078e00ff */
[----:B------:R-:W-:Y:S01]  /*bc50*/  IABS R12, R0 ;  /* 0x00000000000c7213 */ /* 0x000fe20000000000 */
[----:B------:R-:W-:Y:S02]  /*bc60*/  @!P4 IMAD.IADD R13, R13, 0x1, -R10 ;  /* 0x000000010d0dc824 */ /* 0x000fe400078e0a0a */
[----:B0-----:R-:W-:Y:S02]  /*bc70*/  IMAD.MOV.U32 R3, RZ, RZ, R6 ;  /* 0x000000ffff037224 */ /* 0x001fe400078e0006 */
[----:B------:R-:W-:Y:S01]  /*bc80*/  VIADD R8, R28, 0x121 ;  /* 0x000001211c087836 */ /* 0x000fe20000000000 */
[----:B------:R-:W-:Y:S01]  /*bc90*/  ISETP.GT.U32.AND P4, PT, R10, R13, PT ;  /* 0x0000000d0a00720c */ /* 0x000fe20003f84070 */
[----:B------:R-:W-:Y:S02]  /*bca0*/  @!P2 IMAD.MOV R3, RZ, RZ, -R3 ;  /* 0x000000ffff03a224 */ /* 0x000fe400078e0a03 */
[----:B------:R-:W-:Y:S01]  /*bcb0*/  IMAD.MOV R9, RZ, RZ, -R9 ;  /* 0x000000ffff097224 */ /* 0x000fe200078e0a09 */
[----:B------:R-:W-:Y:S01]  /*bcc0*/  IABS R5, R8 ;  /* 0x0000000800057213 */ /* 0x000fe20000000000 */
[----:B------:R-:W-:Y:S01]  /*bcd0*/  @!P5 IMAD.IADD R16, R16, 0x1, -R10 ;  /* 0x000000011010d824 */ /* 0x000fe200078e0a0a */
[----:B------:R0:W-:Y:S01]  /*bce0*/  STL [R1+0x57c], R3 ;  /* 0x00057c0301007387 */ /* 0x0001e20000100800 */
[----:B------:R-:W-:Y:S01]  /*bcf0*/  IMAD R14, R10, R9, R14 ;  /* 0x000000090a0e7224 */ /* 0x000fe200078e020e */
[----:B------:R-:W-:Y:S01]  /*bd00*/  ISETP.GE.AND P2, PT, R8, RZ, PT ;  /* 0x000000ff0800720c */ /* 0x000fe20003f46270 */
[----:B------:R-:W-:Y:S01]  /*bd10*/  IMAD.HI.U32 R6, R7, R12, RZ ;  /* 0x0000000c07067227 */ /* 0x000fe200078e00ff */
[----:B------:R-:W-:-:S03]  /*bd20*/  ISETP.GT.U32.AND P5, PT, R10, R16, PT ;  /* 0x000000100a00720c */ /* 0x000fc60003fa4070 */
[----:B------:R-:W-:Y:S01]  /*bd30*/  @!P4 IMAD.IADD R13, R13, 0x1, -R10 ;  /* 0x000000010d0dc824 */ /* 0x000fe200078e0a0a */
[----:B------:R-:W-:Y:S01]  /*bd40*/  ISETP.GT.U32.AND P4, PT, R10, R14, PT ;  /* 0x0000000e0a00720c */ /* 0x000fe20003f84070 */
[----:B------:R-:W-:-:S04]  /*bd50*/  IMAD.HI.U32 R8, R7, R5, RZ ;  /* 0x0000000507087227 */ /* 0x000fc800078e00ff */
        /* <DEDUP_REMOVED lines=8> */
[--C-:B------:R-:W-:Y:S02]  /*bde0*/  @!P5 IMAD.IADD R16, R16, 0x1, -R10.reuse ;  /* 0x000000011010d824 */ /* 0x100fe400078e0a0a */
[----:B------:R-:W-:Y:S01]  /*bdf0*/  @!P4 IMAD.IADD R14, R14, 0x1, -R10 ;  /* 0x000000010e0ec824 */ /* 0x000fe200078e0a0a */
[----:B------:R-:W-:Y:S01]  /*be00*/  ISETP.GT.U32.AND P5, PT, R10, R5, PT ;  /* 0x000000050a00720c */ /* 0x000fe20003fa4070 */
[C---:B------:R-:W-:Y:S02]  /*be10*/  VIADD R0, R28.reuse, 0x11f ;  /* 0x0000011f1c007836 */ /* 0x040fe40000000000 */
[----:B------:R-:W-:Y:S01]  /*be20*/  VIADD R9, R28, 0x11d ;  /* 0x0000011d1c097836 */ /* 0x000fe20000000000 */
[----:B------:R-:W-:Y:S01]  /*be30*/  ISETP.GT.U32.AND P4, PT, R10, R14, PT ;  /* 0x0000000e0a00720c */ /* 0x000fe20003f84070 */
[----:B0-----:R-:W-:Y:S01]  /*be40*/  IMAD.MOV.U32 R3, RZ, RZ, R13 ;  /* 0x000000ffff037224 */ /* 0x001fe200078e000d */
[----:B------:R-:W-:Y:S01]  /*be50*/  IABS R6, R0 ;  /* 0x0000000000067213 */ /* 0x000fe20000000000 */
[----:B------:R-:W-:Y:S01]  /*be60*/  VIADD R15, R28, 0x11e ;  /* 0x0000011e1c0f7836 */ /* 0x000fe20000000000 */
[----:B------:R-:W-:Y:S01]  /*be70*/  IABS R11, R9 ;  /* 0x00000009000b7213 */ /* 0x000fe20000000000 */
[----:B------:R-:W-:Y:S01]  /*be80*/  @!P0 IMAD.MOV R3, RZ, RZ, -R3 ;  /* 0x000000ffff038224 */ /* 0x000fe200078e0a03 */
[----:B------:R-:W-:Y:S01]  /*be90*/  ISETP.GT.U32.AND P0, PT, R10, R12, PT ;  /* 0x0000000c0a00720c */ /* 0x000fe20003f04070 */
[----:B------:R-:W-:Y:S01]  /*bea0*/  IMAD.HI.U32 R13, R7, R6, RZ ;  /* 0x00000006070d7227 */ /* 0x000fe200078e00ff */
[----:B------:R-:W-:-:S02]  /*beb0*/  IABS R17, R15 ;  /* 0x0000000f00117213 */ /* 0x000fc40000000000 */
[----:B------:R0:W-:Y:S01]  /*bec0*/  STL [R1+0x574], R3 ;  /* 0x0005740301007387 */ /* 0x0001e20000100800 */
[----:B------:R-:W-:Y:S02]  /*bed0*/  VIADD R4, R28, 0x11c ;  /* 0x0000011c1c047836 */ /* 0x000fe40000000000 */
[--C-:B------:R-:W-:Y:S02]  /*bee0*/  @!P5 IMAD.IADD R5, R5, 0x1, -R10.reuse ;  /* 0x000000010505d824 */ /* 0x100fe400078e0a0a */
[----:B------:R-:W-:Y:S01]  /*bef0*/  IMAD.MOV R13, RZ, RZ, -R13 ;  /* 0x000000ffff0d7224 */ /* 0x000fe200078e0a0d */
[----:B------:R-:W-:Y:S01]  /*bf00*/  IABS R8, R4 ;  /* 0x0000000400087213 */ /* 0x000fe20000000000 */
[--C-:B------:R-:W-:Y:S01]  /*bf10*/  @!P4 IMAD.IADD R14, R14, 0x1, -R10.reuse ;  /* 0x000000010e0ec824 */ /* 0x100fe200078e0a0a */
[----:B------:R-:W-:Y:S01]  /*bf20*/  ISETP.GT.U32.AND P5, PT, R10, R5, PT ;  /* 0x000000050a00720c */ /* 0x000fe20003fa4070 */
[----:B------:R-:W-:Y:S02]  /*bf30*/  @!P0 IMAD.IADD R12, R12, 0x1, -R10 ;  /* 0x000000010c0c8824 */ /* 0x000fe400078e0a0a */
[----:B0-----:R-:W-:-:S02]  /*bf40*/  IMAD.MOV.U32 R3, RZ, RZ, R16 ;  /* 0x000000ffff037224 */ /* 0x001fc400078e0010 */
[----:B------:R-:W-:Y:S01]  /*bf50*/  IMAD.HI.U32 R16, R7, R17, RZ ;  /* 0x0000001107107227 */ /* 0x000fe200078e00ff */
[----:B------:R-:W-:-:S03]  /*bf60*/  ISETP.GT.U32.AND P0, PT, R10, R12, PT ;  /* 0x0000000c0a00720c */ /* 0x000fc60003f04070 */
[----:B------:R-:W-:Y:S01]  /*bf70*/  @!P3 IMAD.MOV R3, RZ, RZ, -R3 ;  /* 0x000000ffff03b224 */ /* 0x000fe200078e0a03 */
[----:B------:R-:W-:Y:S01]  /*bf80*/  ISETP.GE.AND P3, PT, R0, RZ, PT ;  /* 0x000000ff0000720c */ /* 0x000fe20003f66270 */
[C---:B------:R-:W-:Y:S02]  /*bf90*/  IMAD R0, R10.reuse, R13, R6 ;  /* 0x0000000d0a007224 */ /* 0x040fe400078e0206 */
[C---:B------:R-:W-:Y:S01]  /*bfa0*/  IMAD.HI.U32 R6, R7.reuse, R11, RZ ;  /* 0x0000000b07067227 */ /* 0x040fe200078e00ff */
[----:B------:R0:W-:Y:S02]  /*bfb0*/  STL [R1+0x56c], R3 ;  /* 0x00056c0301007387 */ /* 0x0001e40000100800 */
[----:B------:R-:W-:Y:S01]  /*bfc0*/  ISETP.GT.U32.AND P4, PT, R10, R0, PT ;  /* 0x000000000a00720c */ /* 0x000fe20003f84070 */
[----:B------:R-:W-:-:S04]  /*bfd0*/  IMAD.HI.U32 R13, R7, R8, RZ ;  /* 0x00000008070d7227 */ /* 0x000fc800078e00ff */
[----:B------:R-:W-:Y:S02]  /*bfe0*/  IMAD.MOV R6, RZ, RZ, -R6 ;  /* 0x000000ffff067224 */ /* 0x000fe400078e0a06 */
[----:B------:R-:W-:Y:S02]  /*bff0*/  IMAD.MOV R16, RZ, RZ, -R16 ;  /* 0x000000ffff107224 */ /* 0x000fe400078e0a10 */
[----:B0-----:R-:W-:Y:S02]  /*c000*/  IMAD.MOV.U32 R3, RZ, RZ, R14 ;  /* 0x000000ffff037224 */ /* 0x001fe400078e000e */
[----:B------:R-:W-:Y:S02]  /*c010*/  IMAD.MOV R13, RZ, RZ, -R13 ;  /* 0x000000ffff0d7224 */ /* 0x000fe400078e0a0d */
[----:B------:R-:W-:Y:S02]  /*c020*/  @!P1 IMAD.MOV R3, RZ, RZ, -R3 ;  /* 0x000000ffff039224 */ /* 0x000fe400078e0a03 */
[----:B------:R-:W-:-:S02]  /*c030*/  IMAD R11, R10, R6, R11 ;  /* 0x000000060a0b7224 */ /* 0x000fc400078e020b */
[--C-:B------:R-:W-:Y:S01]  /*c040*/  @!P0 IMAD.IADD R12, R12, 0x1, -R10.reuse ;  /* 0x000000010c0c8824 */ /* 0x100fe200078e0a0a */
[----:B------:R0:W-:Y:S01]  /*c050*/  STL [R1+0x568], R3 ;  /* 0x0005680301007387 */ /* 0x0001e20000100800 */
[----:B------:R-:W-:Y:S01]  /*c060*/  VIADD R6, R28, 0x11b ;  /* 0x0000011b1c067836 */ /* 0x000fe20000000000 */
[C---:B------:R-:W-:Y:S01]  /*c070*/  ISETP.GT.U32.AND P0, PT, R10.reuse, R11, PT ;  /* 0x0000000b0a00720c */ /* 0x040fe20003f04070 */
[----:B------:R-:W-:Y:S01]  /*c080*/  @!P5 IMAD.IADD R5, R5, 0x1, -R10 ;  /* 0x000000010505d824 */ /* 0x000fe200078e0a0a */
[----:B------:R-:W-:Y:S01]  /*c090*/  ISETP.GE.AND P5, PT, R15, RZ, PT ;  /* 0x000000ff0f00720c */ /* 0x000fe20003fa6270 */
[C---:B------:R-:W-:Y:S02]  /*c0a0*/  IMAD R17, R10.reuse, R16, R17 ;  /* 0x000000100a117224 */ /* 0x040fe400078e0211 */
[C---:B------:R-:W-:Y:S01]  /*c0b0*/  IMAD R8, R10.reuse, R13, R8 ;  /* 0x0000000d0a087224 */ /* 0x040fe200078e0208 */
[----:B------:R-:W-:Y:S01]  /*c0c0*/  IABS R13, R6 ;  /* 0x00000006000d7213 */ /* 0x000fe20000000000 */
[----:B------:R-:W-:Y:S01]  /*c0d0*/  IMAD.MOV.U32 R14, RZ, RZ, R5 ;  /* 0x000000ffff0e7224 */ /* 0x000fe200078e0005 */
[----:B------:R-:W-:Y:S01]  /*c0e0*/  ISETP.GT.U32.AND P1, PT, R10, R17, PT ;  /* 0x000000110a00720c */ /* 0x000fe20003f24070 */
[----:B0-----:R-:W-:-:S02]  /*c0f0*/  IMAD.MOV.U32 R3, RZ, RZ, R12 ;  /* 0x000000ffff037224 */ /* 0x001fc400078e000c */
[----:B------:R-:W-:Y:S02]  /*c100*/  @!P4 IMAD.IADD R0, R0, 0x1, -R10 ;  /* 0x000000010000c824 */ /* 0x000fe400078e0a0a */
[----:B------:R-:W-:Y:S01]  /*c110*/  @!P6 IMAD.MOV R3, RZ, RZ, -R3 ;  /* 0x000000ffff03e224 */ /* 0x000fe200078e0a03 */
[C---:B------:R-:W-:Y:S01]  /*c120*/  ISETP.GT.U32.AND P6, PT, R10.reuse, R8, PT ;  /* 0x000000080a00720c */ /* 0x040fe20003fc4070 */
[----:B------:R-:W-:Y:S01]  /*c130*/  IMAD.MOV.U32 R5, RZ, RZ, R13 ;  /* 0x000000ffff057224 */ /* 0x000fe200078e000d */
[----:B------:R-:W-:Y:S01]  /*c140*/  ISETP.GT.U32.AND P4, PT, R10, R0, PT ;  /* 0x000000000a00720c */ /* 0x000fe20003f84070 */
[----:B------:R-:W-:Y:S01]  /*c150*/  @!P2 IMAD.MOV R14, RZ, RZ, -R14 ;  /* 0x000000ffff0ea224 */ /* 0x000fe200078e0a0e */
[----:B------:R-:W-:Y:S01]  /*c160*/  ISETP.GE.AND P2, PT, R9, RZ, PT ;  /* 0x000000ff0900720c */ /* 0x000fe20003f46270 */
[----:B------:R-:W-:Y:S02]  /*c170*/  VIADD R9, R28, 0x11a ;  /* 0x0000011a1c097836 */ /* 0x000fe40000000000 */
        /* <DEDUP_REMOVED lines=100> */
[C---:B------:R-:W-:Y:S01]  /*c7c0*/  ISETP.GT.U32.AND P6, PT, R10.reuse, R6, PT ;  /* 0x000000060a00720c */ /* 0x040fe20003fc4070 */
[----:B------:R-:W-:Y:S02]  /*c7d0*/  IMAD.MOV R18, RZ, RZ, -R18 ;  /* 0x000000ffff127224 */ /* 0x000fe400078e0a12 */
[----:B------:R-:W-:Y:S01]  /*c7e0*/  IMAD.HI.U32 R12, R7, R9, RZ ;  /* 0x00000009070c7227 */ /* 0x000fe200078e00ff */
[----:B------:R-:W-:-:S03]  /*c7f0*/  ISETP.GT.U32.AND P3, PT, R10, R11, PT ;  /* 0x0000000b0a00720c */ /* 0x000fc60003f64070 */
[----:B------:R-:W-:Y:S02]  /*c800*/  @!P0 IMAD.MOV R3, RZ, RZ, -R3 ;  /* 0x000000ffff038224 */ /* 0x000fe400078e0a03 */
        /* <DEDUP_REMOVED lines=9> */
[----:B------:R-:W-:Y:S01]  /*c8a0*/  @!P3 IMAD.IADD R11, R11, 0x1, -R10 ;  /* 0x000000010b0bb824 */ /* 0x000fe200078e0a0a */
[----:B------:R-:W-:Y:S01]  /*c8b0*/  ISETP.GT.U32.AND P6, PT, R10, R0, PT ;  /* 0x000000000a00720c */ /* 0x000fe20003fc4070 */
[----:B------:R-:W-:Y:S01]  /*c8c0*/  VIADD R9, R28, 0x10f ;  /* 0x0000010f1c097836 */ /* 0x000fe20000000000 */
[----:B------:R-:W-:Y:S01]  /*c8d0*/  ISETP.GE.AND P3, PT, R5, RZ, PT ;  /* 0x000000ff0500720c */ /* 0x000fe20003f66270 */
[----:B0-----:R-:W-:-:S02]  /*c8e0*/  IMAD.MOV.U32 R3, RZ, RZ, R13 ;  /* 0x000000ffff037224 */ /* 0x001fc400078e000d */
[----:B------:R-:W-:Y:S01]  /*c8f0*/  IMAD.HI.U32 R13, R7, R19, RZ ;  /* 0x00000013070d7227 */ /* 0x000fe200078e00ff */
[----:B------:R-:W-:-:S03]  /*c900*/  IABS R17, R9 ;  /* 0x0000000900117213 */ /* 0x000fc60000000000 */
        /* <DEDUP_REMOVED lines=274> */
[----:B------:R-:W-:Y:S01]  /*da30*/  @!P5 IMAD.IADD R16, R16, 0x1, -R10 ;  /* 0x000000011010d824 */ /* 0x000fe200078e0a0a */
[----:B------:R-:W-:Y:S01]  /*da40*/  IABS R9, R0 ;  /* 0x0000000000097213 */ /* 0x000fe20000000000 */
[----:B0-----:R-:W-:Y:S01]  /*da50*/  IMAD.MOV.U32 R3, RZ, RZ, R14 ;  /* 0x000000ffff037224 */ /* 0x001fe200078e000e */
[----:B------:R-:W-:Y:S01]  /*da60*/  ISETP.GE.AND P5, PT, R11, RZ, PT ;  /* 0x000000ff0b00720c */ /* 0x000fe20003fa6270 */
[----:B------:R-:W-:-:S02]  /*da70*/  VIADD R11, R28, 0xfa ;  /* 0x000000fa1c0b7836 */ /* 0x000fc40000000000 */
[----:B------:R-:W-:-:S04]  /*da80*/  IMAD.HI.U32 R13, R7, R9, RZ ;  /* 0x00000009070d7227 */ /* 0x000fc800078e00ff */
[--C-:B------:R-:W-:Y:S01]  /*da90*/  @!P6 IMAD.IADD R8, R8, 0x1, -R10.reuse ;  /* 0x000000010808e824 */ /* 0x100fe200078e0a0a */
[----:B------:R-:W-:Y:S01]  /*daa0*/  ISETP.GE.AND P6, PT, R6, RZ, PT ;  /* 0x000000ff0600720c */ /* 0x000fe20003fc6270 */
[----:B------:R-:W-:Y:S02]  /*dab0*/  @!P4 IMAD.IADD R4, R4, 0x1, -R10 ;  /* 0x000000010404c824 */ /* 0x000fe400078e0a0a */
[----:B------:R-:W-:Y:S02]  /*dac0*/  IMAD.MOV R13, RZ, RZ, -R13 ;  /* 0x000000ffff0d7224 */ /* 0x000fe400078e0a0d */
[----:B------:R-:W-:Y:S01]  /*dad0*/  @!P0 IMAD.MOV R17, RZ, RZ, -R17 ;  /* 0x000000ffff118224 */ /* 0x000fe200078e0a11 */
[C---:B------:R-:W-:Y:S01]  /*dae0*/  ISETP.GT.U32.AND P0, PT, R10.reuse, R8, PT ;  /* 0x000000080a00720c */ /* 0x040fe20003f04070 */
[----:B------:R-:W-:Y:S01]  /*daf0*/  @!P1 IMAD.MOV R3, RZ, RZ, -R3 ;  /* 0x000000ffff039224 */ /* 0x000fe200078e0a03 */
[C---:B------:R-:W-:Y:S01]  /*db00*/  ISETP.GT.U32.AND P1, PT, R10.reuse, R4, PT ;  /* 0x000000040a00720c */ /* 0x040fe20003f24070 */
[----:B------:R-:W-:Y:S01]  /*db10*/  IMAD R9, R10, R13, R9 ;  /* 0x0000000d0a097224 */ /* 0x000fe200078e0209 */
[----:B------:R-:W-:Y:S01]  /*db20*/  IABS R13, R11 ;  /* 0x0000000b000d7213 */ /* 0x000fe20000000000 */
[----:B------:R-:W-:Y:S01]  /*db30*/  VIADD R5, R28, 0xfb ;  /* 0x000000fb1c057836 */ /* 0x000fe20000000000 */
[----:B------:R-:W-:Y:S01]  /*db40*/  STL [R1+0x4c8], R17 ;  /* 0x0004c81101007387 */ /* 0x000fe20000100800 */
[----:B------:R-:W-:Y:S01]  /*db50*/  @!P2 IMAD.MOV R16, RZ, RZ, -R16 ;  /* 0x000000ffff10a224 */ /* 0x000fe200078e0a10 */
[----:B------:R-:W-:Y:S01]  /*db60*/  ISETP.GT.U32.AND P4, PT, R10, R9, PT ;  /* 0x000000090a00720c */ /* 0x000fe20003f84070 */
[----:B------:R-:W-:Y:S01]  /*db70*/  IMAD.HI.U32 R14, R7, R13, RZ ;  /* 0x0000000d070e7227 */ /* 0x000fe200078e00ff */
[----:B------:R-:W-:Y:S01]  /*db80*/  IABS R20, R5 ;  /* 0x0000000500147213 */ /* 0x000fe20000000000 */
[----:B------:R-:W-:Y:S02]  /*db90*/  STL [R1+0x4c4], R3 ;  /* 0x0004c40301007387 */ /* 0x000fe40000100800 */
[----:B------:R-:W-:Y:S01]  /*dba0*/  @!P0 IMAD.IADD R8, R8, 0x1, -R10 ;  /* 0x0000000108088824 */ /* 0x000fe200078e0a0a */
[----:B------:R-:W-:Y:S01]  /*dbb0*/  ISETP.GE.AND P0, PT, R5, RZ, PT ;  /* 0x000000ff0500720c */ /* 0x000fe20003f06270 */
[----:B------:R-:W-:Y:S01]  /*dbc0*/  IMAD.MOV R14, RZ, RZ, -R14 ;  /* 0x000000ffff0e7224 */ /* 0x000fe200078e0a0e */
[----:B------:R0:W-:Y:S01]  /*dbd0*/  STL [R1+0x4bc], R16 ;  /* 0x0004bc1001007387 */ /* 0x0001e20000100800 */
[----:B------:R-:W-:-:S04]  /*dbe0*/  IMAD.HI.U32 R12, R7, R20, RZ ;  /* 0x00000014070c7227 */ /* 0x000fc800078e00ff */
[----:B------:R-:W-:Y:S01]  /*dbf0*/  @!P1 IMAD.IADD R4, R4, 0x1, -R10 ;  /* 0x0000000104049824 */ /* 0x000fe200078e0a0a */
[----:B------:R-:W-:Y:S01]  /*dc00*/  ISETP.GE.AND P1, PT, R11, RZ, PT ;  /* 0x000000ff0b00720c */ /* 0x000fe20003f26270 */
[----:B------:R-:W-:Y:S02]  /*dc10*/  IMAD R11, R10, R14, R13 ;  /* 0x0000000e0a0b7224 */ /* 0x000fe400078e020d */
[----:B------:R-:W-:Y:S02]  /*dc20*/  IMAD.MOV R12, RZ, RZ, -R12 ;  /* 0x000000ffff0c7224 */ /* 0x000fe400078e0a0c */
[----:B0-----:R-:W-:Y:S02]  /*dc30*/  IMAD.MOV.U32 R16, RZ, RZ, R8 ;  /* 0x000000ffff107224 */ /* 0x001fe400078e0008 */
[----:B------:R-:W-:Y:S02]  /*dc40*/  VIADD R6, R28, 0xf9 ;  /* 0x000000f91c067836 */ /* 0x000fe40000000000 */
[----:B------:R-:W-:-:S02]  /*dc50*/  @!P4 IMAD.IADD R9, R9, 0x1, -R10 ;  /* 0x000000010909c824 */ /* 0x000fc400078e0a0a */
[----:B------:R-:W-:Y:S01]  /*dc60*/  @!P5 IMAD.MOV R16, RZ, RZ, -R16 ;  /* 0x000000ffff10d224 */ /* 0x000fe200078e0a10 */
[C---:B------:R-:W-:Y:S01]  /*dc70*/  ISETP.GT.U32.AND P5, PT, R10.reuse, R11, PT ;  /* 0x0000000b0a00720c */ /* 0x040fe20003fa4070 */
[C---:B------:R-:W-:Y:S01]  /*dc80*/  IMAD R20, R10.reuse, R12, R20 ;  /* 0x0000000c0a147224 */ /* 0x040fe200078e0214 */
[----:B------:R-:W-:Y:S01]  /*dc90*/  IABS R12, R6 ;  /* 0x00000006000c7213 */ /* 0x000fe20000000000 */
[----:B------:R-:W-:Y:S01]  /*dca0*/  IMAD.MOV.U32 R3, RZ, RZ, R15 ;  /* 0x000000ffff037224 */ /* 0x000fe200078e000f */
[----:B------:R-:W-:Y:S01]  /*dcb0*/  ISETP.GT.U32.AND P4, PT, R10, R9, PT ;  /* 0x000000090a00720c */ /* 0x000fe20003f84070 */
[----:B------:R-:W-:Y:S01]  /*dcc0*/  VIADD R5, R28, 0xf7 ;  /* 0x000000f71c057836 */ /* 0x000fe20000000000 */
[----:B------:R-:W-:Y:S01]  /*dcd0*/  ISETP.GT.U32.AND P2, PT, R10, R20, PT ;  /* 0x000000140a00720c */ /* 0x000fe20003f44070 */
[----:B------:R-:W-:-:S04]  /*dce0*/  IMAD.HI.U32 R15, R7, R12, RZ ;  /* 0x0000000c070f7227 */ /* 0x000fc800078e00ff */
[----:B------:R-:W-:Y:S01]  /*dcf0*/  @!P3 IMAD.MOV R3, RZ, RZ, -R3 ;  /* 0x000000ffff03b224 */ /* 0x000fe200078e0a03 */
[----:B------:R-:W-:Y:S01]  /*dd00*/  ISETP.GE.AND P3, PT, R0, RZ, PT ;  /* 0x000000ff0000720c */ /* 0x000fe20003f66270 */
[----:B------:R-:W-:Y:S02]  /*dd10*/  VIADD R0, R28, 0xf8 ;  /* 0x000000f81c007836 */ /* 0x000fe40000000000 */
[----:B------:R-:W-:Y:S01]  /*dd20*/  IMAD.MOV R15, RZ, RZ, -R15 ;  /* 0x000000ffff0f7224 */ /* 0x000fe200078e0a0f */
[----:B------:R0:W-:Y:S01]  /*dd30*/  STL [R1+0x4b8], R3 ;  /* 0x0004b80301007387 */ /* 0x0001e20000100800 */
[----:B------:R-:W-:Y:S01]  /*dd40*/  @!P5 IMAD.IADD R11, R11, 0x1, -R10 ;  /* 0x000000010b0bd824 */ /* 0x000fe200078e0a0a */
[----:B------:R-:W-:Y:S01]  /*dd50*/  IABS R13, R0 ;  /* 0x00000000000d7213 */ /* 0x000fe20000000000 */
[----:B------:R-:W-:Y:S01]  /*dd60*/  IMAD R12, R10, R15, R12 ;  /* 0x0000000f0a0c7224 */ /* 0x000fe200078e020c */
[----:B------:R-:W-:Y:S01]  /*dd70*/  STL [R1+0x4b4], R16 ;  /* 0x0004b41001007387 */ /* 0x000fe20000100800 */
[--C-:B------:R-:W-:Y:S01]  /*dd80*/  @!P4 IMAD.IADD R9, R9, 0x1, -R10.reuse ;  /* 0x000000010909c824 */ /* 0x100fe200078e0a0a */
[----:B------:R-:W-:Y:S01]  /*dd90*/  ISETP.GE.AND P4, PT, R6, RZ, PT ;  /* 0x000000ff0600720c */ /* 0x000fe20003f86270 */
[----:B------:R-:W-:Y:S01]  /*dda0*/  @!P2 IMAD.IADD R20, R20, 0x1, -R10 ;  /* 0x000000011414a824 */ /* 0x000fe200078e0a0a */
[----:B------:R-:W-:Y:S01]  /*ddb0*/  ISETP.GT.U32.AND P5, PT, R10, R11, PT ;  /* 0x0000000b0a00720c */ /* 0x000fe20003fa4070 */
[----:B------:R-:W-:-:S03]  /*ddc0*/  IMAD.HI.U32 R6, R7, R13, RZ ;  /* 0x0000000d07067227 */ /* 0x000fc600078e00ff */
[C---:B------:R-:W-:Y:S01]  /*ddd0*/  ISETP.GT.U32.AND P2, PT, R10.reuse, R20, PT ;  /* 0x000000140a00720c */ /* 0x040fe20003f44070 */
[----:B0-----:R-:W-:Y:S01]  /*dde0*/  IMAD.MOV.U32 R3, RZ, RZ, R4 ;  /* 0x000000ffff037224 */ /* 0x001fe200078e0004 */
[----:B------:R-:W-:Y:S01]  /*ddf0*/  IABS R4, R5 ;  /* 0x0000000500047213 */ /* 0x000fe20000000000 */
[----:B------:R-:W-:Y:S02]  /*de00*/  IMAD.MOV R6, RZ, RZ, -R6 ;  /* 0x000000ffff067224 */ /* 0x000fe400078e0a06 */
[----:B------:R-:W-:Y:S01]  /*de10*/  @!P6 IMAD.MOV R3, RZ, RZ, -R3 ;  /* 0x000000ffff03e224 */ /* 0x000fe200078e0a03 */
[C---:B------:R-:W-:Y:S01]  /*de20*/  ISETP.GT.U32.AND P6, PT, R10.reuse, R12, PT ;  /* 0x0000000c0a00720c */ /* 0x040fe20003fc4070 */
[----:B------:R-:W-:Y:S02]  /*de30*/  IMAD R13, R10, R6, R13 ;  /* 0x000000060a0d7224 */ /* 0x000fe400078e020d */
[--C-:B------:R-:W-:Y:S01]  /*de40*/  @!P5 IMAD.IADD R11, R11, 0x1, -R10.reuse ;  /* 0x000000010b0bd824 */ /* 0x100fe200078e0a0a */
[----:B------:R0:W-:Y:S01]  /*de50*/  STL [R1+0x4b0], R3 ;  /* 0x0004b00301007387 */ /* 0x0001e20000100800 */
[----:B------:R-:W-:Y:S01]  /*de60*/  VIADD R8, R28, 0xf6 ;  /* 0x000000f61c087836 */ /* 0x000fe20000000000 */
[----:B------:R-:W-:Y:S01]  /*de70*/  ISETP.GT.U32.AND P5, PT, R10, R13, PT ;  /* 0x0000000d0a00720c */ /* 0x000fe20003fa4070 */
[----:B------:R-:W-:Y:S01]  /*de80*/  @!P2 IMAD.IADD R20, R20, 0x1, -R10 ;  /* 0x000000011414a824 */ /* 0x000fe200078e0a0a */
[----:B------:R-:W-:Y:S01]  /*de90*/  ISETP.GE.AND P2, PT, R0, RZ, PT ;  /* 0x000000ff0000720c */ /* 0x000fe20003f46270 */
[----:B------:R-:W-:Y:S01]  /*dea0*/  IMAD.HI.U32 R0, R7, R4, RZ ;  /* 0x0000000407007227 */ /* 0x000fe200078e00ff */
[----:B------:R-:W-:-:S03]  /*deb0*/  IABS R14, R8 ;  /* 0x00000008000e7213 */ /* 0x000fc60000000000 */
[----:B------:R-:W-:Y:S02]  /*dec0*/  @!P6 IMAD.IADD R12, R12, 0x1, -R10 ;  /* 0x000000010c0ce824 */ /* 0x000fe400078e0a0a */
[----:B0-----:R-:W-:Y:S02]  /*ded0*/  IMAD.MOV.U32 R3, RZ, RZ, R9 ;  /* 0x000000ffff037224 */ /* 0x001fe400078e0009 */
[----:B------:R-:W-:Y:S01]  /*dee0*/  VIADD R6, R28, 0xf5 ;  /* 0x000000f51c067836 */ /* 0x000fe20000000000 */
[C---:B------:R-:W-:Y:S01]  /*def0*/  ISETP.GT.U32.AND P6, PT, R10.reuse, R12, PT ;  /* 0x0000000c0a00720c */ /* 0x040fe20003fc4070 */
[----:B------:R-:W-:Y:S01]  /*df00*/  @!P3 IMAD.MOV R3, RZ, RZ, -R3 ;  /* 0x000000ffff03b224 */ /* 0x000fe200078e0a03 */
[----:B------:R-:W-:Y:S01]  /*df10*/  ISETP.GE.AND P3, PT, R5, RZ, PT ;  /* 0x000000ff0500720c */ /* 0x000fe20003f66270 */
[----:B------:R-:W-:Y:S01]  /*df20*/  IMAD.MOV R0, RZ, RZ, -R0 ;  /* 0x000000ffff007224 */ /* 0x000fe200078e0a00 */
[----:B------:R-:W-:Y:S01]  /*df30*/  IABS R17, R6 ;  /* 0x0000000600117213 */ /* 0x000fe20000000000 */
[----:B------:R-:W-:Y:S01]  /*df40*/  @!P5 IMAD.IADD R13, R13, 0x1, -R10 ;  /* 0x000000010d0dd824 */ /* 0x000fe200078e0a0a */
[----:B------:R0:W-:Y:S01]  /*df50*/  STL [R1+0x4ac], R3 ;  /* 0x0004ac0301007387 */ /* 0x0001e20000100800 */
[----:B------:R-:W-:-:S02]  /*df60*/  IMAD R4, R10, R0, R4 ;  /* 0x000000000a047224 */ /* 0x000fc400078e0204 */
[----:B------:R-:W-:-:S04]  /*df70*/  IMAD.HI.U32 R0, R7, R14, RZ ;  /* 0x0000000e07007227 */ /* 0x000fc800078e00ff */
[----:B------:R-:W-:Y:S01]  /*df80*/  @!P6 IMAD.IADD R12, R12, 0x1, -R10 ;  /* 0x000000010c0ce824 */ /* 0x000fe200078e0a0a */
[----:B------:R-:W-:Y:S01]  /*df90*/  ISETP.GT.U32.AND P6, PT, R10, R4, PT ;  /* 0x000000040a00720c */ /* 0x000fe20003fc4070 */
[----:B------:R-:W-:-:S04]  /*dfa0*/  IMAD.HI.U32 R19, R7, R17, RZ ;  /* 0x0000001107137227 */ /* 0x000fc800078e00ff */
[----:B0-----:R-:W-:Y:S02]  /*dfb0*/  IMAD.MOV.U32 R3, RZ, RZ, R20 ;  /* 0x000000ffff037224 */ /* 0x001fe400078e0014 */
[----:B------:R-:W-:Y:S02]  /*dfc0*/  VIADD R5, R28, 0xf3 ;  /* 0x000000f31c057836 */ /* 0x000fe40000000000 */
[----:B------:R-:W-:Y:S01]  /*dfd0*/  @!P0 IMAD.MOV R3, RZ, RZ, -R3 ;  /* 0x000000ffff038224 */ /* 0x000fe200078e0a03 */
[----:B------:R-:W-:Y:S01]  /*dfe0*/  ISETP.GT.U32.AND P0, PT, R10, R13, PT ;  /* 0x0000000d0a00720c */ /* 0x000fe20003f04070 */
[----:B------:R-:W-:Y:S01]  /*dff0*/  IMAD.MOV R0, RZ, RZ, -R0 ;  /* 0x000000ffff007224 */ /* 0x000fe200078e0a00 */
[----:B------:R-:W-:Y:S01]  /*e000*/  IABS R15, R5 ;  /* 0x00000005000f7213 */ /* 0x000fe20000000000 */
[----:B------:R-:W-:Y:S01]  /*e010*/  IMAD.MOV R19, RZ, RZ, -R19 ;  /* 0x000000ffff137224 */ /* 0x000fe200078e0a13 */
[----:B------:R0:W-:Y:S01]  /*e020*/  STL [R1+0x4a8], R3 ;  /* 0x0004a80301007387 */ /* 0x0001e20000100800 */
[----:B------:R-:W-:-:S02]  /*e030*/  VIADD R9, R28, 0xf4 ;  /* 0x000000f41c097836 */ /* 0x000fc40000000000 */
[C---:B------:R-:W-:Y:S02]  /*e040*/  IMAD R14, R10.reuse, R0, R14 ;  /* 0x000000000a0e7224 */ /* 0x040fe400078e020e */
[----:B------:R-:W-:Y:S01]  /*e050*/  IMAD R17, R10, R19, R17 ;  /* 0x000000130a117224 */ /* 0x000fe200078e0211 */
[----:B------:R-:W-:Y:S01]  /*e060*/  IABS R18, R9 ;  /* 0x0000000900127213 */ /* 0x000fe20000000000 */
[--C-:B------:R-:W-:Y:S01]  /*e070*/  @!P6 IMAD.IADD R4, R4, 0x1, -R10.reuse ;  /* 0x000000010404e824 */ /* 0x100fe200078e0a0a */
[C---:B------:R-:W-:Y:S01]  /*e080*/  ISETP.GT.U32.AND P5, PT, R10.reuse, R14, PT ;  /* 0x0000000e0a00720c */ /* 0x040fe20003fa4070 */
[----:B------:R-:W-:Y:S01]  /*e090*/  @!P0 IMAD.IADD R13, R13, 0x1, -R10 ;  /* 0x000000010d0d8824 */ /* 0x000fe200078e0a0a */
[----:B------:R-:W-:Y:S01]  /*e0a0*/  ISETP.GT.U32.AND P0, PT, R10, R17, PT ;  /* 0x000000110a00720c */ /* 0x000fe20003f04070 */
[----:B0-----:R-:W-:Y:S01]  /*e0b0*/  IMAD.MOV.U32 R3, RZ, RZ, R11 ;  /* 0x000000ffff037224 */ /* 0x001fe200078e000b */
[----:B------:R-:W-:Y:S01]  /*e0c0*/  ISETP.GE.AND P6, PT, R8, RZ, PT ;  /* 0x000000ff0800720c */ /* 0x000fe20003fc6270 */
[----:B------:R-:W-:-:S04]  /*e0d0*/  IMAD.HI.U32 R11, R7, R15, RZ ;  /* 0x0000000f070b7227 */ /* 0x000fc800078e00ff */
[----:B------:R-:W-:-:S04]  /*e0e0*/  IMAD.HI.U32 R16, R7, R18, RZ ;  /* 0x0000001207107227 */ /* 0x000fc800078e00ff */
[----:B------:R-:W-:Y:S01]  /*e0f0*/  @!P1 IMAD.MOV R3, RZ, RZ, -R3 ;  /* 0x000000ffff039224 */ /* 0x000fe200078e0a03 */
[C---:B------:R-:W-:Y:S01]  /*e100*/  ISETP.GT.U32.AND P1, PT, R10.reuse, R4, PT ;  /* 0x000000040a00720c */ /* 0x040fe20003f24070 */
[----:B------:R-:W-:Y:S02]  /*e110*/  IMAD.MOV R11, RZ, RZ, -R11 ;  /* 0x000000ffff0b7224 */ /* 0x000fe400078e0a0b */
[----:B------:R-:W-:Y:S01]  /*e120*/  IMAD.MOV R16, RZ, RZ, -R16 ;  /* 0x000000ffff107224 */ /* 0x000fe200078e0a10 */
[----:B------:R0:W-:Y:S01]  /*e130*/  STL [R1+0x4a4], R3 ;  /* 0x0004a40301007387 */ /* 0x0001e20000100800 */
[C---:B------:R-:W-:Y:S02]  /*e140*/  IMAD R15, R10.reuse, R11, R15 ;  /* 0x0000000b0a0f7224 */ /* 0x040fe400078e020f */
[----:B------:R-:W-:Y:S02]  /*e150*/  IMAD R18, R10, R16, R18 ;  /* 0x000000100a127224 */ /* 0x000fe400078e0212 */
[----:B------:R-:W-:-:S02]  /*e160*/  IMAD.MOV.U32 R16, RZ, RZ, R12 ;  /* 0x000000ffff107224 */ /* 0x000fc400078e000c */
[--C-:B------:R-:W-:Y:S02]  /*e170*/  @!P5 IMAD.IADD R14, R14, 0x1, -R10.reuse ;  /* 0x000000010e0ed824 */ /* 0x100fe400078e0a0a */
[----:B------:R-:W-:Y:S01]  /*e180*/  @!P0 IMAD.IADD R17, R17, 0x1, -R10 ;  /* 0x0000000111118824 */ /* 0x000fe200078e0a0a */
[C---:B------:R-:W-:Y:S01]  /*e190*/  ISETP.GT.U32.AND P0, PT, R10.reuse, R15, PT ;  /* 0x0000000f0a00720c */ /* 0x040fe20003f04070 */
[----:B0-----:R-:W-:Y:S01]  /*e1a0*/  IMAD.MOV.U32 R3, RZ, RZ, R13 ;  /* 0x000000ffff037224 */ /* 0x001fe200078e000d */
[----:B------:R-:W-:Y:S01]  /*e1b0*/  ISETP.GT.U32.AND P5, PT, R10, R14, PT ;  /* 0x0000000e0a00720c */ /* 0x000fe20003fa4070 */
[----:B------:R-:W-:Y:S01]  /*e1c0*/  @!P4 IMAD.MOV R16, RZ, RZ, -R16 ;  /* 0x000000ffff10c224 */ /* 0x000fe200078e0a10 */
[----:B------:R-:W-:Y:S01]  /*e1d0*/  ISETP.GE.AND P4, PT, R6, RZ, PT ;  /* 0x000000ff0600720c */ /* 0x000fe20003f86270 */
[----:B------:R-:W-:Y:S01]  /*e1e0*/  @!P2 IMAD.MOV R3, RZ, RZ, -R3 ;  /* 0x000000ffff03a224 */ /* 0x000fe200078e0a03 */
[----:B------:R-:W-:Y:S01]  /*e1f0*/  ISETP.GT.U32.AND P2, PT, R10, R18, PT ;  /* 0x000000120a00720c */ /* 0x000fe20003f44070 */
[----:B------:R-:W-:Y:S01]  /*e200*/  VIADD R0, R28, 0xf2 ;  /* 0x000000f21c007836 */ /* 0x000fe20000000000 */
[----:B------:R0:W-:Y:S01]  /*e210*/  STL [R1+0x49c], R16 ;  /* 0x00049c1001007387 */ /* 0x0001e20000100800 */
[--C-:B------:R-:W-:Y:S01]  /*e220*/  @!P1 IMAD.IADD R4, R4, 0x1, -R10.reuse ;  /* 0x0000000104049824 */ /* 0x100fe200078e0a0a */
[----:B------:R-:W-:Y:S01]  /*e230*/  ISETP.GE.AND P1, PT, R9, RZ, PT ;  /* 0x000000ff0900720c */ /* 0x000fe20003f26270 */
[----:B------:R-:W-:Y:S01]  /*e240*/  VIADD R11, R28, 0xef ;  /* 0x000000ef1c0b7836 */ /* 0x000fe20000000000 */
[----:B------:R2:W-:Y:S01]  /*e250*/  STL [R1+0x494], R3 ;  /* 0x0004940301007387 */ /* 0x0005e20000100800 */
[----:B------:R-:W-:Y:S01]  /*e260*/  IABS R8, R0 ;  /* 0x0000000000087213 */ /* 0x000fe20000000000 */
[----:B------:R-:W-:-:S02]  /*e270*/  @!P0 IMAD.IADD R15, R15, 0x1, -R10 ;  /* 0x000000010f0f8824 */ /* 0x000fc400078e0a0a */
[----:B------:R-:W-:Y:S01]  /*e280*/  @!P5 IMAD.IADD R14, R14, 0x1, -R10 ;  /* 0x000000010e0ed824 */ /* 0x000fe200078e0a0a */
[----:B------:R-:W-:Y:S01]  /*e290*/  ISETP.GE.AND P5, PT, R5, RZ, PT ;  /* 0x000000ff0500720c */ /* 0x000fe20003fa6270 */
[----:B0-----:R-:W-:Y:S01]  /*e2a0*/  VIADD R16, R28, 0xf1 ;  /* 0x000000f11c107836 */ /* 0x001fe20000000000 */
[----:B------:R-:W-:Y:S01]  /*e2b0*/  ISETP.GT.U32.AND P0, PT, R10, R15, PT ;  /* 0x0000000f0a00720c */ /* 0x000fe20003f04070 */
[----:B------:R-:W-:Y:S01]  /*e2c0*/  IMAD.HI.U32 R12, R7, R8, RZ ;  /* 0x00000008070c7227 */ /* 0x000fe200078e00ff */
[----:B------:R-:W-:-:S03]  /*e2d0*/  IABS R13, R11 ;  /* 0x0000000b000d7213 */ /* 0x000fc60000000000 */
[----:B--2---:R-:W-:Y:S01]  /*e2e0*/  IMAD.MOV.U32 R3, RZ, RZ, R4 ;  /* 0x000000ffff037224 */ /* 0x004fe200078e0004 */
[----:B------:R-:W-:Y:S01]  /*e2f0*/  IABS R4, R16 ;  /* 0x0000001000047213 */ /* 0x000fe20000000000 */
[----:B------:R-:W-:Y:S02]  /*e300*/  IMAD.MOV R12, RZ, RZ, -R12 ;  /* 0x000000ffff0c7224 */ /* 0x000fe400078e0a0c */
[----:B------:R-:W-:Y:S01]  /*e310*/  @!P3 IMAD.MOV R3, RZ, RZ, -R3 ;  /* 0x000000ffff03b224 */ /* 0x000fe200078e0a03 */
[----:B------:R-:W-:Y:S01]  /*e320*/  ISETP.GT.U32.AND P3, PT, R10, R17, PT ;  /* 0x000000110a00720c */ /* 0x000fe20003f64070 */
[----:B------:R-:W-:-:S03]  /*e330*/  IMAD.HI.U32 R5, R7, R4, RZ ;  /* 0x0000000407057227 */ /* 0x000fc600078e00ff */
[----:B------:R0:W-:Y:S01]  /*e340*/  STL [R1+0x490], R3 ;  /* 0x0004900301007387 */ /* 0x0001e20000100800 */
[----:B------:R-:W-:Y:S02]  /*e350*/  IMAD R8, R10, R12, R8 ;  /* 0x0000000c0a087224 */ /* 0x000fe400078e0208 */
[--C-:B------:R-:W-:Y:S02]  /*e360*/  @!P2 IMAD.IADD R18, R18, 0x1, -R10.reuse ;  /* 0x000000011212a824 */ /* 0x100fe400078e0a0a */
[----:B------:R-:W-:Y:S02]  /*e370*/  IMAD.MOV R5, RZ, RZ, -R5 ;  /* 0x000000ffff057224 */ /* 0x000fe400078e0a05 */
[--C-:B------:R-:W-:Y:S01]  /*e380*/  @!P0 IMAD.IADD R15, R15, 0x1, -R10.reuse ;  /* 0x000000010f0f8824 */ /* 0x100fe200078e0a0a */
[C---:B------:R-:W-:Y:S01]  /*e390*/  ISETP.GT.U32.AND P2, PT, R10.reuse, R18, PT ;  /* 0x000000120a00720c */ /* 0x040fe20003f44070 */
[----:B------:R-:W-:Y:S01]  /*e3a0*/  @!P3 IMAD.IADD R17, R17, 0x1, -R10 ;  /* 0x000000011111b824 */ /* 0x000fe200078e0a0a */
[C---:B------:R-:W-:Y:S01]  /*e3b0*/  ISETP.GT.U32.AND P3, PT, R10.reuse, R8, PT ;  /* 0x000000080a00720c */ /* 0x040fe20003f64070 */
[----:B------:R-:W-:-:S02]  /*e3c0*/  IMAD R4, R10, R5, R4 ;  /* 0x000000050a047224 */ /* 0x000fc400078e0204 */
[C---:B------:R-:W-:Y:S02]  /*e3d0*/  VIADD R6, R28.reuse, 0xf0 ;  /* 0x000000f01c067836 */ /* 0x040fe40000000000 */
[----:B------:R-:W-:Y:S01]  /*e3e0*/  VIADD R12, R28, 0xee ;  /* 0x000000ee1c0c7836 */ /* 0x000fe20000000000 */
[----:B------:R-:W-:Y:S01]  /*e3f0*/  ISETP.GT.U32.AND P0, PT, R10, R4, PT ;  /* 0x000000040a00720c */ /* 0x000fe20003f04070 */
[----:B------:R-:W-:Y:S01]  /*e400*/  IMAD.MOV.U32 R21, RZ, RZ, R14 ;  /* 0x000000ffff157224 */ /* 0x000fe200078e000e */
[----:B------:R-:W-:Y:S01]  /*e410*/  IABS R19, R6 ;  /* 0x0000000600137213 */ /* 0x000fe20000000000 */
[----:B0-----:R-:W-:Y:S01]  /*e420*/  IMAD.MOV.U32 R3, RZ, RZ, R17 ;  /* 0x000000ffff037224 */ /* 0x001fe200078e0011 */
[----:B------:R-:W-:Y:S01]  /*e430*/  IABS R9, R12 ;  /* 0x0000000c00097213 */ /* 0x000fe20000000000 */
[--C-:B------:R-:W-:Y:S01]  /*e440*/  @!P2 IMAD.IADD R18, R18, 0x1, -R10.reuse ;  /* 0x000000011212a824 */ /* 0x100fe200078e0a0a */
[----:B------:R-:W-:Y:S01]  /*e450*/  ISETP.GE.AND P2, PT, R0, RZ, PT ;  /* 0x000000ff0000720c */ /* 0x000fe20003f46270 */
[----:B------:R-:W-:Y:S01]  /*e460*/  @!P3 IMAD.IADD R8, R8, 0x1, -R10 ;  /* 0x000000010808b824 */ /* 0x000fe200078e0a0a */
[----:B------:R-:W-:Y:S01]  /*e470*/  ISETP.GE.AND P3, PT, R16, RZ, PT ;  /* 0x000000ff1000720c */ /* 0x000fe20003f66270 */
[----:B------:R-:W-:-:S04]  /*e480*/  IMAD.HI.U32 R0, R7, R13, RZ ;  /* 0x0000000d07007227 */ /* 0x000fc800078e00ff */
[----:B------:R-:W-:Y:S01]  /*e490*/  @!P0 IMAD.IADD R4, R4, 0x1, -R10 ;  /* 0x0000000104048824 */ /* 0x000fe200078e0a0a */
[----:B------:R-:W-:Y:S01]  /*e4a0*/  ISETP.GT.U32.AND P0, PT, R10, R8, PT ;  /* 0x000000080a00720c */ /* 0x000fe20003f04070 */
[----:B------:R-:W-:-:S04]  /*e4b0*/  IMAD.HI.U32 R20, R7, R19, RZ ;  /* 0x0000001307147227 */ /* 0x000fc800078e00ff */
[----:B------:R-:W-:-:S04]  /*e4c0*/  IMAD.HI.U32 R5, R7, R9, RZ ;  /* 0x0000000907057227 */ /* 0x000fc800078e00ff */
[----:B------:R-:W-:Y:S02]  /*e4d0*/  IMAD.MOV R0, RZ, RZ, -R0 ;  /* 0x000000ffff007224 */ /* 0x000fe400078e0a00 */
[----:B------:R-:W-:Y:S02]  /*e4e0*/  IMAD.MOV R20, RZ, RZ, -R20 ;  /* 0x000000ffff147224 */ /* 0x000fe400078e0a14 */
[----:B------:R-:W-:Y:S02]  /*e4f0*/  IMAD.MOV R5, RZ, RZ, -R5 ;  /* 0x000000ffff057224 */ /* 0x000fe400078e0a05 */
[C---:B------:R-:W-:Y:S02]  /*e500*/  IMAD R13, R10.reuse, R0, R13 ;  /* 0x000000000a0d7224 */ /* 0x040fe400078e020d */
[----:B------:R-:W-:Y:S01]  /*e510*/  @!P6 IMAD.MOV R21, RZ, RZ, -R21 ;  /* 0x000000ffff15e224 */ /* 0x000fe200078e0a15 */
[----:B------:R-:W-:Y:S01]  /*e520*/  ISETP.GT.U32.AND P6, PT, R10, R4, PT ;  /* 0x000000040a00720c */ /* 0x000fe20003fc4070 */
[----:B------:R-:W-:-:S02]  /*e530*/  @!P4 IMAD.MOV R3, RZ, RZ, -R3 ;  /* 0x000000ffff03c224 */ /* 0x000fc400078e0a03 */
[C---:B------:R-:W-:Y:S01]  /*e540*/  IMAD R16, R10.reuse, R20, R19 ;  /* 0x000000140a107224 */ /* 0x040fe200078e0213 */
[----:B------:R-:W-:Y:S01]  /*e550*/  STL [R1+0x488], R21 ;  /* 0x0004881501007387 */ /* 0x000fe20000100800 */
[C---:B------:R-:W-:Y:S02]  /*e560*/  IMAD R9, R10.reuse, R5, R9 ;  /* 0x000000050a097224 */ /* 0x040fe400078e0209 */
[----:B------:R-:W-:Y:S01]  /*e570*/  @!P1 IMAD.MOV R18, RZ, RZ, -R18 ;  /* 0x000000ffff129224 */ /* 0x000fe200078e0a12 */
[----:B------:R-:W-:Y:S01]  /*e580*/  ISETP.GT.U32.AND P1, PT, R10, R13, PT ;  /* 0x0000000d0a00720c */ /* 0x000fe20003f24070 */
[----:B------:R0:W-:Y:S01]  /*e590*/  STL [R1+0x484], R3 ;  /* 0x0004840301007387 */ /* 0x0001e20000100800 */
[--C-:B------:R-:W-:Y:S01]  /*e5a0*/  @!P0 IMAD.IADD R8, R8, 0x1, -R10.reuse ;  /* 0x0000000108088824 */ /* 0x100fe200078e0a0a */
[----:B------:R-:W-:Y:S01]  /*e5b0*/  ISETP.GT.U32.AND P4, PT, R10, R16, PT ;  /* 0x000000100a00720c */ /* 0x000fe20003f84070 */
[----:B------:R-:W-:Y:S01]  /*e5c0*/  VIADD R0, R28, 0xed ;  /* 0x000000ed1c007836 */ /* 0x000fe20000000000 */
[----:B------:R-:W-:Y:S01]  /*e5d0*/  ISETP.GT.U32.AND P0, PT, R10, R9, PT ;  /* 0x000000090a00720c */ /* 0x000fe20003f04070 */
[----:B------:R-:W-:Y:S01]  /*e5e0*/  VIADD R5, R28, 0xec ;  /* 0x000000ec1c057836 */ /* 0x000fe20000000000 */
[----:B------:R-:W-:Y:S01]  /*e5f0*/  STL [R1+0x480], R18 ;  /* 0x0004801201007387 */ /* 0x000fe20000100800 */
[----:B------:R-:W-:Y:S01]  /*e600*/  @!P6 IMAD.IADD R4, R4, 0x1, -R10 ;  /* 0x000000010404e824 */ /* 0x000fe200078e0a0a */
[----:B------:R-:W-:Y:S01]  /*e610*/  IABS R14, R0 ;  /* 0x00000000000e7213 */ /* 0x000fe20000000000 */
[----:B0-----:R-:W-:Y:S01]  /*e620*/  IMAD.MOV.U32 R3, RZ, RZ, R15 ;  /* 0x000000ffff037224 */ /* 0x001fe200078e000f */
[----:B------:R-:W-:-:S02]  /*e630*/  IABS R17, R5 ;  /* 0x0000000500117213 */ /* 0x000fc40000000000 */
[----:B------:R-:W-:Y:S01]  /*e640*/  @!P1 IMAD.IADD R13, R13, 0x1, -R10 ;  /* 0x000000010d0d9824 */ /* 0x000fe200078e0a0a */
[----:B------:R-:W-:Y:S01]  /*e650*/  ISETP.GE.AND P6, PT, R11, RZ, PT ;  /* 0x000000ff0b00720c */ /* 0x000fe20003fc6270 */
[----:B------:R-:W-:Y:S01]  /*e660*/  @!P5 IMAD.MOV R3, RZ, RZ, -R3 ;  /* 0x000000ffff03d224 */ /* 0x000fe200078e0a03 */
[----:B------:R-:W-:Y:S01]  /*e670*/  ISETP.GE.AND P5, PT, R6, RZ, PT ;  /* 0x000000ff0600720c */ /* 0x000fe20003fa6270 */
[----:B------:R-:W-:-:S03]  /*e680*/  IMAD.HI.U32 R15, R7, R14, RZ ;  /* 0x0000000e070f7227 */ /* 0x000fc600078e00ff */
[----:B------:R0:W-:Y:S01]  /*e690*/  STL [R1+0x47c], R3 ;  /* 0x00047c0301007387 */ /* 0x0001e20000100800 */
[----:B------:R-:W-:Y:S02]  /*e6a0*/  IMAD.MOV.U32 R6, RZ, RZ, R17 ;  /* 0x000000ffff067224 */ /* 0x000fe400078e0011 */
[--C-:B------:R-:W-:Y:S01]  /*e6b0*/  @!P4 IMAD.IADD R16, R16, 0x1, -R10.reuse ;  /* 0x000000011010c824 */ /* 0x100fe200078e0a0a */
[----:B------:R-:W-:Y:S01]  /*e6c0*/  ISETP.GE.AND P4, PT, R12, RZ, PT ;  /* 0x000000ff0c00720c */ /* 0x000fe20003f86270 */
[----:B------:R-:W-:Y:S01]  /*e6d0*/  @!P0 IMAD.IADD R9, R9, 0x1, -R10 ;  /* 0x0000000109098824 */ /* 0x000fe200078e0a0a */
[C---:B------:R-:W-:Y:S01]  /*e6e0*/  ISETP.GT.U32.AND P0, PT, R10.reuse, R13, PT ;  /* 0x0000000d0a00720c */ /* 0x040fe20003f04070 */
[----:B------:R-:W-:Y:S01]  /*e6f0*/  IMAD.MOV R15, RZ, RZ, -R15 ;  /* 0x000000ffff0f7224 */ /* 0x000fe200078e0a0f */
[----:B------:R-:W-:Y:S01]  /*e700*/  ISETP.GT.U32.AND P1, PT, R10, R16, PT ;  /* 0x000000100a00720c */ /* 0x000fe20003f24070 */
[----:B------:R-:W-:-:S04]  /*e710*/  IMAD.HI.U32 R12, R7, R6, RZ ;  /* 0x00000006070c7227 */ /* 0x000fc800078e00ff */
[----:B0-----:R-:W-:Y:S02]  /*e720*/  IMAD.MOV.U32 R3, RZ, RZ, R8 ;  /* 0x000000ffff037224 */ /* 0x001fe400078e0008 */
[C---:B------:R-:W-:Y:S02]  /*e730*/  IMAD R11, R10.reuse, R15, R14 ;  /* 0x0000000f0a0b7224 */ /* 0x040fe400078e020e */
[----:B------:R-:W-:Y:S01]  /*e740*/  @!P2 IMAD.MOV R3, RZ, RZ, -R3 ;  /* 0x000000ffff03a224 */ /* 0x000fe200078e0a03 */
[C---:B------:R-:W-:Y:S01]  /*e750*/  ISETP.GT.U32.AND P2, PT, R10.reuse, R9, PT ;  /* 0x000000090a00720c */ /* 0x040fe20003f44070 */
[----:B------:R-:W-:Y:S02]  /*e760*/  IMAD.MOV R12, RZ, RZ, -R12 ;  /* 0x000000ffff0c7224 */ /* 0x000fe400078e0a0c */
[----:B------:R-:W-:Y:S01]  /*e770*/  @!P0 IMAD.IADD R13, R13, 0x1, -R10 ;  /* 0x000000010d0d8824 */ /* 0x000fe200078e0a0a */
[----:B------:R0:W-:Y:S01]  /*e780*/  STL [R1+0x474], R3 ;  /* 0x0004740301007387 */ /* 0x0001e20000100800 */
[----:B------:R-:W-:-:S02]  /*e790*/  IMAD R6, R10, R12, R6 ;  /* 0x0000000c0a067224 */ /* 0x000fc400078e0206 */
[--C-:B------:R-:W-:Y:S01]  /*e7a0*/  @!P1 IMAD.IADD R16, R16, 0x1, -R10.reuse ;  /* 0x0000000110109824 */ /* 0x100fe200078e0a0a */
[----:B------:R-:W-:Y:S01]  /*e7b0*/  ISETP.GE.AND P1, PT, R0, RZ, PT ;  /* 0x000000ff0000720c */ /* 0x000fe20003f26270 */
[----:B------:R-:W-:Y:S01]  /*e7c0*/  VIADD R14, R28, 0xeb ;  /* 0x000000eb1c0e7836 */ /* 0x000fe20000000000 */
[----:B------:R-:W-:Y:S01]  /*e7d0*/  ISETP.GT.U32.AND P0, PT, R10, R6, PT ;  /* 0x000000060a00720c */ /* 0x000fe20003f04070 */
[C---:B------:R-:W-:Y:S02]  /*e7e0*/  VIADD R8, R28.reuse, 0xea ;  /* 0x000000ea1c087836 */ /* 0x040fe40000000000 */
[----:B------:R-:W-:Y:S01]  /*e7f0*/  @!P2 IMAD.IADD R9, R9, 0x1, -R10 ;  /* 0x000000010909a824 */ /* 0x000fe200078e0a0a */
[----:B------:R-:W-:Y:S01]  /*e800*/  ISETP.GE.AND P2, PT, R5, RZ, PT ;  /* 0x000000ff0500720c */ /* 0x000fe20003f46270 */
[----:B0-----:R-:W-:Y:S01]  /*e810*/  IMAD.MOV.U32 R3, RZ, RZ, R4 ;  /* 0x000000ffff037224 */ /* 0x001fe200078e0004 */
[----:B------:R-:W-:Y:S01]  /*e820*/  IABS R4, R14 ;  /* 0x0000000e00047213 */ /* 0x000fe20000000000 */
[----:B------:R-:W-:Y:S01]  /*e830*/  VIADD R5, R28, 0xe9 ;  /* 0x000000e91c057836 */ /* 0x000fe20000000000 */
[----:B------:R-:W-:Y:S01]  /*e840*/  IABS R0, R8 ;  /* 0x0000000800007213 */ /* 0x000fe20000000000 */
[----:B------:R-:W-:Y:S01]  /*e850*/  @!P3 IMAD.MOV R3, RZ, RZ, -R3 ;  /* 0x000000ffff03b224 */ /* 0x000fe200078e0a03 */
[----:B------:R-:W-:Y:S01]  /*e860*/  ISETP.GT.U32.AND P3, PT, R10, R11, PT ;  /* 0x0000000b0a00720c */ /* 0x000fe20003f64070 */
[----:B------:R-:W-:-:S03]  /*e870*/  IMAD.HI.U32 R15, R7, R4, RZ ;  /* 0x00000004070f7227 */ /* 0x000fc600078e00ff */
[----:B------:R0:W-:Y:S01]  /*e880*/  STL [R1+0x470], R3 ;  /* 0x0004700301007387 */ /* 0x0001e20000100800 */
[----:B------:R-:W-:Y:S02]  /*e890*/  @!P0 IMAD.IADD R6, R6, 0x1, -R10 ;  /* 0x0000000106068824 */ /* 0x000fe400078e0a0a */
[----:B------:R-:W-:-:S04]  /*e8a0*/  IMAD.HI.U32 R12, R7, R0, RZ ;  /* 0x00000000070c7227 */ /* 0x000fc800078e00ff */
[----:B------:R-:W-:Y:S02]  /*e8b0*/  IMAD.MOV R12, RZ, RZ, -R12 ;  /* 0x000000ffff0c7224 */ /* 0x000fe400078e0a0c */
[----:B------:R-:W-:Y:S01]  /*e8c0*/  @!P3 IMAD.IADD R11, R11, 0x1, -R10 ;  /* 0x000000010b0bb824 */ /* 0x000fe200078e0a0a */
[----:B------:R-:W-:Y:S01]  /*e8d0*/  ISETP.GE.AND P3, PT, R14, RZ, PT ;  /* 0x000000ff0e00720c */ /* 0x000fe20003f66270 */
[----:B0-----:R-:W-:Y:S01]  /*e8e0*/  IMAD.MOV.U32 R3, RZ, RZ, R16 ;  /* 0x000000ffff037224 */ /* 0x001fe200078e0010 */
[----:B------:R-:W-:Y:S01]  /*e8f0*/  IABS R14, R5 ;  /* 0x00000005000e7213 */ /* 0x000fe20000000000 */
[C---:B------:R-:W-:Y:S01]  /*e900*/  IMAD R0, R10.reuse, R12, R0 ;  /* 0x0000000c0a007224 */ /* 0x040fe200078e0200 */
[C---:B------:R-:W-:Y:S01]  /*e910*/  ISETP.GT.U32.AND P0, PT, R10.reuse, R11, PT ;  /* 0x0000000b0a00720c */ /* 0x040fe20003f04070 */
[----:B------:R-:W-:Y:S01]  /*e920*/  @!P5 IMAD.MOV R3, RZ, RZ, -R3 ;  /* 0x000000ffff03d224 */ /* 0x000fe200078e0a03 */
[----:B------:R-:W-:Y:S01]  /*e930*/  ISETP.GT.U32.AND P5, PT, R10, R6, PT ;  /* 0x000000060a00720c */ /* 0x000fe20003fa4070 */
[----:B------:R-:W-:-:S02]  /*e940*/  IMAD.MOV R15, RZ, RZ, -R15 ;  /* 0x000000ffff0f7224 */ /* 0x000fc400078e0a0f */
[----:B------:R-:W-:Y:S01]  /*e950*/  @!P6 IMAD.MOV R13, RZ, RZ, -R13 ;  /* 0x000000ffff0de224 */ /* 0x000fe200078e0a0d */
[----:B------:R0:W-:Y:S01]  /*e960*/  STL [R1+0x46c], R3 ;  /* 0x00046c0301007387 */ /* 0x0001e20000100800 */
[----:B------:R-:W-:Y:S02]  /*e970*/  IMAD R4, R10, R15, R4 ;  /* 0x0000000f0a047224 */ /* 0x000fe400078e0204 */
[C---:B------:R-:W-:Y:S01]  /*e980*/  VIADD R18, R28.reuse, 0xe5 ;  /* 0x000000e51c127836 */ /* 0x040fe20000000000 */
[----:B------:R-:W-:Y:S01]  /*e990*/  STL [R1+0x468], R13 ;  /* 0x0004680d01007387 */ /* 0x000fe20000100800 */
[----:B------:R-:W-:Y:S01]  /*e9a0*/  VIADD R15, R28, 0xdf ;  /* 0x000000df1c0f7836 */ /* 0x000fe20000000000 */
[C---:B------:R-:W-:Y:S01]  /*e9b0*/  ISETP.GT.U32.AND P6, PT, R10.reuse, R4, PT ;  /* 0x000000040a00720c */ /* 0x040fe20003fc4070 */
[--C-:B------:R-:W-:Y:S01]  /*e9c0*/  @!P0 IMAD.IADD R11, R11, 0x1, -R10.reuse ;  /* 0x000000010b0b8824 */ /* 0x100fe200078e0a0a */
[----:B------:R-:W-:Y:S01]  /*e9d0*/  ISETP.GT.U32.AND P0, PT, R10, R0, PT ;  /* 0x000000000a00720c */ /* 0x000fe20003f04070 */
[----:B------:R-:W-:Y:S01]  /*e9e0*/  @!P5 IMAD.IADD R6, R6, 0x1, -R10 ;  /* 0x000000010606d824 */ /* 0x000fe200078e0a0a */
[----:B------:R-:W-:Y:S01]  /*e9f0*/  ISETP.GE.AND P5, PT, R5, RZ, PT ;  /* 0x000000ff0500720c */ /* 0x000fe20003fa6270 */
[----:B0-----:R-:W-:-:S02]  /*ea00*/  IMAD.MOV.U32 R3, RZ, RZ, R9 ;  /* 0x000000ffff037224 */ /* 0x001fc400078e0009 */
[----:B------:R-:W-:-:S04]  /*ea10*/  IMAD.HI.U32 R9, R7, R14, RZ ;  /* 0x0000000e07097227 */ /* 0x000fc800078e00ff */
[----:B------:R-:W-:Y:S01]  /*ea20*/  @!P4 IMAD.MOV R3, RZ, RZ, -R3 ;  /* 0x000000ffff03c224 */ /* 0x000fe200078e0a03 */
[----:B------:R-:W-:Y:S01]  /*ea30*/  ISETP.GE.AND P4, PT, R8, RZ, PT ;  /* 0x000000ff0800720c */ /* 0x000fe20003f86270 */
[----:B------:R-:W-:Y:S02]  /*ea40*/  IMAD.MOV R8, RZ, RZ, -R9 ;  /* 0x000000ffff087224 */ /* 0x000fe400078e0a09 */
[----:B------:R-:W-:Y:S01]  /*ea50*/  IMAD.MOV.U32 R12, RZ, RZ, R11 ;  /* 0x000000ffff0c7224 */ /* 0x000fe200078e000b */
[----:B------:R0:W-:Y:S01]  /*ea60*/  STL [R1+0x464], R3 ;  /* 0x0004640301007387 */ /* 0x0001e20000100800 */
[----:B------:R-:W-:Y:S02]  /*ea70*/  IMAD R14, R10, R8, R14 ;  /* 0x000000080a0e7224 */ /* 0x000fe400078e020e */
[----:B------:R-:W-:Y:S02]  /*ea80*/  @!P1 IMAD.MOV R12, RZ, RZ, -R12 ;  /* 0x000000ffff0c9224 */ /* 0x000fe400078e0a0c */
[----:B------:R-:W-:Y:S01]  /*ea90*/  VIADD R9, R28, 0xe7 ;  /* 0x000000e71c097836 */ /* 0x000fe20000000000 */
[----:B------:R-:W-:Y:S01]  /*eaa0*/  ISETP.GT.U32.AND P1, PT, R10, R14, PT ;  /* 0x0000000e0a00720c */ /* 0x000fe20003f24070 */
[--C-:B------:R-:W-:Y:S01]  /*eab0*/  @!P6 IMAD.IADD R4, R4, 0x1, -R10.reuse ;  /* 0x000000010404e824 */ /* 0x100fe200078e0a0a */
[----:B------:R2:W-:Y:S01]  /*eac0*/  STL [R1+0x460], R12 ;  /* 0x0004600c01007387 */ /* 0x0005e20000100800 */
[----:B------:R-:W-:Y:S01]  /*ead0*/  @!P0 IMAD.IADD R0, R0, 0x1, -R10 ;  /* 0x0000000100008824 */ /* 0x000fe200078e0a0a */
[----:B------:R-:W-:Y:S01]  /*eae0*/  IABS R21, R9 ;  /* 0x0000000900157213 */ /* 0x000fe20000000000 */
[----:B0-----:R-:W-:Y:S01]  /*eaf0*/  IMAD.MOV.U32 R3, RZ, RZ, R6 ;  /* 0x000000ffff037224 */ /* 0x001fe200078e0006 */
[----:B------:R-:W-:Y:S01]  /*eb00*/  ISETP.GT.U32.AND P6, PT, R10, R4, PT ;  /* 0x000000040a00720c */ /* 0x000fe20003fc4070 */
[----:B------:R-:W-:Y:S01]  /*eb10*/  VIADD R5, R28, 0xe8 ;  /* 0x000000e81c057836 */ /* 0x000fe20000000000 */
[----:B------:R-:W-:Y:S01]  /*eb20*/  ISETP.GT.U32.AND P0, PT, R10, R0, PT ;  /* 0x000000000a00720c */ /* 0x000fe20003f04070 */
[----:B------:R-:W-:-:S03]  /*eb30*/  IMAD.HI.U32 R6, R7, R21, RZ ;  /* 0x0000001507067227 */ /* 0x000fc600078e00ff */
[----:B------:R-:W-:Y:S01]  /*eb40*/  IABS R20, R5 ;  /* 0x0000000500147213 */ /* 0x000fe20000000000 */
[----:B------:R-:W-:Y:S02]  /*eb50*/  @!P1 IMAD.IADD R14, R14, 0x1, -R10 ;  /* 0x000000010e0e9824 */ /* 0x000fe400078e0a0a */
[----:B------:R-:W-:Y:S02]  /*eb60*/  IMAD.MOV R6, RZ, RZ, -R6 ;  /* 0x000000ffff067224 */ /* 0x000fe400078e0a06 */
[----:B------:R-:W-:Y:S01]  /*eb70*/  VIADD R8, R28, 0xe6 ;  /* 0x000000e61c087836 */ /* 0x000fe20000000000 */
[C---:B------:R-:W-:Y:S01]  /*eb80*/  ISETP.GT.U32.AND P1, PT, R10.reuse, R14, PT ;  /* 0x0000000e0a00720c */ /* 0x040fe20003f24070 */
[----:B------:R-:W-:Y:S02]  /*eb90*/  IMAD R21, R10, R6, R21 ;  /* 0x000000060a157224 */ /* 0x000fe400078e0215 */
[----:B------:R-:W-:Y:S01]  /*eba0*/  IMAD.HI.U32 R11, R7, R20, RZ ;  /* 0x00000014070b7227 */ /* 0x000fe200078e00ff */
[----:B------:R-:W-:-:S03]  /*ebb0*/  IABS R19, R8 ;  /* 0x0000000800137213 */ /* 0x000fc60000000000 */
[----:B------:R-:W-:Y:S01]  /*ebc0*/  @!P2 IMAD.MOV R3, RZ, RZ, -R3 ;  /* 0x000000ffff03a224 */ /* 0x000fe200078e0a03 */
[----:B------:R-:W-:Y:S01]  /*ebd0*/  ISETP.GE.AND P2, PT, R5, RZ, PT ;  /* 0x000000ff0500720c */ /* 0x000fe20003f46270 */
[--C-:B------:R-:W-:Y:S01]  /*ebe0*/  @!P6 IMAD.IADD R4, R4, 0x1, -R10.reuse ;  /* 0x000000010404e824 */ /* 0x100fe200078e0a0a */
[----:B------:R-:W-:Y:S01]  /*ebf0*/  ISETP.GE.AND P6, PT, R9, RZ, PT ;  /* 0x000000ff0900720c */ /* 0x000fe20003fc6270 */
[--C-:B------:R-:W-:Y:S01]  /*ec00*/  @!P0 IMAD.IADD R0, R0, 0x1, -R10.reuse ;  /* 0x0000000100008824 */ /* 0x100fe200078e0a0a */
[----:B------:R0:W-:Y:S01]  /*ec10*/  STL [R1+0x45c], R3 ;  /* 0x00045c0301007387 */ /* 0x0001e20000100800 */
[----:B------:R-:W-:Y:S01]  /*ec20*/  @!P1 IMAD.IADD R14, R14, 0x1, -R10 ;  /* 0x000000010e0e9824 */ /* 0x000fe200078e0a0a */
[----:B------:R-:W-:Y:S01]  /*ec30*/  ISETP.GT.U32.AND P1, PT, R10, R21, PT ;  /* 0x000000150a00720c */ /* 0x000fe20003f24070 */
[----:B------:R-:W-:Y:S01]  /*ec40*/  IMAD.MOV R9, RZ, RZ, -R11 ;  /* 0x000000ffff097224 */ /* 0x000fe200078e0a0b */
[----:B------:R-:W-:Y:S01]  /*ec50*/  ISETP.GE.AND P0, PT, R8, RZ, PT ;  /* 0x000000ff0800720c */ /* 0x000fe20003f06270 */
[----:B--2---:R-:W-:-:S02]  /*ec60*/  IMAD.MOV.U32 R12, RZ, RZ, R4 ;  /* 0x000000ffff0c7224 */ /* 0x004fc400078e0004 */
[----:B------:R-:W-:Y:S02]  /*ec70*/  IMAD R20, R10, R9, R20 ;  /* 0x000000090a147224 */ /* 0x000fe400078e0214 */
[----:B------:R-:W-:-:S04]  /*ec80*/  IMAD.HI.U32 R5, R7, R19, RZ ;  /* 0x0000001307057227 */ /* 0x000fc800078e00ff */
[----:B0-----:R-:W-:Y:S02]  /*ec90*/  IMAD.MOV.U32 R3, RZ, RZ, R0 ;  /* 0x000000ffff037224 */ /* 0x001fe400078e0000 */
[----:B------:R-:W-:Y:S01]  /*eca0*/  @!P3 IMAD.MOV R12, RZ, RZ, -R12 ;  /* 0x000000ffff0cb224 */ /* 0x000fe200078e0a0c */
[----:B------:R-:W-:Y:S01]  /*ecb0*/  ISETP.GT.U32.AND P3, PT, R10, R20, PT ;  /* 0x000000140a00720c */ /* 0x000fe20003f64070 */
[----:B------:R-:W-:Y:S01]  /*ecc0*/  @!P4 IMAD.MOV R3, RZ, RZ, -R3 ;  /* 0x000000ffff03c224 */ /* 0x000fe200078e0a03 */
[----:B------:R-:W-:Y:S01]  /*ecd0*/  ISETP.GE.AND P4, PT, R18, RZ, PT ;  /* 0x000000ff1200720c */ /* 0x000fe20003f86270 */
[----:B------:R-:W-:Y:S01]  /*ece0*/  @!P1 IMAD.IADD R21, R21, 0x1, -R10 ;  /* 0x0000000115159824 */ /* 0x000fe200078e0a0a */
[----:B------:R-:W-:Y:S01]  /*ecf0*/  IABS R18, R18 ;  /* 0x0000001200127213 */ /* 0x000fe20000000000 */
[----:B------:R-:W-:Y:S01]  /*ed00*/  IMAD.MOV R5, RZ, RZ, -R5 ;  /* 0x000000ffff057224 */ /* 0x000fe200078e0a05 */
[----:B------:R0:W-:Y:S01]  /*ed10*/  STL [R1+0x458], R12 ;  /* 0x0004580c01007387 */ /* 0x0001e20000100800 */
[----:B------:R-:W-:Y:S01]  /*ed20*/  VIADD R9, R28, 0xe4 ;  /* 0x000000e41c097836 */ /* 0x000fe20000000000 */
[C---:B------:R-:W-:Y:S01]  /*ed30*/  ISETP.GT.U32.AND P1, PT, R10.reuse, R21, PT ;  /* 0x000000150a00720c */ /* 0x040fe20003f24070 */
[----:B------:R-:W-:Y:S01]  /*ed40*/  IMAD R19, R10, R5, R19 ;  /* 0x000000050a137224 */ /* 0x000fe200078e0213 */
[----:B------:R2:W-:Y:S01]  /*ed50*/  STL [R1+0x454], R3 ;  /* 0x0004540301007387 */ /* 0x0005e20000100800 */
[----:B------:R-:W-:Y:S01]  /*ed60*/  IMAD.HI.U32 R11, R7, R18, RZ ;  /* 0x00000012070b7227 */ /* 0x000fe200078e00ff */
[----:B------:R-:W-:-:S03]  /*ed70*/  IABS R17, R9 ;  /* 0x0000000900117213 */ /* 0x000fc60000000000 */
[----:B------:R-:W-:Y:S02]  /*ed80*/  VIADD R5, R28, 0xe2 ;  /* 0x000000e21c057836 */ /* 0x000fe40000000000 */
[----:B------:R-:W-:Y:S02]  /*ed90*/  IMAD.MOV R11, RZ, RZ, -R11 ;  /* 0x000000ffff0b7224 */ /* 0x000fe400078e0a0b */
[----:B------:R-:W-:Y:S01]  /*eda0*/  IMAD.HI.U32 R8, R7, R17, RZ ;  /* 0x0000001107087227 */ /* 0x000fe200078e00ff */
[----:B0-----:R-:W-:-:S03]  /*edb0*/  IABS R12, R5 ;  /* 0x00000005000c7213 */ /* 0x001fc60000000000 */
[----:B--2---:R-:W-:Y:S02]  /*edc0*/  IMAD.MOV.U32 R3, RZ, RZ, R14 ;  /* 0x000000ffff037224 */ /* 0x004fe400078e000e */
[----:B------:R-:W-:Y:S02]  /*edd0*/  @!P3 IMAD.IADD R20, R20, 0x1, -R10 ;  /* 0x000000011414b824 */ /* 0x000fe400078e0a0a */
[----:B------:R-:W-:Y:S01]  /*ede0*/  @!P5 IMAD.MOV R3, RZ, RZ, -R3 ;  /* 0x000000ffff03d224 */ /* 0x000fe200078e0a03 */
[C---:B------:R-:W-:Y:S01]  /*edf0*/  ISETP.GT.U32.AND P5, PT, R10.reuse, R19, PT ;  /* 0x000000130a00720c */ /* 0x040fe20003fa4070 */
[C---:B------:R-:W-:Y:S01]  /*ee00*/  IMAD R18, R10.reuse, R11, R18 ;  /* 0x0000000b0a127224 */ /* 0x040fe200078e0212 */
[C---:B------:R-:W-:Y:S01]  /*ee10*/  ISETP.GT.U32.AND P3, PT, R10.reuse, R20, PT ;  /* 0x000000140a00720c */ /* 0x040fe20003f64070 */
[----:B------:R-:W-:Y:S01]  /*ee20*/  IMAD.MOV R8, RZ, RZ, -R8 ;  /* 0x000000ffff087224 */ /* 0x000fe200078e0a08 */
[----:B------:R0:W-:Y:S01]  /*ee30*/  STL [R1+0x44c], R3 ;  /* 0x00044c0301007387 */ /* 0x0001e20000100800 */
[----:B------:R-:W-:Y:S01]  /*ee40*/  @!P1 IMAD.IADD R21, R21, 0x1, -R10 ;  /* 0x0000000115159824 */ /* 0x000fe200078e0a0a */
[C---:B------:R-:W-:Y:S01]  /*ee50*/  ISETP.GT.U32.AND P1, PT, R10.reuse, R18, PT ;  /* 0x000000120a00720c */ /* 0x040fe20003f24070 */
[----:B------:R-:W-:Y:S01]  /*ee60*/  IMAD R17, R10, R8, R17 ;  /* 0x000000080a117224 */ /* 0x000fe200078e0211 */
[----:B------:R-:W-:Y:S01]  /*ee70*/  IABS R8, R15 ;  /* 0x0000000f00087213 */ /* 0x000fe20000000000 */
[----:B------:R-:W-:-:S04]  /*ee80*/  IMAD.HI.U32 R0, R7, R12, RZ ;  /* 0x0000000c07007227 */ /* 0x000fc800078e00ff */
[----:B------:R-:W-:Y:S01]  /*ee90*/  @!P5 IMAD.IADD R19, R19, 0x1, -R10 ;  /* 0x000000011313d824 */ /* 0x000fe200078e0a0a */
[----:B------:R-:W-:Y:S01]  /*eea0*/  ISETP.GT.U32.AND P5, PT, R10, R17, PT ;  /* 0x000000110a00720c */ /* 0x000fe20003fa4070 */
[----:B------:R-:W-:Y:S02]  /*eeb0*/  IMAD.MOV R0, RZ, RZ, -R0 ;  /* 0x000000ffff007224 */ /* 0x000fe400078e0a00 */
[----:B------:R-:W-:Y:S02]  /*eec0*/  VIADD R6, R28, 0xe3 ;  /* 0x000000e31c067836 */ /* 0x000fe40000000000 */
[----:B------:R-:W-:Y:S02]  /*eed0*/  IMAD R12, R10, R0, R12 ;  /* 0x000000000a0c7224 */ /* 0x000fe400078e020c */
[----:B------:R-:W-:Y:S01]  /*eee0*/  VIADD R0, R28, 0xe1 ;  /* 0x000000e11c007836 */ /* 0x000fe20000000000 */
[----:B------:R-:W-:Y:S01]  /*eef0*/  IABS R13, R6 ;  /* 0x00000006000d7213 */ /* 0x000fe20000000000 */
[--C-:B------:R-:W-:Y:S01]  /*ef00*/  @!P3 IMAD.IADD R20, R20, 0x1, -R10.reuse ;  /* 0x000000011414b824 */ /* 0x100fe200078e0a0a */
[----:B------:R-:W-:Y:S01]  /*ef10*/  ISETP.GE.AND P3, PT, R9, RZ, PT ;  /* 0x000000ff0900720c */ /* 0x000fe20003f66270 */
[----:B------:R-:W-:Y:S01]  /*ef20*/  @!P1 IMAD.IADD R18, R18, 0x1, -R10 ;  /* 0x0000000112129824 */ /* 0x000fe200078e0a0a */
[----:B------:R-:W-:Y:S01]  /*ef30*/  ISETP.GT.U32.AND P1, PT, R10, R19, PT ;  /* 0x000000130a00720c */ /* 0x000fe20003f24070 */
[----:B------:R-:W-:Y:S01]  /*ef40*/  VIADD R14, R28, 0xe0 ;  /* 0x000000e01c0e7836 */ /* 0x000fe20000000000 */
[----:B------:R-:W-:Y:S01]  /*ef50*/  IABS R11, R0 ;  /* 0x00000000000b7213 */ /* 0x000fe20000000000 */
[----:B0-----:R-:W-:-:S02]  /*ef60*/  IMAD.MOV.U32 R3, RZ, RZ, R20 ;  /* 0x000000ffff037224 */ /* 0x001fc400078e0014 */
[----:B------:R-:W-:Y:S01]  /*ef70*/  @!P5 IMAD.IADD R17, R17, 0x1, -R10 ;  /* 0x000000011111d824 */ /* 0x000fe200078e0a0a */
[----:B------:R-:W-:Y:S01]  /*ef80*/  IABS R9, R14 ;  /* 0x0000000e00097213 */ /* 0x000fe20000000000 */
[----:B------:R-:W-:Y:S01]  /*ef90*/  IMAD.HI.U32 R4, R7, R13, RZ ;  /* 0x0000000d07047227 */ /* 0x000fe200078e00ff */
[----:B------:R-:W-:-:S03]  /*efa0*/  ISETP.GT.U32.AND P5, PT, R10, R18, PT ;  /* 0x000000120a00720c */ /* 0x000fc60003fa4070 */
[----:B------:R-:W-:-:S04]  /*efb0*/  IMAD.HI.U32 R20, R7, R11, RZ ;  /* 0x0000000b07147227 */ /* 0x000fc800078e00ff */
[----:B------:R-:W-:Y:S01]  /*efc0*/  @!P2 IMAD.MOV R3, RZ, RZ, -R3 ;  /* 0x000000ffff03a224 */ /* 0x000fe200078e0a03 */
[C---:B------:R-:W-:Y:S01]  /*efd0*/  ISETP.GT.U32.AND P2, PT, R10.reuse, R17, PT ;  /* 0x000000110a00720c */ /* 0x040fe20003f44070 */
[----:B------:R-:W-:Y:S02]  /*efe0*/  IMAD.MOV R4, RZ, RZ, -R4 ;  /* 0x000000ffff047224 */ /* 0x000fe400078e0a04 */
[----:B------:R-:W-:Y:S01]  /*eff0*/  IMAD.HI.U32 R22, R7, R9, RZ ;  /* 0x0000000907167227 */ /* 0x000fe200078e00ff */
[----:B------:R0:W-:Y:S03]  /*f000*/  STL [R1+0x448], R3 ;  /* 0x0004480301007387 */ /* 0x0001e60000100800 */
[----:B------:R-:W-:Y:S02]  /*f010*/  IMAD.MOV R20, RZ, RZ, -R20 ;  /* 0x000000ffff147224 */ /* 0x000fe400078e0a14 */
[----:B------:R-:W-:-:S02]  /*f020*/  IMAD R13, R10, R4, R13 ;  /* 0x000000040a0d7224 */ /* 0x000fc400078e020d */
[----:B------:R-:W-:Y:S01]  /*f030*/  @!P1 IMAD.IADD R19, R19, 0x1, -R10 ;  /* 0x0000000113139824 */ /* 0x000fe200078e0a0a */
[C---:B------:R-:W-:Y:S01]  /*f040*/  ISETP.GT.U32.AND P1, PT, R10.reuse, R12, PT ;  /* 0x0000000c0a00720c */ /* 0x040fe20003f24070 */
[----:B------:R-:W-:Y:S02]  /*f050*/  IMAD.MOV R22, RZ, RZ, -R22 ;  /* 0x000000ffff167224 */ /* 0x000fe400078e0a16 */
[----:B0-----:R-:W-:Y:S02]  /*f060*/  IMAD.MOV.U32 R3, RZ, RZ, R21 ;  /* 0x000000ffff037224 */ /* 0x001fe400078e0015 */
[C---:B------:R-:W-:Y:S02]  /*f070*/  IMAD R11, R10.reuse, R20, R11 ;  /* 0x000000140a0b7224 */ /* 0x040fe400078e020b */
[----:B------:R-:W-:Y:S01]  /*f080*/  @!P6 IMAD.MOV R3, RZ, RZ, -R3 ;  /* 0x000000ffff03e224 */ /* 0x000fe200078e0a03 */
[C---:B------:R-:W-:Y:S01]  /*f090*/  ISETP.GT.U32.AND P6, PT, R10.reuse, R13, PT ;  /* 0x0000000d0a00720c */ /* 0x040fe20003fc4070 */
[----:B------:R-:W-:-:S02]  /*f0a0*/  IMAD R9, R10, R22, R9 ;  /* 0x000000160a097224 */ /* 0x000fc400078e0209 */
[--C-:B------:R-:W-:Y:S01]  /*f0b0*/  @!P5 IMAD.IADD R18, R18, 0x1, -R10.reuse ;  /* 0x000000011212d824 */ /* 0x100fe200078e0a0a */
[C---:B------:R-:W-:Y:S01]  /*f0c0*/  ISETP.GT.U32.AND P5, PT, R10.reuse, R11, PT ;  /* 0x0000000b0a00720c */ /* 0x040fe20003fa4070 */
[--C-:B------:R-:W-:Y:S01]  /*f0d0*/  @!P2 IMAD.IADD R17, R17, 0x1, -R10.reuse ;  /* 0x000000011111a824 */ /* 0x100fe200078e0a0a */
[----:B------:R-:W-:Y:S01]  /*f0e0*/  ISETP.GT.U32.AND P2, PT, R10, R9, PT ;  /* 0x000000090a00720c */ /* 0x000fe20003f44070 */
[----:B------:R-:W-:Y:S01]  /*f0f0*/  VIADD R16, R28, 0xde ;  /* 0x000000de1c107836 */ /* 0x000fe20000000000 */
[----:B------:R0:W-:Y:S01]  /*f100*/  STL [R1+0x440], R3 ;  /* 0x0004400301007387 */ /* 0x0001e20000100800 */
[----:B------:R-:W-:Y:S02]  /*f110*/  IMAD.MOV.U32 R23, RZ, RZ, R19 ;  /* 0x000000ffff177224 */ /* 0x000fe400078e0013 */
[----:B------:R-:W-:Y:S01]  /*f120*/  @!P1 IMAD.IADD R12, R12, 0x1, -R10 ;  /* 0x000000010c0c9824 */ /* 0x000fe200078e0a0a */
[----:B------:R-:W-:Y:S01]  /*f130*/  IABS R4, R16 ;  /* 0x0000001000047213 */ /* 0x000fe20000000000 */
[----:B------:R-:W-:Y:S01]  /*f140*/  IMAD.HI.U32 R20, R7, R8, RZ ;  /* 0x0000000807147227 */ /* 0x000fe200078e00ff */
[----:B------:R-:W-:-:S03]  /*f150*/  ISETP.GE.AND P1, PT, R5, RZ, PT ;  /* 0x000000ff0500720c */ /* 0x000fc60003f26270 */
[----:B------:R-:W-:Y:S01]  /*f160*/  @!P0 IMAD.MOV R23, RZ, RZ, -R23 ;  /* 0x000000ffff178224 */ /* 0x000fe200078e0a17 */
[----:B------:R-:W-:Y:S01]  /*f170*/  ISETP.GT.U32.AND P0, PT, R10, R12, PT ;  /* 0x0000000c0a00720c */ /* 0x000fe20003f04070 */
[----:B0-----:R-:W-:Y:S02]  /*f180*/  IMAD.MOV.U32 R3, RZ, RZ, R18 ;  /* 0x000000ffff037224 */ /* 0x001fe400078e0012 */
[--C-:B------:R-:W-:Y:S01]  /*f190*/  @!P6 IMAD.IADD R13, R13, 0x1, -R10.reuse ;  /* 0x000000010d0de824 */ /* 0x100fe200078e0a0a */
[----:B------:R-:W-:Y:S01]  /*f1a0*/  STL [R1+0x438], R23 ;  /* 0x0004381701007387 */ /* 0x000fe20000100800 */
[----:B------:R-:W-:Y:S01]  /*f1b0*/  @!P4 IMAD.MOV R3, RZ, RZ, -R3 ;  /* 0x000000ffff03c224 */ /* 0x000fe200078e0a03 */
[----:B------:R-:W-:Y:S01]  /*f1c0*/  ISETP.GE.AND P6, PT, R6, RZ, PT ;  /* 0x000000ff0600720c */ /* 0x000fe20003fc6270 */
[----:B------:R-:W-:Y:S01]  /*f1d0*/  @!P5 IMAD.IADD R11, R11, 0x1, -R10 ;  /* 0x000000010b0bd824 */ /* 0x000fe200078e0a0a */
[C---:B------:R-:W-:Y:S01]  /*f1e0*/  ISETP.GT.U32.AND P5, PT, R10.reuse, R13, PT ;  /* 0x0000000d0a00720c */ /* 0x040fe20003fa4070 */
[----:B------:R-:W-:Y:S01]  /*f1f0*/  IMAD.HI.U32 R21, R7, R4, RZ ;  /* 0x0000000407157227 */ /* 0x000fe200078e00ff */
[----:B------:R0:W-:Y:S02]  /*f200*/  STL [R1+0x430], R3 ;  /* 0x0004300301007387 */ /* 0x0001e40000100800 */
[----:B------:R-:W-:Y:S01]  /*f210*/  ISETP.GT.U32.AND P4, PT, R10, R11, PT ;  /* 0x0000000b0a00720c */ /* 0x000fe20003f84070 */
[----:B------:R-:W-:-:S02]  /*f220*/  IMAD.MOV R20, RZ, RZ, -R20 ;  /* 0x000000ffff147224 */ /* 0x000fc400078e0a14 */
[----:B------:R-:W-:Y:S02]  /*f230*/  @!P2 IMAD.IADD R9, R9, 0x1, -R10 ;  /* 0x000000010909a824 */ /* 0x000fe400078e0a0a */
[----:B------:R-:W-:Y:S02]  /*f240*/  IMAD.MOV R21, RZ, RZ, -R21 ;  /* 0x000000ffff157224 */ /* 0x000fe400078e0a15 */
[C---:B------:R-:W-:Y:S01]  /*f250*/  IMAD R5, R10.reuse, R20, R8 ;  /* 0x000000140a057224 */ /* 0x040fe200078e0208 */
[C---:B------:R-:W-:Y:S01]  /*f260*/  ISETP.GT.U32.AND P2, PT, R10.reuse, R9, PT ;  /* 0x000000090a00720c */ /* 0x040fe20003f44070 */
[----:B0-----:R-:W-:Y:S02]  /*f270*/  IMAD.MOV.U32 R3, RZ, RZ, R17 ;  /* 0x000000ffff037224 */ /* 0x001fe400078e0011 */
[C---:B------:R-:W-:Y:S02]  /*f280*/  IMAD R4, R10.reuse, R21, R4 ;  /* 0x000000150a047224 */ /* 0x040fe400078e0204 */
[----:B------:R-:W-:Y:S01]  /*f290*/  @!P3 IMAD.MOV R3, RZ, RZ, -R3 ;  /* 0x000000ffff03b224 */ /* 0x000fe200078e0a03 */
[----:B------:R-:W-:Y:S01]  /*f2a0*/  ISETP.GT.U32.AND P3, PT, R10, R5, PT ;  /* 0x000000050a00720c */ /* 0x000fe20003f64070 */
[----:B------:R-:W-:-:S02]  /*f2b0*/  VIADD R8, R28, 0xdd ;  /* 0x000000dd1c087836 */ /* 0x000fc40000000000 */
[----:B------:R-:W-:Y:S01]  /*f2c0*/  VIADD R6, R28, 0xdc ;  /* 0x000000dc1c067836 */ /* 0x000fe20000000000 */
[----:B------:R0:W-:Y:S01]  /*f2d0*/  STL [R1+0x42c], R3 ;  /* 0x00042c0301007387 */ /* 0x0001e20000100800 */
[--C-:B------:R-:W-:Y:S01]  /*f2e0*/  @!P0 IMAD.IADD R12, R12, 0x1, -R10.reuse ;  /* 0x000000010c0c8824 */ /* 0x100fe200078e0a0a */
[----:B------:R-:W-:Y:S01]  /*f2f0*/  ISETP.GT.U32.AND P0, PT, R10, R4, PT ;  /* 0x000000040a00720c */ /* 0x000fe20003f04070 */
[--C-:B------:R-:W-:Y:S01]  /*f300*/  @!P5 IMAD.IADD R13, R13, 0x1, -R10.reuse ;  /* 0x000000010d0dd824 */ /* 0x100fe200078e0a0a */
[----:B------:R-:W-:Y:S01]  /*f310*/  IABS R17, R8 ;  /* 0x0000000800117213 */ /* 0x000fe20000000000 */
[--C-:B------:R-:W-:Y:S01]  /*f320*/  @!P4 IMAD.IADD R11, R11, 0x1, -R10.reuse ;  /* 0x000000010b0bc824 */ /* 0x100fe200078e0a0a */
[----:B------:R-:W-:Y:S01]  /*f330*/  IABS R18, R6 ;  /* 0x0000000600127213 */ /* 0x000fe20000000000 */
[----:B------:R-:W-:Y:S01]  /*f340*/  IMAD.MOV.U32 R19, RZ, RZ, R13 ;  /* 0x000000ffff137224 */ /* 0x000fe200078e000d */
[----:B------:R-:W-:Y:S01]  /*f350*/  ISETP.GE.AND P5, PT, R0, RZ, PT ;  /* 0x000000ff0000720c */ /* 0x000fe20003fa6270 */
[----:B------:R-:W-:Y:S01]  /*f360*/  @!P2 IMAD.IADD R9, R9, 0x1, -R10 ;  /* 0x000000010909a824 */ /* 0x000fe200078e0a0a */
[----:B------:R-:W-:Y:S01]  /*f370*/  ISETP.GE.AND P4, PT, R14, RZ, PT ;  /* 0x000000ff0e00720c */ /* 0x000fe20003f86270 */
[----:B------:R-:W-:Y:S01]  /*f380*/  IMAD.MOV.U32 R0, RZ, RZ, R18 ;  /* 0x000000ffff007224 */ /* 0x000fe200078e0012 */
[----:B------:R-:W-:Y:S01]  /*f390*/  ISETP.GE.AND P2, PT, R15, RZ, PT ;  /* 0x000000ff0f00720c */ /* 0x000fe20003f46270 */
[----:B------:R-:W-:-:S04]  /*f3a0*/  IMAD.HI.U32 R14, R7, R17, RZ ;  /* 0x00000011070e7227 */ /* 0x000fc800078e00ff */
[----:B0-----:R-:W-:Y:S02]  /*f3b0*/  IMAD.MOV.U32 R3, RZ, RZ, R12 ;  /* 0x000000ffff037224 */ /* 0x001fe400078e000c */
[----:B------:R-:W-:Y:S01]  /*f3c0*/  @!P3 IMAD.IADD R5, R5, 0x1, -R10 ;  /* 0x000000010505b824 */ /* 0x000fe200078e0a0a */
[----:B------:R-:W-:Y:S01]  /*f3d0*/  ISETP.GE.AND P3, PT, R16, RZ, PT ;  /* 0x000000ff1000720c */ /* 0x000fe20003f66270 */
[----:B------:R-:W-:-:S04]  /*f3e0*/  IMAD.HI.U32 R15, R7, R0, RZ ;  /* 0x00000000070f7227 */ /* 0x000fc800078e00ff */
[----:B------:R-:W-:Y:S02]  /*f3f0*/  IMAD.MOV R14, RZ, RZ, -R14 ;  /* 0x000000ffff0e7224 */ /* 0x000fe400078e0a0e */
[----:B------:R-:W-:Y:S01]  /*f400*/  @!P6 IMAD.MOV R19, RZ, RZ, -R19 ;  /* 0x000000ffff13e224 */ /* 0x000fe200078e0a13 */
[----:B------:R-:W-:Y:S01]  /*f410*/  ISETP.GE.AND P6, PT, R8, RZ, PT ;  /* 0x000000ff0800720c */ /* 0x000fe20003fc6270 */
[----:B------:R-:W-:Y:S02]  /*f420*/  @!P1 IMAD.MOV R3, RZ, RZ, -R3 ;  /* 0x000000ffff039224 */ /* 0x000fe400078e0a03 */
[----:B------:R-:W-:Y:S01]  /*f430*/  @!P0 IMAD.IADD R4, R4, 0x1, -R10 ;  /* 0x0000000104048824 */ /* 0x000fe200078e0a0a */
[C---:B------:R-:W-:Y:S01]  /*f440*/  ISETP.GT.U32.AND P0, PT, R10.reuse, R5, PT ;  /* 0x000000050a00720c */ /* 0x040fe20003f04070 */
[----:B------:R-:W-:Y:S01]  /*f450*/  IMAD.MOV R13, RZ, RZ, -R15 ;  /* 0x000000ffff0d7224 */ /* 0x000fe200078e0a0f */
[----:B------:R0:W-:Y:S01]  /*f460*/  STL [R1+0x428], R19 ;  /* 0x0004281301007387 */ /* 0x0001e20000100800 */
[C---:B------:R-:W-:Y:S01]  /*f470*/  IMAD R8, R10.reuse, R14, R17 ;  /* 0x0000000e0a087224 */ /* 0x040fe200078e0211 */
[C---:B------:R-:W-:Y:S01]  /*f480*/  ISETP.GT.U32.AND P1, PT, R10.reuse, R4, PT ;  /* 0x000000040a00720c */ /* 0x040fe20003f24070 */
[C---:B------:R-:W-:Y:S01]  /*f490*/  IMAD R0, R10.reuse, R13, R0 ;  /* 0x0000000d0a007224 */ /* 0x040fe200078e0200 */
[----:B------:R2:W-:Y:S01]  /*f4a0*/  STL [R1+0x424], R3 ;  /* 0x0004240301007387 */ /* 0x0005e20000100800 */
[----:B------:R-:W-:Y:S01]  /*f4b0*/  @!P5 IMAD.MOV R11, RZ, RZ, -R11 ;  /* 0x000000ffff0bd224 */ /* 0x000fe200078e0a0b */
[----:B------:R-:W-:Y:S01]  /*f4c0*/  ISETP.GT.U32.AND P5, PT, R10, R8, PT ;  /* 0x000000080a00720c */ /* 0x000fe20003fa4070 */
[----:B------:R-:W-:-:S02]  /*f4d0*/  VIADD R13, R28, 0xd9 ;  /* 0x000000d91c0d7836 */ /* 0x000fc40000000000 */
[----:B------:R-:W-:Y:S01]  /*f4e0*/  VIADD R12, R28, 0xd7 ;  /* 0x000000d71c0c7836 */ /* 0x000fe20000000000 */
[----:B------:R1:W-:Y:S01]  /*f4f0*/  STL [R1+0x420], R11 ;  /* 0x0004200b01007387 */ /* 0x0003e20000100800 */
[--C-:B------:R-:W-:Y:S01]  /*f500*/  @!P0 IMAD.IADD R5, R5, 0x1, -R10.reuse ;  /* 0x0000000105058824 */ /* 0x100fe200078e0a0a */
[----:B------:R-:W-:Y:S01]  /*f510*/  ISETP.GE.AND P0, PT, R6, RZ, PT ;  /* 0x000000ff0600720c */ /* 0x000fe20003f06270 */
[C---:B0-----:R-:W-:Y:S02]  /*f520*/  VIADD R19, R28.reuse, 0xd5 ;  /* 0x000000d51c137836 */ /* 0x041fe40000000000 */
[----:B--2---:R-:W-:Y:S02]  /*f530*/  IMAD.MOV.U32 R3, RZ, RZ, R9 ;  /* 0x000000ffff037224 */ /* 0x004fe400078e0009 */
[----:B------:R-:W-:Y:S02]  /*f540*/  VIADD R9, R28, 0xda ;  /* 0x000000da1c097836 */ /* 0x000fe40000000000 */
[----:B------:R-:W-:Y:S01]  /*f550*/  @!P4 IMAD.MOV R3, RZ, RZ, -R3 ;  /* 0x000000ffff03c224 */ /* 0x000fe200078e0a03 */
[----:B------:R-:W-:Y:S01]  /*f560*/  ISETP.GT.U32.AND P4, PT, R10, R0, PT ;  /* 0x000000000a00720c */ /* 0x000fe20003f84070 */
[----:B-1----:R-:W-:Y:S01]  /*f570*/  VIADD R11, R28, 0xdb ;  /* 0x000000db1c0b7836 */ /* 0x002fe20000000000 */
[----:B------:R-:W-:Y:S01]  /*f580*/  IABS R6, R9 ;  /* 0x0000000900067213 */ /* 0x000fe20000000000 */
[--C-:B------:R-:W-:Y:S01]  /*f590*/  @!P5 IMAD.IADD R8, R8, 0x1, -R10.reuse ;  /* 0x000000010808d824 */ /* 0x100fe200078e0a0a */
[----:B------:R0:W-:Y:S01]  /*f5a0*/  STL [R1+0x41c], R3 ;  /* 0x00041c0301007387 */ /* 0x0001e20000100800 */
[----:B------:R-:W-:Y:S01]  /*f5b0*/  @!P1 IMAD.IADD R4, R4, 0x1, -R10 ;  /* 0x0000000104049824 */ /* 0x000fe200078e0a0a */
[----:B------:R-:W-:Y:S01]  /*f5c0*/  IABS R14, R11 ;  /* 0x0000000b000e7213 */ /* 0x000fe20000000000 */
[----:B------:R-:W-:Y:S01]  /*f5d0*/  VIADD R15, R28, 0xd4 ;  /* 0x000000d41c0f7836 */ /* 0x000fe20000000000 */
[----:B------:R-:W-:-:S02]  /*f5e0*/  ISETP.GE.AND P5, PT, R9, RZ, PT ;  /* 0x000000ff0900720c */ /* 0x000fc40003fa6270 */
[----:B------:R-:W-:Y:S01]  /*f5f0*/  ISETP.GE.AND P1, PT, R11, RZ, PT ;  /* 0x000000ff0b00720c */ /* 0x000fe20003f26270 */
[----:B------:R-:W-:-:S04]  /*f600*/  IMAD.HI.U32 R9, R7, R14, RZ ;  /* 0x0000000e07097227 */ /* 0x000fc800078e00ff */
[----:B0-----:R-:W-:Y:S02]  /*f610*/  IMAD.MOV.U32 R3, RZ, RZ, R5 ;  /* 0x000000ffff037224 */ /* 0x001fe400078e0005 */
[----:B------:R-:W-:Y:S01]  /*f620*/  @!P4 IMAD.IADD R0, R0, 0x1, -R10 ;  /* 0x000000010000c824 */ /* 0x000fe200078e0a0a */
[C---:B------:R-:W-:Y:S01]  /*f630*/  ISETP.GT.U32.AND P4, PT, R10.reuse, R8, PT ;  /* 0x000000080a00720c */ /* 0x040fe20003f84070 */
[----:B------:R-:W-:Y:S02]  /*f640*/  @!P2 IMAD.MOV R3, RZ, RZ, -R3 ;  /* 0x000000ffff03a224 */ /* 0x000fe400078e0a03 */
[----:B------:R-:W-:Y:S01]  /*f650*/  IMAD.HI.U32 R5, R7, R6, RZ ;  /* 0x0000000607057227 */ /* 0x000fe200078e00ff */
[----:B------:R-:W-:Y:S02]  /*f660*/  ISETP.GT.U32.AND P2, PT, R10, R0, PT ;  /* 0x000000000a00720c */ /* 0x000fe40003f44070 */
[----:B------:R0:W-:Y:S01]  /*f670*/  STL [R1+0x418], R3 ;  /* 0x0004180301007387 */ /* 0x0001e20000100800 */
[----:B------:R-:W-:-:S04]  /*f680*/  IMAD.MOV R5, RZ, RZ, -R5 ;  /* 0x000000ffff057224 */ /* 0x000fc800078e0a05 */
[----:B------:R-:W-:Y:S02]  /*f690*/  IMAD R5, R10, R5, R6 ;  /* 0x000000050a057224 */ /* 0x000fe400078e0206 */
[----:B------:R-:W-:Y:S02]  /*f6a0*/  @!P4 IMAD.IADD R8, R8, 0x1, -R10 ;  /* 0x000000010808c824 */ /* 0x000fe400078e0a0a */
[----:B0-----:R-:W-:Y:S02]  /*f6b0*/  IMAD.MOV.U32 R3, RZ, RZ, R4 ;  /* 0x000000ffff037224 */ /* 0x001fe400078e0004 */
[----:B------:R-:W-:Y:S02]  /*f6c0*/  IMAD.MOV R4, RZ, RZ, -R9 ;  /* 0x000000ffff047224 */ /* 0x000fe400078e0a09 */
[----:B------:R-:W-:Y:S02]  /*f6d0*/  IMAD.MOV.U32 R11, RZ, RZ, R8 ;  /* 0x000000ffff0b7224 */ /* 0x000fe400078e0008 */
[----:B------:R-:W-:-:S02]  /*f6e0*/  IMAD R14, R10, R4, R14 ;  /* 0x000000040a0e7224 */ /* 0x000fc400078e020e */
        /* <DEDUP_REMOVED lines=9> */
[----:B------:R-:W-:Y:S02]  /*f780*/  VIADD R4, R28, 0xd6 ;  /* 0x000000d61c047836 */ /* 0x000fe40000000000 */
[----:B------:R-:W-:Y:S01]  /*f790*/  ISETP.GE.AND P2, PT, R9, RZ, PT ;  /* 0x000000ff0900720c */ /* 0x000fe20003f46270 */
[----:B------:R-:W-:Y:S01]  /*f7a0*/  IMAD.HI.U32 R6, R7, R13, RZ ;  /* 0x0000000d07067227 */ /* 0x000fe200078e00ff */
[----:B------:R1:W-:Y:S01]  /*f7b0*/  STL [R1+0x410], R11 ;  /* 0x0004100b01007387 */ /* 0x0003e20000100800 */
[----:B------:R-:W-:-:S02]  /*f7c0*/  IABS R9, R9 ;  /* 0x0000000900097213 */ /* 0x000fc40000000000 */
        /* <DEDUP_REMOVED lines=9> */
[----:B-1----:R-:W-:Y:S01]  /*f860*/  IABS R11, R4 ;  /* 0x00000004000b7213 */ /* 0x002fe20000000000 */
        /* <DEDUP_REMOVED lines=11> */
[C---:B------:R-:W-:Y:S01]  /*f920*/  IMAD R9, R10.reuse, R0, R9 ;  /* 0x000000000a097224 */ /* 0x040fe200078e0209 */
[----:B------:R-:W-:Y:S01]  /*f930*/  IABS R0, R19 ;  /* 0x0000001300007213 */ /* 0x000fe20000000000 */
[----:B0-----:R-:W-:Y:S01]  /*f940*/  IMAD.MOV.U32 R3, RZ, RZ, R14 ;  /* 0x000000ffff037224 */ /* 0x001fe200078e000e */
[----:B------:R-:W-:Y:S01]  /*f950*/  IABS R14, R15 ;  /* 0x0000000f000e7213 */ /* 0x000fe20000000000 */
[----:B------:R-:W-:-:S02]  /*f960*/  IMAD R11, R10, R8, R11 ;  /* 0x000000080a0b7224 */ /* 0x000fc400078e020b */
[--C-:B------:R-:W-:Y:S01]  /*f970*/  @!P6 IMAD.IADD R5, R5, 0x1, -R10.reuse ;  /* 0x000000010505e824 */ /* 0x100fe200078e0a0a */
[C---:B------:R-:W-:Y:S01]  /*f980*/  ISETP.GT.U32.AND P6, PT, R10.reuse, R12, PT ;  /* 0x0000000c0a00720c */ /* 0x040fe20003fc4070 */
[----:B------:R-:W-:Y:S01]  /*f990*/  @!P1 IMAD.MOV R3, RZ, RZ, -R3 ;  /* 0x000000ffff039224 */ /* 0x000fe200078e0a03 */
[C---:B------:R-:W-:Y:S01]  /*f9a0*/  ISETP.GT.U32.AND P1, PT, R10.reuse, R9, PT ;  /* 0x000000090a00720c */ /* 0x040fe20003f24070 */
[----:B------:R-:W-:Y:S01]  /*f9b0*/  @!P4 IMAD.IADD R13, R13, 0x1, -R10 ;  /* 0x000000010d0dc824 */ /* 0x000fe200078e0a0a */
[----:B------:R-:W-:Y:S01]  /*f9c0*/  ISETP.GT.U32.AND P4, PT, R10, R11, PT ;  /* 0x0000000b0a00720c */ /* 0x000fe20003f84070 */
[----:B------:R-:W-:Y:S01]  /*f9d0*/  IMAD.HI.U32 R6, R7, R0, RZ ;  /* 0x0000000007067227 */ /* 0x000fe200078e00ff */
[----:B------:R0:W-:Y:S03]  /*f9e0*/  STL [R1+0x400], R3 ;  /* 0x0004000301007387 */ /* 0x0001e60000100800 */
[----:B------:R-:W-:-:S02]  /*f9f0*/  IMAD.MOV R6, RZ, RZ, -R6 ;  /* 0x000000ffff067224 */ /* 0x000fc400078e0a06 */
[----:B------:R-:W-:Y:S02]  /*fa00*/  VIADD R8, R28, 0xd3 ;  /* 0x000000d31c087836 */ /* 0x000fe40000000000 */
[--C-:B------:R-:W-:Y:S02]  /*fa10*/  @!P6 IMAD.IADD R12, R12, 0x1, -R10.reuse ;  /* 0x000000010c0ce824 */ /* 0x100fe400078e0a0a */
[--C-:B------:R-:W-:Y:S01]  /*fa20*/  @!P1 IMAD.IADD R9, R9, 0x1, -R10.reuse ;  /* 0x0000000109099824 */ /* 0x100fe200078e0a0a */
[C---:B------:R-:W-:Y:S01]  /*fa30*/  ISETP.GT.U32.AND P1, PT, R10.reuse, R13, PT ;  /* 0x0000000d0a00720c */ /* 0x040fe20003f24070 */
[----:B------:R-:W-:Y:S01]  /*fa40*/  @!P4 IMAD.IADD R11, R11, 0x1, -R10 ;  /* 0x000000010b0bc824 */ /* 0x000fe200078e0a0a */
[C---:B------:R-:W-:Y:S01]  /*fa50*/  ISETP.GT.U32.AND P4, PT, R10.reuse, R12, PT ;  /* 0x0000000c0a00720c */ /* 0x040fe20003f84070 */
[----:B0-----:R-:W-:Y:S01]  /*fa60*/  IMAD.MOV.U32 R3, RZ, RZ, R5 ;  /* 0x000000ffff037224 */ /* 0x001fe200078e0005 */
[----:B------:R-:W-:Y:S01]  /*fa70*/  ISETP.GT.U32.AND P6, PT, R10, R9, PT ;  /* 0x000000090a00720c */ /* 0x000fe20003fc4070 */
[----:B------:R-:W-:Y:S01]  /*fa80*/  IMAD.HI.U32 R5, R7, R14, RZ ;  /* 0x0000000e07057227 */ /* 0x000fe200078e00ff */
[----:B------:R-:W-:-:S03]  /*fa90*/  IABS R18, R8 ;  /* 0x0000000800127213 */ /* 0x000fc60000000000 */
        /* <DEDUP_REMOVED lines=39> */
[----:B------:R-:W-:Y:S01]  /*fd10*/  ISETP.GT.U32.AND P6, PT, R10, R17, PT ;  /* 0x000000110a00720c */ /* 0x000fe20003fc4070 */
        /* <DEDUP_REMOVED lines=9> */
[----:B------:R-:W-:Y:S01]  /*fdb0*/  STL [R1+0x3ec], R12 ;  /* 0x0003ec0c01007387 */ /* 0x000fe20000100800 */
[--C-:B------:R-:W-:Y:S01]  /*fdc0*/  @!P6 IMAD.IADD R17, R17, 0x1, -R10.reuse ;  /* 0x000000011111e824 */ /* 0x100fe200078e0a0a */
[----:B------:R-:W-:Y:S01]  /*fdd0*/  ISETP.GE.AND P3, PT, R6, RZ, PT ;  /* 0x000000ff0600720c */ /* 0x000fe20003f66270 */
[C---:B------:R-:W-:Y:S01]  /*fde0*/  VIADD R6, R28.reuse, 0xcf ;  /* 0x000000cf1c067836 */ /* 0x040fe20000000000 */
[----:B------:R0:W-:Y:S01]  /*fdf0*/  STL [R1+0x3e8], R3 ;  /* 0x0003e80301007387 */ /* 0x0001e20000100800 */
[----:B------:R-:W-:Y:S01]  /*fe00*/  @!P4 IMAD.IADD R15, R15, 0x1, -R10 ;  /* 0x000000010f0fc824 */ /* 0x000fe200078e0a0a */
[----:B------:R-:W-:Y:S01]  /*fe10*/  IABS R13, R5 ;  /* 0x00000005000d7213 */ /* 0x000fe20000000000 */
[----:B------:R-:W-:Y:S01]  /*fe20*/  VIADD R8, R28, 0xce ;  /* 0x000000ce1c087836 */ /* 0x000fe20000000000 */
[----:B------:R-:W-:Y:S01]  /*fe30*/  IABS R9, R6 ;  /* 0x0000000600097213 */ /* 0x000fe20000000000 */
[----:B------:R-:W-:Y:S01]  /*fe40*/  IMAD.MOV.U32 R20, RZ, RZ, R14 ;  /* 0x000000ffff147224 */ /* 0x000fe200078e000e */
[----:B------:R-:W-:Y:S01]  /*fe50*/  ISETP.GT.U32.AND P4, PT, R10, R15, PT ;  /* 0x0000000f0a00720c */ /* 0x000fe20003f84070 */
[----:B------:R-:W-:Y:S01]  /*fe60*/  @!P2 IMAD.IADD R18, R18, 0x1, -R10 ;  /* 0x000000011212a824 */ /* 0x000fe200078e0a0a */
[----:B------:R-:W-:Y:S01]  /*fe70*/  ISETP.GE.AND P2, PT, R4, RZ, PT ;  /* 0x000000ff0400720c */ /* 0x000fe20003f46270 */
[----:B------:R-:W-:Y:S01]  /*fe80*/  IMAD.HI.U32 R11, R7, R9, RZ ;  /* 0x00000009070b7227 */ /* 0x000fe200078e00ff */
[----:B------:R-:W-:-:S02]  /*fe90*/  IABS R16, R8 ;  /* 0x0000000800107213 */ /* 0x000fc40000000000 */
[C---:B------:R-:W-:Y:S01]  /*fea0*/  ISETP.GT.U32.AND P6, PT, R10.reuse, R18, PT ;  /* 0x000000120a00720c */ /* 0x040fe20003fc4070 */
[----:B0-----:R-:W-:Y:S02]  /*feb0*/  IMAD.MOV.U32 R3, RZ, RZ, R0 ;  /* 0x000000ffff037224 */ /* 0x001fe400078e0000 */
[----:B------:R-:W-:Y:S02]  /*fec0*/  IMAD.MOV R11, RZ, RZ, -R11 ;  /* 0x000000ffff0b7224 */ /* 0x000fe400078e0a0b */
[----:B------:R-:W-:Y:S01]  /*fed0*/  @!P5 IMAD.MOV R3, RZ, RZ, -R3 ;  /* 0x000000ffff03d224 */ /* 0x000fe200078e0a03 */
[----:B------:R-:W-:Y:S01]  /*fee0*/  ISETP.GT.U32.AND P5, PT, R10, R17, PT ;  /* 0x000000110a00720c */ /* 0x000fe20003fa4070 */
[----:B------:R-:W-:-:S03]  /*fef0*/  IMAD.HI.U32 R4, R7, R13, RZ ;  /* 0x0000000d07047227 */ /* 0x000fc600078e00ff */
[----:B------:R0:W-:Y:S01]  /*ff00*/  STL [R1+0x3e0], R3 ;  /* 0x0003e00301007387 */ /* 0x0001e20000100800 */
[----:B------:R-:W-:Y:S02]  /*ff10*/  IMAD.MOV R4, RZ, RZ, -R4 ;  /* 0x000000ffff047224 */ /* 0x000fe400078e0a04 */
[--C-:B------:R-:W-:Y:S02]  /*ff20*/  @!P4 IMAD.IADD R15, R15, 0x1, -R10.reuse ;  /* 0x000000010f0fc824 */ /* 0x100fe400078e0a0a */
[----:B------:R-:W-:Y:S02]  /*ff30*/  IMAD R13, R10, R4, R13 ;  /* 0x000000040a0d7224 */ /* 0x000fe400078e020d */
[--C-:B------:R-:W-:Y:S02]  /*ff40*/  @!P6 IMAD.IADD R18, R18, 0x1, -R10.reuse ;  /* 0x000000011212e824 */ /* 0x100fe400078e0a0a */
[----:B------:R-:W-:Y:S01]  /*ff50*/  @!P5 IMAD.IADD R17, R17, 0x1, -R10 ;  /* 0x000000011111d824 */ /* 0x000fe200078e0a0a */
[----:B------:R-:W-:Y:S01]  /*ff60*/  ISETP.GE.AND P5, PT, R5, RZ, PT ;  /* 0x000000ff0500720c */ /* 0x000fe20003fa6270 */
[C---:B------:R-:W-:Y:S01]  /*ff70*/  IMAD R5, R10.reuse, R11, R9 ;  /* 0x0000000b0a057224 */ /* 0x040fe200078e0209 */
[----:B------:R-:W-:Y:S01]  /*ff80*/  ISETP.GT.U32.AND P6, PT, R10, R13, PT ;  /* 0x0000000d0a00720c */ /* 0x000fe20003fc4070 */
[----:B------:R-:W-:-:S02]  /*ff90*/  VIADD R11, R28, 0xcc ;  /* 0x000000cc1c0b7836 */ /* 0x000fc40000000000 */
[----:B0-----:R-:W-:Y:S01]  /*ffa0*/  IMAD.MOV.U32 R3, RZ, RZ, R18 ;  /* 0x000000ffff037224 */ /* 0x001fe200078e0012 */
[----:B------:R-:W-:Y:S01]  /*ffb0*/  ISETP.GT.U32.AND P4, PT, R10, R5, PT ;  /* 0x000000050a00720c */ /* 0x000fe20003f84070 */
[----:B------:R-:W-:Y:S01]  /*ffc0*/  VIADD R0, R28, 0xcd ;  /* 0x000000cd1c007836 */ /* 0x000fe20000000000 */
[----:B------:R-:W-:Y:S01]  /*ffd0*/  IABS R12, R11 ;  /* 0x0000000b000c7213 */ /* 0x000fe20000000000 */
[----:B------:R-:W-:Y:S02]  /*ffe0*/  @!P0 IMAD.MOV R3, RZ, RZ, -R3 ;  /* 0x000000ffff038224 */ /* 0x000fe400078e0a03 */
[----:B------:R-:W-:Y:S01]  /*fff0*/  @!P1 IMAD.MOV R20, RZ, RZ, -R20 ;  /* 0x000000ffff149224 */ /* 0x000fe200078e0a14 */
[----:B------:R-:W-:Y:S01]  /*10000*/  IABS R4, R0 ;  /* 0x0000000000047213 */ /* 0x000fe20000000000 */
[----:B------:R-:W-:-:S03]  /*10010*/  IMAD.HI.U32 R14, R7, R12, RZ ;  /* 0x0000000c070e7227 */ /* 0x000fc600078e00ff */
[----:B------:R-:W-:Y:S01]  /*10020*/  STL [R1+0x3dc], R20 ;  /* 0x0003dc1401007387 */ /* 0x000fe20000100800 */
[--C-:B------:R-:W-:Y:S01]  /*10030*/  @!P6 IMAD.IADD R13, R13, 0x1, -R10.reuse ;  /* 0x000000010d0de824 */ /* 0x100fe200078e0a0a */
[----:B------:R-:W-:Y:S01]  /*10040*/  ISETP.GE.AND P6, PT, R6, RZ, PT ;  /* 0x000000ff0600720c */ /* 0x000fe20003fc6270 */
[----:B------:R-:W-:Y:S01]  /*10050*/  @!P4 IMAD.IADD R5, R5, 0x1, -R10 ;  /* 0x000000010505c824 */ /* 0x000fe200078e0a0a */
[----:B------:R0:W-:Y:S01]  /*10060*/  STL [R1+0x3d8], R3 ;  /* 0x0003d80301007387 */ /* 0x0001e20000100800 */
[C---:B------:R-:W-:Y:S01]  /*10070*/  IMAD.HI.U32 R19, R7.reuse, R16, RZ ;  /* 0x0000001007137227 */ /* 0x040fe200078e00ff */
[C---:B------:R-:W-:Y:S02]  /*10080*/  ISETP.GT.U32.AND P1, PT, R10.reuse, R13, PT ;  /* 0x0000000d0a00720c */ /* 0x040fe40003f24070 */
[----:B------:R-:W-:Y:S01]  /*10090*/  ISETP.GT.U32.AND P0, PT, R10, R5, PT ;  /* 0x000000050a00720c */ /* 0x000fe20003f04070 */
[----:B------:R-:W-:Y:S02]  /*100a0*/  IMAD.MOV R14, RZ, RZ, -R14 ;  /* 0x000000ffff0e7224 */ /* 0x000fe400078e0a0e */
[----:B------:R-:W-:-:S04]  /*100b0*/  IMAD.HI.U32 R9, R7, R4, RZ ;  /* 0x0000000407097227 */ /* 0x000fc800078e00ff */
[----:B------:R-:W-:Y:S02]  /*100c0*/  IMAD.MOV R19, RZ, RZ, -R19 ;  /* 0x000000ffff137224 */ /* 0x000fe400078e0a13 */
[C---:B------:R-:W-:Y:S02]  /*100d0*/  IMAD R12, R10.reuse, R14, R12 ;  /* 0x0000000e0a0c7224 */ /* 0x040fe400078e020c */
[----:B0-----:R-:W-:Y:S02]  /*100e0*/  IMAD.MOV.U32 R3, RZ, RZ, R15 ;  /* 0x000000ffff037224 */ /* 0x001fe400078e000f */
[----:B------:R-:W-:Y:S02]  /*100f0*/  IMAD.MOV R9, RZ, RZ, -R9 ;  /* 0x000000ffff097224 */ /* 0x000fe400078e0a09 */
[C---:B------:R-:W-:Y:S02]  /*10100*/  IMAD R16, R10.reuse, R19, R16 ;  /* 0x000000130a107224 */ /* 0x040fe400078e0210 */
[----:B------:R-:W-:Y:S01]  /*10110*/  @!P0 IMAD.IADD R5, R5, 0x1, -R10 ;  /* 0x0000000105058824 */ /* 0x000fe200078e0a0a */
[C---:B------:R-:W-:Y:S01]  /*10120*/  ISETP.GT.U32.AND P0, PT, R10.reuse, R12, PT ;  /* 0x0000000c0a00720c */ /* 0x040fe20003f04070 */
[----:B------:R-:W-:Y:S01]  /*10130*/  @!P3 IMAD.MOV R17, RZ, RZ, -R17 ;  /* 0x000000ffff11b224 */ /* 0x000fe200078e0a11 */
[----:B------:R-:W-:Y:S01]  /*10140*/  ISETP.GT.U32.AND P4, PT, R10, R16, PT ;  /* 0x000000100a00720c */ /* 0x000fe20003f84070 */
[----:B------:R-:W-:Y:S01]  /*10150*/  @!P2 IMAD.MOV R3, RZ, RZ, -R3 ;  /* 0x000000ffff03a224 */ /* 0x000fe200078e0a03 */
[----:B------:R-:W-:Y:S01]  /*10160*/  ISETP.GE.AND P3, PT, R8, RZ, PT ;  /* 0x000000ff0800720c */ /* 0x000fe20003f66270 */
[----:B------:R-:W-:Y:S01]  /*10170*/  IMAD R4, R10, R9, R4 ;  /* 0x000000090a047224 */ /* 0x000fe200078e0204 */
[----:B------:R-:W-:Y:S01]  /*10180*/  STL [R1+0x3d0], R17 ;  /* 0x0003d01101007387 */ /* 0x000fe20000100800 */
[----:B------:R-:W-:Y:S01]  /*10190*/  @!P1 IMAD.IADD R13, R13, 0x1, -R10 ;  /* 0x000000010d0d9824 */ /* 0x000fe200078e0a0a */
[----:B------:R-:W-:Y:S01]  /*101a0*/  ISETP.GE.AND P1, PT, R0, RZ, PT ;  /* 0x000000ff0000720c */ /* 0x000fe20003f26270 */
[----:B------:R-:W-:Y:S01]  /*101b0*/  VIADD R0, R28, 0xca ;  /* 0x000000ca1c007836 */ /* 0x000fe20000000000 */
[----:B------:R0:W-:Y:S01]  /*101c0*/  STL [R1+0x3cc], R3 ;  /* 0x0003cc0301007387 */ /* 0x0001e20000100800 */
[----:B------:R-:W-:Y:S01]  /*101d0*/  ISETP.GT.U32.AND P2, PT, R10, R4, PT ;  /* 0x000000040a00720c */ /* 0x000fe20003f44070 */
[----:B------:R-:W-:-:S02]  /*101e0*/  VIADD R6, R28, 0xcb ;  /* 0x000000cb1c067836 */ /* 0x000fc40000000000 */
[--C-:B------:R-:W-:Y:S01]  /*101f0*/  @!P0 IMAD.IADD R12, R12, 0x1, -R10.reuse ;  /* 0x000000010c0c8824 */ /* 0x100fe200078e0a0a */
[----:B------:R-:W-:Y:S01]  /*10200*/  IABS R14, R0 ;  /* 0x00000000000e7213 */ /* 0x000fe20000000000 */
[----:B------:R-:W-:Y:S01]  /*10210*/  @!P4 IMAD.IADD R16, R16, 0x1, -R10 ;  /* 0x000000011010c824 */ /* 0x000fe200078e0a0a */
[----:B------:R-:W-:Y:S01]  /*10220*/  IABS R9, R6 ;  /* 0x0000000600097213 */ /* 0x000fe20000000000 */
[----:B------:R-:W-:Y:S01]  /*10230*/  VIADD R19, R28, 0xb8 ;  /* 0x000000b81c137836 */ /* 0x000fe20000000000 */
[----:B------:R-:W-:Y:S01]  /*10240*/  ISETP.GT.U32.AND P0, PT, R10, R12, PT ;  /* 0x0000000c0a00720c */ /* 0x000fe20003f04070 */
[----:B0-----:R-:W-:Y:S01]  /*10250*/  IMAD.MOV.U32 R3, RZ, RZ, R13 ;  /* 0x000000ffff037224 */ /* 0x001fe200078e000d */
[----:B------:R-:W-:Y:S01]  /*10260*/  ISETP.GE.AND P4, PT, R11, RZ, PT ;  /* 0x000000ff0b00720c */ /* 0x000fe20003f86270 */
[----:B------:R-:W-:-:S04]  /*10270*/  IMAD.HI.U32 R8, R7, R9, RZ ;  /* 0x0000000907087227 */ /* 0x000fc800078e00ff */
[----:B------:R-:W-:Y:S02]  /*10280*/  @!P5 IMAD.MOV R3, RZ, RZ, -R3 ;  /* 0x000000ffff03d224 */ /* 0x000fe400078e0a03 */
[----:B------:R-:W-:Y:S01]  /*10290*/  @!P2 IMAD.IADD R4, R4, 0x1, -R10 ;  /* 0x000000010404a824 */ /* 0x000fe200078e0a0a */
[----:B------:R-:W-:Y:S01]  /*102a0*/  ISETP.GT.U32.AND P2, PT, R10, R16, PT ;  /* 0x000000100a00720c */ /* 0x000fe20003f44070 */
[----:B------:R-:W-:Y:S01]  /*102b0*/  IMAD.MOV R8, RZ, RZ, -R8 ;  /* 0x000000ffff087224 */ /* 0x000fe200078e0a08 */
[----:B------:R0:W-:Y:S01]  /*102c0*/  STL [R1+0x3c8], R3 ;  /* 0x0003c80301007387 */ /* 0x0001e20000100800 */
[----:B------:R-:W-:Y:S01]  /*102d0*/  VIADD R11, R28, 0xc9 ;  /* 0x000000c91c0b7836 */ /* 0x000fe20000000000 */
[C---:B------:R-:W-:Y:S01]  /*102e0*/  ISETP.GT.U32.AND P5, PT, R10.reuse, R4, PT ;  /* 0x000000040a00720c */ /* 0x040fe20003fa4070 */
[----:B------:R-:W-:Y:S02]  /*102f0*/  IMAD R9, R10, R8, R9 ;  /* 0x000000080a097224 */ /* 0x000fe400078e0209 */
[----:B------:R-:W-:Y:S01]  /*10300*/  @!P0 IMAD.IADD R12, R12, 0x1, -R10 ;  /* 0x000000010c0c8824 */ /* 0x000fe200078e0a0a */
[----:B------:R-:W-:Y:S01]  /*10310*/  IABS R13, R11 ;  /* 0x0000000b000d7213 */ /* 0x000fe20000000000 */
[----:B------:R-:W-:-:S02]  /*10320*/  VIADD R20, R28, 0xb7 ;  /* 0x000000b71c147836 */ /* 0x000fc40000000000 */
[----:B0-----:R-:W-:Y:S02]  /*10330*/  IMAD.MOV.U32 R3, RZ, RZ, R5 ;  /* 0x000000ffff037224 */ /* 0x001fe400078e0005 */
[----:B------:R-:W-:-:S04]  /*10340*/  IMAD.HI.U32 R5, R7, R14, RZ ;  /* 0x0000000e07057227 */ /* 0x000fc800078e00ff */
[----:B------:R-:W-:Y:S02]  /*10350*/  IMAD.MOV R5, RZ, RZ, -R5 ;  /* 0x000000ffff057224 */ /* 0x000fe400078e0a05 */
[----:B------:R-:W-:Y:S01]  /*10360*/  @!P6 IMAD.MOV R3, RZ, RZ, -R3 ;  /* 0x000000ffff03e224 */ /* 0x000fe200078e0a03 */
[----:B------:R-:W-:Y:S01]  /*10370*/  ISETP.GE.AND P6, PT, R6, RZ, PT ;  /* 0x000000ff0600720c */ /* 0x000fe20003fc6270 */
[----:B------:R-:W-:Y:S02]  /*10380*/  IMAD R14, R10, R5, R14 ;  /* 0x000000050a0e7224 */ /* 0x000fe400078e020e */
[----:B------:R-:W-:Y:S01]  /*10390*/  @!P2 IMAD.IADD R16, R16, 0x1, -R10 ;  /* 0x000000011010a824 */ /* 0x000fe200078e0a0a */
[C---:B------:R-:W-:Y:S01]  /*103a0*/  ISETP.GT.U32.AND P2, PT, R10.reuse, R9, PT ;  /* 0x000000090a00720c */ /* 0x040fe20003f44070 */
[----:B------:R0:W-:Y:S01]  /*103b0*/  STL [R1+0x3c4], R3 ;  /* 0x0003c40301007387 */ /* 0x0001e20000100800 */
[----:B------:R-:W-:Y:S01]  /*103c0*/  ISETP.GT.U32.AND P0, PT, R10, R14, PT ;  /* 0x0000000e0a00720c */ /* 0x000fe20003f04070 */
[----:B------:R-:W-:-:S02]  /*103d0*/  VIADD R5, R28, 0xc8 ;  /* 0x000000c81c057836 */ /* 0x000fc40000000000 */
[----:B------:R-:W-:-:S04]  /*103e0*/  IMAD.HI.U32 R15, R7, R13, RZ ;  /* 0x0000000d070f7227 */ /* 0x000fc800078e00ff */
[----:B------:R-:W-:Y:S01]  /*103f0*/  @!P5 IMAD.IADD R4, R4, 0x1, -R10 ;  /* 0x000000010404d824 */ /* 0x000fe200078e0a0a */
[----:B------:R-:W-:Y:S01]  /*10400*/  ISETP.GE.AND P5, PT, R0, RZ, PT ;  /* 0x000000ff0000720c */ /* 0x000fe20003fa6270 */
[----:B0-----:R-:W-:Y:S01]  /*10410*/  IMAD.MOV.U32 R3, RZ, RZ, R16 ;  /* 0x000000ffff037224 */ /* 0x001fe200078e0010 */
[----:B------:R-:W-:Y:S01]  /*10420*/  IABS R0, R5 ;  /* 0x0000000500007213 */ /* 0x000fe20000000000 */
[----:B------:R-:W-:Y:S02]  /*10430*/  IMAD.MOV R15, RZ, RZ, -R15 ;  /* 0x000000ffff0f7224 */ /* 0x000fe400078e0a0f */
[----:B------:R-:W-:Y:S02]  /*10440*/  @!P3 IMAD.MOV R3, RZ, RZ, -R3 ;  /* 0x000000ffff03b224 */ /* 0x000fe400078e0a03 */
[--C-:B------:R-:W-:Y:S02]  /*10450*/  @!P0 IMAD.IADD R14, R14, 0x1, -R10.reuse ;  /* 0x000000010e0e8824 */ /* 0x100fe400078e0a0a */
[----:B------:R-:W-:Y:S01]  /*10460*/  @!P2 IMAD.IADD R9, R9, 0x1, -R10 ;  /* 0x000000010909a824 */ /* 0x000fe200078e0a0a */
[----:B------:R0:W-:Y:S01]  /*10470*/  STL [R1+0x3c0], R3 ;  /* 0x0003c00301007387 */ /* 0x0001e20000100800 */
[C---:B------:R-:W-:Y:S01]  /*10480*/  IMAD R13, R10.reuse, R15, R13 ;  /* 0x0000000f0a0d7224 */ /* 0x040fe200078e020d */
[----:B------:R-:W-:Y:S01]  /*10490*/  ISETP.GE.AND P2, PT, R11, RZ, PT ;  /* 0x000000ff0b00720c */ /* 0x000fe20003f46270 */
[----:B------:R-:W-:Y:S01]  /*104a0*/  IMAD.MOV.U32 R16, RZ, RZ, R4 ;  /* 0x000000ffff107224 */ /* 0x000fe200078e0004 */
[C---:B------:R-:W-:Y:S01]  /*104b0*/  ISETP.GT.U32.AND P0, PT, R10.reuse, R14, PT ;  /* 0x0000000e0a00720c */ /* 0x040fe20003f04070 */
[----:B------:R-:W-:Y:S01]  /*104c0*/  IMAD.HI.U32 R11, R7, R0, RZ ;  /* 0x00000000070b7227 */ /* 0x000fe200078e00ff */
[----:B------:R-:W-:-:S03]  /*104d0*/  ISETP.GT.U32.AND P3, PT, R10, R9, PT ;  /* 0x000000090a00720c */ /* 0x000fc60003f64070 */
[----:B------:R-:W-:Y:S02]  /*104e0*/  VIADD R6, R28, 0xc7 ;  /* 0x000000c71c067836 */ /* 0x000fe40000000000 */
[----:B0-----:R-:W-:Y:S02]  /*104f0*/  IMAD.MOV.U32 R3, RZ, RZ, R12 ;  /* 0x000000ffff037224 */ /* 0x001fe400078e000c */
[----:B------:R-:W-:Y:S01]  /*10500*/  @!P1 IMAD.MOV R16, RZ, RZ, -R16 ;  /* 0x000000ffff109224 */ /* 0x000fe200078e0a10 */
[----:B------:R-:W-:Y:S01]  /*10510*/  ISETP.GT.U32.AND P1, PT, R10, R13, PT ;  /* 0x0000000d0a00720c */ /* 0x000fe20003f24070 */
[----:B------:R-:W-:Y:S01]  /*10520*/  @!P4 IMAD.MOV R3, RZ, RZ, -R3 ;  /* 0x000000ffff03c224 */ /* 0x000fe200078e0a03 */
[----:B------:R-:W-:Y:S01]  /*10530*/  ISETP.GE.AND P4, PT, R5, RZ, PT ;  /* 0x000000ff0500720c */ /* 0x000fe20003f86270 */
[----:B------:R-:W-:Y:S01]  /*10540*/  IMAD.MOV R5, RZ, RZ, -R11 ;  /* 0x000000ffff057224 */ /* 0x000fe200078e0a0b */
[----:B------:R-:W-:Y:S01]  /*10550*/  IABS R8, R6 ;  /* 0x0000000600087213 */ /* 0x000fe20000000000 */
[----:B------:R-:W-:Y:S01]  /*10560*/  @!P0 IMAD.IADD R14, R14, 0x1, -R10 ;  /* 0x000000010e0e8824 */ /* 0x000fe200078e0a0a */
[----:B------:R-:W-:Y:S01]  /*10570*/  STL [R1+0x3bc], R16 ;  /* 0x0003bc1001007387 */ /* 0x000fe20000100800 */
[----:B------:R-:W-:-:S02]  /*10580*/  IMAD R0, R10, R5, R0 ;  /* 0x000000050a007224 */ /* 0x000fc400078e0200 */
[----:B------:R-:W-:Y:S01]  /*10590*/  IMAD.HI.U32 R4, R7, R8, RZ ;  /* 0x0000000807047227 */ /* 0x000fe200078e00ff */
[----:B------:R0:W-:Y:S02]  /*105a0*/  STL [R1+0x3b4], R3 ;  /* 0x0003b40301007387 */ /* 0x0001e40000100800 */
[----:B------:R-:W-:Y:S01]  /*105b0*/  ISETP.GT.U32.AND P0, PT, R10, R0, PT ;  /* 0x000000000a00720c */ /* 0x000fe20003f04070 */
[----:B------:R-:W-:Y:S02]  /*105c0*/  IMAD.MOV R4, RZ, RZ, -R4 ;  /* 0x000000ffff047224 */ /* 0x000fe400078e0a04 */
[--C-:B------:R-:W-:Y:S01]  /*105d0*/  @!P3 IMAD.IADD R9, R9, 0x1, -R10.reuse ;  /* 0x000000010909b824 */ /* 0x100fe200078e0a0a */
[----:B------:R-:W-:Y:S01]  /*105e0*/  ISETP.GE.AND P3, PT, R6, RZ, PT ;  /* 0x000000ff0600720c */ /* 0x000fe20003f66270 */
[----:B------:R-:W-:Y:S02]  /*105f0*/  @!P1 IMAD.IADD R13, R13, 0x1, -R10 ;  /* 0x000000010d0d9824 */ /* 0x000fe400078e0a0a */
[----:B------:R-:W-:-:S02]  /*10600*/  IMAD R8, R10, R4, R8 ;  /* 0x000000040a087224 */ /* 0x000fc400078e0208 */
[----:B------:R-:W-:Y:S01]  /*10610*/  IMAD.MOV.U32 R15, RZ, RZ, R9 ;  /* 0x000000ffff0f7224 */ /* 0x000fe200078e0009 */
[----:B------:R-:W-:Y:S01]  /*10620*/  ISETP.GT.U32.AND P1, PT, R10, R13, PT ;  /* 0x0000000d0a00720c */ /* 0x000fe20003f24070 */
[----:B------:R-:W-:Y:S02]  /*10630*/  VIADD R5, R28, 0xc5 ;  /* 0x000000c51c057836 */ /* 0x000fe40000000000 */
[----:B------:R-:W-:Y:S01]  /*10640*/  @!P6 IMAD.MOV R15, RZ, RZ, -R15 ;  /* 0x000000ffff0fe224 */ /* 0x000fe200078e0a0f */
[----:B------:R-:W-:Y:S01]  /*10650*/  ISETP.GT.U32.AND P6, PT, R10, R8, PT ;  /* 0x000000080a00720c */ /* 0x000fe20003fc4070 */
[----:B------:R-:W-:Y:S01]  /*10660*/  @!P0 IMAD.IADD R0, R0, 0x1, -R10 ;  /* 0x0000000100008824 */ /* 0x000fe200078e0a0a */
[----:B------:R-:W-:Y:S01]  /*10670*/  IABS R12, R5 ;  /* 0x00000005000c7213 */ /* 0x000fe20000000000 */
[----:B0-----:R-:W-:Y:S01]  /*10680*/  IMAD.MOV.U32 R3, RZ, RZ, R14 ;  /* 0x000000ffff037224 */ /* 0x001fe200078e000e */
[----:B------:R-:W-:Y:S01]  /*10690*/  STL [R1+0x3b0], R15 ;  /* 0x0003b00f01007387 */ /* 0x000fe20000100800 */
[----:B------:R-:W-:Y:S01]  /*106a0*/  VIADD R11, R28, 0xc6 ;  /* 0x000000c61c0b7836 */ /* 0x000fe20000000000 */
[----:B------:R-:W-:Y:S01]  /*106b0*/  ISETP.GT.U32.AND P0, PT, R10, R0, PT ;  /* 0x000000000a00720c */ /* 0x000fe20003f04070 */
[----:B------:R-:W-:-:S02]  /*106c0*/  @!P5 IMAD.MOV R3, RZ, RZ, -R3 ;  /* 0x000000ffff03d224 */ /* 0x000fc400078e0a03 */
[----:B------:R-:W-:Y:S01]  /*106d0*/  @!P1 IMAD.IADD R13, R13, 0x1, -R10 ;  /* 0x000000010d0d9824 */ /* 0x000fe200078e0a0a */
[----:B------:R-:W-:Y:S01]  /*106e0*/  IABS R6, R11 ;  /* 0x0000000b00067213 */ /* 0x000fe20000000000 */
[----:B------:R-:W-:Y:S01]  /*106f0*/  VIADD R4, R28, 0xc4 ;  /* 0x000000c41c047836 */ /* 0x000fe20000000000 */
[----:B------:R-:W-:Y:S01]  /*10700*/  ISETP.GE.AND P5, PT, R11, RZ, PT ;  /* 0x000000ff0b00720c */ /* 0x000fe20003fa6270 */
[----:B------:R-:W-:Y:S01]  /*10710*/  IMAD.MOV.U32 R11, RZ, RZ, R12 ;  /* 0x000000ffff0b7224 */ /* 0x000fe200078e000c */
[----:B------:R0:W-:Y:S01]  /*10720*/  STL [R1+0x3a8], R3 ;  /* 0x0003a80301007387 */ /* 0x0001e20000100800 */
[----:B------:R-:W-:Y:S01]  /*10730*/  @!P6 IMAD.IADD R8, R8, 0x1, -R10 ;  /* 0x000000010808e824 */ /* 0x000fe200078e0a0a */
[----:B------:R-:W-:Y:S01]  /*10740*/  ISETP.GE.AND P1, PT, R5, RZ, PT ;  /* 0x000000ff0500720c */ /* 0x000fe20003f26270 */
[C---:B------:R-:W-:Y:S01]  /*10750*/  IMAD.HI.U32 R14, R7.reuse, R6, RZ ;  /* 0x00000006070e7227 */ /* 0x040fe200078e00ff */
[----:B------:R-:W-:Y:S02]  /*10760*/  IABS R9, R4 ;  /* 0x0000000400097213 */ /* 0x000fe40000000000 */
[----:B------:R-:W-:Y:S01]  /*10770*/  ISETP.GT.U32.AND P6, PT, R10, R8, PT ;  /* 0x000000080a00720c */ /* 0x000fe20003fc4070 */
[----:B------:R-:W-:-:S04]  /*10780*/  IMAD.HI.U32 R5, R7, R11, RZ ;  /* 0x0000000b07057227 */ /* 0x000fc800078e00ff */
[----:B0-----:R-:W-:Y:S02]  /*10790*/  IMAD.MOV.U32 R3, RZ, RZ, R13 ;  /* 0x000000ffff037224 */ /* 0x001fe400078e000d */
[----:B------:R-:W-:Y:S02]  /*107a0*/  IMAD.MOV R14, RZ, RZ, -R14 ;  /* 0x000000ffff0e7224 */ /* 0x000fe400078e0a0e */
[----:B------:R-:W-:Y:S01]  /*107b0*/  @!P2 IMAD.MOV R3, RZ, RZ, -R3 ;  /* 0x000000ffff03a224 */ /* 0x000fe200078e0a03 */
[----:B------:R-:W-:Y:S01]  /*107c0*/  ISETP.GE.AND P2, PT, R4, RZ, PT ;  /* 0x000000ff0400720c */ /* 0x000fe20003f46270 */
[----:B------:R-:W-:Y:S02]  /*107d0*/  IMAD.MOV R5, RZ, RZ, -R5 ;  /* 0x000000ffff057224 */ /* 0x000fe400078e0a05 */
[----:B------:R-:W-:Y:S01]  /*107e0*/  @!P0 IMAD.IADD R0, R0, 0x1, -R10 ;  /* 0x0000000100008824 */ /* 0x000fe200078e0a0a */
[----:B------:R0:W-:Y:S01]  /*107f0*/  STL [R1+0x3a4], R3 ;  /* 0x0003a40301007387 */ /* 0x0001e20000100800 */
[----:B------:R-:W-:-:S02]  /*10800*/  IMAD R6, R10, R14, R6 ;  /* 0x0000000e0a067224 */ /* 0x000fc400078e0206 */
        /* <DEDUP_REMOVED lines=30> */
[--C-:B------:R-:W-:Y:S01]  /*109f0*/  @!P0 IMAD.IADD R6, R6, 0x1, -R10.reuse ;  /* 0x0000000106068824 */ /* 0x100fe200078e0a0a */
[----:B------:R-:W-:Y:S01]  /*10a00*/  ISETP.GE.AND P0, PT, R14, RZ, PT ;  /* 0x000000ff0e00720c */ /* 0x000fe20003f06270 */
[----:B------:R-:W-:-:S02]  /*10a10*/  @!P4 IMAD.IADD R11, R11, 0x1, -R10 ;  /* 0x000000010b0bc824 */ /* 0x000fc400078e0a0a */
[----:B------:R-:W-:-:S04]  /*10a20*/  IMAD.HI.U32 R8, R7, R5, RZ ;  /* 0x0000000507087227 */ /* 0x000fc800078e00ff */
[----:B------:R-:W-:Y:S02]  /*10a30*/  @!P3 IMAD.IADD R9, R9, 0x1, -R10 ;  /* 0x000000010909b824 */ /* 0x000fe400078e0a0a */
[C---:B------:R-:W-:Y:S02]  /*10a40*/  IMAD R14, R10.reuse, R17, R16 ;  /* 0x000000110a0e7224 */ /* 0x040fe400078e0210 */
[----:B------:R-:W-:Y:S01]  /*10a50*/  IMAD.MOV R13, RZ, RZ, -R13 ;  /* 0x000000ffff0d7224 */ /* 0x000fe200078e0a0d */
[C---:B------:R-:W-:Y:S01]  /*10a60*/  ISETP.GT.U32.AND P3, PT, R10.reuse, R9, PT ;  /* 0x000000090a00720c */ /* 0x040fe20003f64070 */
[----:B0-----:R-:W-:Y:S01]  /*10a70*/  IMAD.MOV.U32 R3, RZ, RZ, R11 ;  /* 0x000000ffff037224 */ /* 0x001fe200078e000b */
[----:B------:R-:W-:Y:S01]  /*10a80*/  ISETP.GT.U32.AND P4, PT, R10, R14, PT ;  /* 0x0000000e0a00720c */ /* 0x000fe20003f84070 */
[----:B------:R-:W-:Y:S02]  /*10a90*/  IMAD.MOV.U32 R18, RZ, RZ, R6 ;  /* 0x000000ffff127224 */ /* 0x000fe400078e0006 */
[----:B------:R-:W-:-:S02]  /*10aa0*/  IMAD.MOV R8, RZ, RZ, -R8 ;  /* 0x000000ffff087224 */ /* 0x000fc400078e0a08 */
[----:B------:R-:W-:Y:S02]  /*10ab0*/  IMAD R15, R10, R13, R15 ;  /* 0x0000000d0a0f7224 */ /* 0x000fe400078e020f */
[----:B------:R-:W-:-:S04]  /*10ac0*/  IMAD.HI.U32 R13, R7, R0, RZ ;  /* 0x00000000070d7227 */ /* 0x000fc800078e00ff */
[----:B------:R-:W-:Y:S01]  /*10ad0*/  @!P1 IMAD.MOV R3, RZ, RZ, -R3 ;  /* 0x000000ffff039224 */ /* 0x000fe200078e0a03 */
[----:B------:R-:W-:Y:S01]  /*10ae0*/  ISETP.GE.AND P1, PT, R4, RZ, PT ;  /* 0x000000ff0400720c */ /* 0x000fe20003f26270 */
[----:B------:R-:W-:Y:S01]  /*10af0*/  @!P5 IMAD.MOV R18, RZ, RZ, -R18 ;  /* 0x000000ffff12d224 */ /* 0x000fe200078e0a12 */
[C---:B------:R-:W-:Y:S01]  /*10b00*/  ISETP.GT.U32.AND P5, PT, R10.reuse, R15, PT ;  /* 0x0000000f0a00720c */ /* 0x040fe20003fa4070 */
[C---:B------:R-:W-:Y:S02]  /*10b10*/  IMAD R4, R10.reuse, R8, R5 ;  /* 0x000000080a047224 */ /* 0x040fe400078e0205 */
[----:B------:R-:W-:Y:S01]  /*10b20*/  IMAD.MOV R6, RZ, RZ, -R13 ;  /* 0x000000ffff067224 */ /* 0x000fe200078e0a0d */
[----:B------:R-:W-:Y:S01]  /*10b30*/  STL [R1+0x394], R18 ;  /* 0x0003941201007387 */ /* 0x000fe20000100800 */
[----:B------:R-:W-:Y:S01]  /*10b40*/  @!P3 IMAD.IADD R9, R9, 0x1, -R10 ;  /* 0x000000010909b824 */ /* 0x000fe200078e0a0a */
[C---:B------:R-:W-:Y:S01]  /*10b50*/  ISETP.GT.U32.AND P3, PT, R10.reuse, R4, PT ;  /* 0x000000040a00720c */ /* 0x040fe20003f64070 */
[----:B------:R-:W-:Y:S01]  /*10b60*/  IMAD R0, R10, R6, R0 ;  /* 0x000000060a007224 */ /* 0x000fe200078e0200 */
[----:B------:R0:W-:Y:S01]  /*10b70*/  STL [R1+0x390], R3 ;  /* 0x0003900301007387 */ /* 0x0001e20000100800 */
[----:B------:R-:W-:-:S02]  /*10b80*/  @!P4 IMAD.IADD R14, R14, 0x1, -R10 ;  /* 0x000000010e0ec824 */ /* 0x000fc400078e0a0a */
[----:B------:R-:W-:Y:S02]  /*10b90*/  VIADD R5, R28, 0xbf ;  /* 0x000000bf1c057836 */ /* 0x000fe40000000000 */
[--C-:B------:R-:W-:Y:S01]  /*10ba0*/  @!P5 IMAD.IADD R15, R15, 0x1, -R10.reuse ;  /* 0x000000010f0fd824 */ /* 0x100fe200078e0a0a */
[----:B------:R-:W-:Y:S01]  /*10bb0*/  ISETP.GT.U32.AND P4, PT, R10, R14, PT ;  /* 0x0000000e0a00720c */ /* 0x000fe20003f84070 */
[C---:B------:R-:W-:Y:S01]  /*10bc0*/  VIADD R6, R28.reuse, 0xbe ;  /* 0x000000be1c067836 */ /* 0x040fe20000000000 */
[----:B------:R-:W-:Y:S01]  /*10bd0*/  IABS R13, R5 ;  /* 0x00000005000d7213 */ /* 0x000fe20000000000 */
[----:B------:R-:W-:Y:S01]  /*10be0*/  VIADD R8, R28, 0xbd ;  /* 0x000000bd1c087836 */ /* 0x000fe20000000000 */
[----:B------:R-:W-:Y:S01]  /*10bf0*/  ISETP.GT.U32.AND P5, PT, R10, R15, PT ;  /* 0x0000000f0a00720c */ /* 0x000fe20003fa4070 */
[----:B0-----:R-:W-:Y:S01]  /*10c00*/  IMAD.MOV.U32 R3, RZ, RZ, R9 ;  /* 0x000000ffff037224 */ /* 0x001fe200078e0009 */
[----:B------:R-:W-:Y:S01]  /*10c10*/  IABS R9, R6 ;  /* 0x0000000600097213 */ /* 0x000fe20000000000 */
[----:B------:R-:W-:Y:S01]  /*10c20*/  @!P3 IMAD.IADD R4, R4, 0x1, -R10 ;  /* 0x000000010404b824 */ /* 0x000fe200078e0a0a */
[----:B------:R-:W-:Y:S01]  /*10c30*/  IABS R11, R8 ;  /* 0x00000008000b7213 */ /* 0x000fe20000000000 */
[----:B------:R-:W-:Y:S01]  /*10c40*/  @!P2 IMAD.MOV R3, RZ, RZ, -R3 ;  /* 0x000000ffff03a224 */ /* 0x000fe200078e0a03 */
[C---:B------:R-:W-:Y:S01]  /*10c50*/  ISETP.GT.U32.AND P2, PT, R10.reuse, R0, PT ;  /* 0x000000000a00720c */ /* 0x040fe20003f44070 */
[----:B------:R-:W-:Y:S01]  /*10c60*/  IMAD.HI.U32 R16, R7, R13, RZ ;  /* 0x0000000d07107227 */ /* 0x000fe200078e00ff */
[----:B------:R-:W-:-:S02]  /*10c70*/  ISETP.GT.U32.AND P3, PT, R10, R4, PT ;  /* 0x000000040a00720c */ /* 0x000fc40003f64070 */
[----:B------:R0:W-:Y:S01]  /*10c80*/  STL [R1+0x38c], R3 ;  /* 0x00038c0301007387 */ /* 0x0001e20000100800 */
[----:B------:R-:W-:Y:S01]  /*10c90*/  @!P4 IMAD.IADD R14, R14, 0x1, -R10 ;  /* 0x000000010e0ec824 */ /* 0x000fe200078e0a0a */
[----:B------:R-:W-:Y:S01]  /*10ca0*/  ISETP.GE.AND P4, PT, R12, RZ, PT ;  /* 0x000000ff0c00720c */ /* 0x000fe20003f86270 */
[----:B------:R-:W-:Y:S02]  /*10cb0*/  IMAD.MOV R16, RZ, RZ, -R16 ;  /* 0x000000ffff107224 */ /* 0x000fe400078e0a10 */
[----:B------:R-:W-:-:S04]  /*10cc0*/  IMAD.HI.U32 R12, R7, R9, RZ ;  /* 0x00000009070c7227 */ /* 0x000fc800078e00ff */
[----:B------:R-:W-:Y:S02]  /*10cd0*/  @!P2 IMAD.IADD R0, R0, 0x1, -R10 ;  /* 0x000000010000a824 */ /* 0x000fe400078e0a0a */
[C---:B------:R-:W-:Y:S02]  /*10ce0*/  IMAD R13, R10.reuse, R16, R13 ;  /* 0x000000100a0d7224 */ /* 0x040fe400078e020d */
[----:B------:R-:W-:Y:S01]  /*10cf0*/  IMAD.MOV R12, RZ, RZ, -R12 ;  /* 0x000000ffff0c7224 */ /* 0x000fe200078e0a0c */
[----:B------:R-:W-:Y:S01]  /*10d00*/  ISETP.GT.U32.AND P2, PT, R10, R0, PT ;  /* 0x000000000a00720c */ /* 0x000fe20003f44070 */
[--C-:B------:R-:W-:Y:S01]  /*10d10*/  @!P3 IMAD.IADD R4, R4, 0x1, -R10.reuse ;  /* 0x000000010404b824 */ /* 0x100fe200078e0a0a */
[----:B------:R-:W-:Y:S01]  /*10d20*/  ISETP.GE.AND P3, PT, R8, RZ, PT ;  /* 0x000000ff0800720c */ /* 0x000fe20003f66270 */
[----:B------:R-:W-:Y:S01]  /*10d30*/  @!P5 IMAD.IADD R15, R15, 0x1, -R10 ;  /* 0x000000010f0fd824 */ /* 0x000fe200078e0a0a */
[C---:B------:R-:W-:Y:S01]  /*10d40*/  ISETP.GT.U32.AND P5, PT, R10.reuse, R13, PT ;  /* 0x0000000d0a00720c */ /* 0x040fe20003fa4070 */
[----:B------:R-:W-:-:S02]  /*10d50*/  IMAD R8, R10, R12, R9 ;  /* 0x0000000c0a087224 */ /* 0x000fc400078e0209 */
[----:B------:R-:W-:Y:S02]  /*10d60*/  IMAD.MOV.U32 R17, RZ, RZ, R14 ;  /* 0x000000ffff117224 */ /* 0x000fe400078e000e */
[----:B0-----:R-:W-:Y:S02]  /*10d70*/  IMAD.MOV.U32 R3, RZ, RZ, R15 ;  /* 0x000000ffff037224 */ /* 0x001fe400078e000f */
[----:B------:R-:W-:Y:S01]  /*10d80*/  @!P6 IMAD.MOV R17, RZ, RZ, -R17 ;  /* 0x000000ffff11e224 */ /* 0x000fe200078e0a11 */
[----:B------:R-:W-:Y:S01]  /*10d90*/  ISETP.GE.AND P6, PT, R5, RZ, PT ;  /* 0x000000ff0500720c */ /* 0x000fe20003fc6270 */
[--C-:B------:R-:W-:Y:S01]  /*10da0*/  @!P2 IMAD.IADD R0, R0, 0x1, -R10.reuse ;  /* 0x000000010000a824 */ /* 0x100fe200078e0a0a */
[----:B------:R-:W-:Y:S01]  /*10db0*/  ISETP.GT.U32.AND P2, PT, R10, R8, PT ;  /* 0x000000080a00720c */ /* 0x000fe20003f44070 */
[----:B------:R-:W-:Y:S01]  /*10dc0*/  VIADD R5, R28, 0xbc ;  /* 0x000000bc1c057836 */ /* 0x000fe20000000000 */
[----:B------:R-:W-:Y:S01]  /*10dd0*/  STL [R1+0x388], R17 ;  /* 0x0003881101007387 */ /* 0x000fe20000100800 */
[----:B------:R-:W-:-:S02]  /*10de0*/  @!P5 IMAD.IADD R13, R13, 0x1, -R10 ;  /* 0x000000010d0dd824 */ /* 0x000fc400078e0a0a */
[C---:B------:R-:W-:Y:S01]  /*10df0*/  IMAD.HI.U32 R14, R7.reuse, R11, RZ ;  /* 0x0000000b070e7227 */ /* 0x040fe200078e00ff */
[----:B------:R-:W-:Y:S02]  /*10e00*/  IABS R9, R5 ;  /* 0x0000000500097213 */ /* 0x000fe40000000000 */
[----:B------:R-:W-:Y:S01]  /*10e10*/  ISETP.GT.U32.AND P5, PT, R10, R13, PT ;  /* 0x0000000d0a00720c */ /* 0x000fe20003fa4070 */
[----:B------:R-:W-:Y:S01]  /*10e20*/  @!P0 IMAD.MOV R3, RZ, RZ, -R3 ;  /* 0x000000ffff038224 */ /* 0x000fe200078e0a03 */
[----:B------:R-:W-:Y:S01]  /*10e30*/  ISETP.GE.AND P0, PT, R6, RZ, PT ;  /* 0x000000ff0600720c */ /* 0x000fe20003f06270 */
[----:B------:R-:W-:Y:S02]  /*10e40*/  IMAD.MOV R14, RZ, RZ, -R14 ;  /* 0x000000ffff0e7224 */ /* 0x000fe400078e0a0e */
[----:B------:R-:W-:Y:S01]  /*10e50*/  @!P2 IMAD.IADD R8, R8, 0x1, -R10 ;  /* 0x000000010808a824 */ /* 0x000fe200078e0a0a */
[----:B------:R0:W-:Y:S01]  /*10e60*/  STL [R1+0x384], R3 ;  /* 0x0003840301007387 */ /* 0x0001e20000100800 */
[----:B------:R-:W-:-:S03]  /*10e70*/  IMAD.HI.U32 R6, R7, R9, RZ ;  /* 0x0000000907067227 */ /* 0x000fc600078e00ff */
[----:B------:R-:W-:Y:S01]  /*10e80*/  ISETP.GT.U32.AND P2, PT, R10, R8, PT ;  /* 0x000000080a00720c */ /* 0x000fe20003f44070 */
[----:B------:R-:W-:Y:S02]  /*10e90*/  IMAD.MOV.U32 R15, RZ, RZ, R4 ;  /* 0x000000ffff0f7224 */ /* 0x000fe400078e0004 */
[----:B------:R-:W-:Y:S02]  /*10ea0*/  VIADD R4, R28, 0xbb ;  /* 0x000000bb1c047836 */ /* 0x000fe40000000000 */
[C---:B------:R-:W-:Y:S02]  /*10eb0*/  IMAD R11, R10.reuse, R14, R11 ;  /* 0x0000000e0a0b7224 */ /* 0x040fe400078e020b */
[----:B------:R-:W-:Y:S01]  /*10ec0*/  IMAD.MOV R6, RZ, RZ, -R6 ;  /* 0x000000ffff067224 */ /* 0x000fe200078e0a06 */
[----:B------:R-:W-:Y:S01]  /*10ed0*/  IABS R21, R4 ;  /* 0x0000000400157213 */ /* 0x000fe20000000000 */
[----:B------:R-:W-:Y:S01]  /*10ee0*/  @!P5 IMAD.IADD R13, R13, 0x1, -R10 ;  /* 0x000000010d0dd824 */ /* 0x000fe200078e0a0a */
[C---:B------:R-:W-:Y:S01]  /*10ef0*/  ISETP.GT.U32.AND P5, PT, R10.reuse, R11, PT ;  /* 0x0000000b0a00720c */ /* 0x040fe20003fa4070 */
[----:B------:R-:W-:-:S02]  /*10f00*/  IMAD R9, R10, R6, R9 ;  /* 0x000000060a097224 */ /* 0x000fc400078e0209 */
[----:B0-----:R-:W-:Y:S02]  /*10f10*/  IMAD.MOV.U32 R3, RZ, RZ, R0 ;  /* 0x000000ffff037224 */ /* 0x001fe400078e0000 */
[----:B------:R-:W-:-:S04]  /*10f20*/  IMAD.HI.U32 R0, R7, R21, RZ ;  /* 0x0000001507007227 */ /* 0x000fc800078e00ff */
[----:B------:R-:W-:Y:S01]  /*10f30*/  @!P2 IMAD.IADD R8, R8, 0x1, -R10 ;  /* 0x000000010808a824 */ /* 0x000fe200078e0a0a */
[----:B------:R-:W-:Y:S01]  /*10f40*/  ISETP.GT.U32.AND P2, PT, R10, R9, PT ;  /* 0x000000090a00720c */ /* 0x000fe20003f44070 */
[----:B------:R-:W-:Y:S02]  /*10f50*/  IMAD.MOV R0, RZ, RZ, -R0 ;  /* 0x000000ffff007224 */ /* 0x000fe400078e0a00 */
[----:B------:R-:W-:Y:S01]  /*10f60*/  @!P4 IMAD.MOV R3, RZ, RZ, -R3 ;  /* 0x000000ffff03c224 */ /* 0x000fe200078e0a03 */
[----:B------:R-:W-:Y:S01]  /*10f70*/  ISETP.GE.AND P4, PT, R4, RZ, PT ;  /* 0x000000ff0400720c */ /* 0x000fe20003f86270 */
[----:B------:R-:W-:Y:S02]  /*10f80*/  IMAD R21, R10, R0, R21 ;  /* 0x000000000a157224 */ /* 0x000fe400078e0215 */
[----:B------:R-:W-:Y:S02]  /*10f90*/  IMAD.MOV.U32 R14, RZ, RZ, R13 ;  /* 0x000000ffff0e7224 */ /* 0x000fe400078e000d */
[----:B------:R-:W-:-:S02]  /*10fa0*/  @!P5 IMAD.IADD R11, R11, 0x1, -R10 ;  /* 0x000000010b0bd824 */ /* 0x000fc400078e0a0a */
[----:B------:R-:W-:Y:S02]  /*10fb0*/  VIADD R4, R28, 0xba ;  /* 0x000000ba1c047836 */ /* 0x000fe40000000000 */
[----:B------:R-:W-:Y:S01]  /*10fc0*/  @!P6 IMAD.MOV R14, RZ, RZ, -R14 ;  /* 0x000000ffff0ee224 */ /* 0x000fe200078e0a0e */
[C---:B------:R-:W-:Y:S01]  /*10fd0*/  ISETP.GT.U32.AND P6, PT, R10.reuse, R21, PT ;  /* 0x000000150a00720c */ /* 0x040fe20003fc4070 */
[----:B------:R-:W-:Y:S01]  /*10fe0*/  @!P2 IMAD.IADD R9, R9, 0x1, -R10 ;  /* 0x000000010909a824 */ /* 0x000fe200078e0a0a */
[----:B------:R-:W-:Y:S01]  /*10ff0*/  ISETP.GT.U32.AND P5, PT, R10, R11, PT ;  /* 0x0000000b0a00720c */ /* 0x000fe20003fa4070 */
[----:B------:R-:W-:Y:S01]  /*11000*/  @!P1 IMAD.MOV R15, RZ, RZ, -R15 ;  /* 0x000000ffff0f9224 */ /* 0x000fe200078e0a0f */
[----:B------:R-:W-:Y:S01]  /*11010*/  IABS R12, R4 ;  /* 0x00000004000c7213 */ /* 0x000fe20000000000 */
[----:B------:R-:W-:Y:S01]  /*11020*/  VIADD R18, R28, 0xb5 ;  /* 0x000000b51c127836 */ /* 0x000fe20000000000 */
[----:B------:R-:W-:Y:S01]  /*11030*/  ISETP.GT.U32.AND P2, PT, R10, R9, PT ;  /* 0x000000090a00720c */ /* 0x000fe20003f44070 */
[C---:B------:R-:W-:Y:S01]  /*11040*/  VIADD R13, R28.reuse, 0xb4 ;  /* 0x000000b41c0d7836 */ /* 0x040fe20000000000 */
[----:B------:R-:W-:Y:S01]  /*11050*/  ISETP.GE.AND P1, PT, R5, RZ, PT ;  /* 0x000000ff0500720c */ /* 0x000fe20003f26270 */
[----:B------:R-:W-:Y:S01]  /*11060*/  IMAD.HI.U32 R6, R7, R12, RZ ;  /* 0x0000000c07067227 */ /* 0x000fe200078e00ff */
[----:B------:R0:W-:Y:S03]  /*11070*/  STL [R1+0x380], R15 ;  /* 0x0003800f01007387 */ /* 0x0001e60000100800 */
[----:B------:R-:W-:Y:S01]  /*11080*/  VIADD R5, R28, 0xb9 ;  /* 0x000000b91c057836 */ /* 0x000fe20000000000 */
[----:B------:R1:W-:Y:S01]  /*11090*/  STL [R1+0x37c], R3 ;  /* 0x00037c0301007387 */ /* 0x0003e20000100800 */
[----:B------:R-:W-:-:S02]  /*110a0*/  IMAD.MOV R6, RZ, RZ, -R6 ;  /* 0x000000ffff067224 */ /* 0x000fc400078e0a06 */
[--C-:B------:R-:W-:Y:S01]  /*110b0*/  @!P6 IMAD.IADD R21, R21, 0x1, -R10.reuse ;  /* 0x000000011515e824 */ /* 0x100fe200078e0a0a */
[----:B------:R-:W-:Y:S01]  /*110c0*/  IABS R16, R5 ;  /* 0x0000000500107213 */ /* 0x000fe20000000000 */
[----:B------:R-:W-:Y:S01]  /*110d0*/  @!P5 IMAD.IADD R11, R11, 0x1, -R10 ;  /* 0x000000010b0bd824 */ /* 0x000fe200078e0a0a */
[----:B------:R-:W-:Y:S01]  /*110e0*/  ISETP.GE.AND P5, PT, R5, RZ, PT ;  /* 0x000000ff0500720c */ /* 0x000fe20003fa6270 */
[C---:B------:R-:W-:Y:S01]  /*110f0*/  IMAD R12, R10.reuse, R6, R12 ;  /* 0x000000060a0c7224 */ /* 0x040fe200078e020c */
[----:B------:R-:W-:Y:S01]  /*11100*/  IABS R5, R19 ;  /* 0x0000001300057213 */ /* 0x000fe20000000000 */
[----:B------:R-:W-:Y:S01]  /*11110*/  IMAD.HI.U32 R0, R7, R16, RZ ;  /* 0x0000001007007227 */ /* 0x000fe200078e00ff */
[C---:B------:R-:W-:Y:S01]  /*11120*/  ISETP.GT.U32.AND P6, PT, R10.reuse, R21, PT ;  /* 0x000000150a00720c */ /* 0x040fe20003fc4070 */
[----:B------:R-:W-:Y:S01]  /*11130*/  STL [R1+0x378], R14 ;  /* 0x0003780e01007387 */ /* 0x000fe20000100800 */
[----:B0-----:R-:W-:Y:S01]  /*11140*/  IABS R15, R20 ;  /* 0x00000014000f7213 */ /* 0x001fe20000000000 */
[----:B------:R-:W-:Y:S01]  /*11150*/  @!P2 IMAD.IADD R9, R9, 0x1, -R10 ;  /* 0x000000010909a824 */ /* 0x000fe200078e0a0a */
[----:B------:R-:W-:Y:S01]  /*11160*/  ISETP.GT.U32.AND P2, PT, R10, R12, PT ;  /* 0x0000000c0a00720c */ /* 0x000fe20003f44070 */
[----:B-1----:R-:W-:Y:S01]  /*11170*/  IMAD.MOV.U32 R3, RZ, RZ, R8 ;  /* 0x000000ffff037224 */ /* 0x002fe200078e0008 */
[----:B------:R-:W-:Y:S01]  /*11180*/  IABS R6, R18 ;  /* 0x0000001200067213 */ /* 0x000fe20000000000 */
[----:B------:R-:W-:-:S04]  /*11190*/  IMAD.HI.U32 R8, R7, R5, RZ ;  /* 0x0000000507087227 */ /* 0x000fc800078e00ff */
[----:B------:R-:W-:Y:S02]  /*111a0*/  IMAD.MOV R0, RZ, RZ, -R0 ;  /* 0x000000ffff007224 */ /* 0x000fe400078e0a00 */
[----:B------:R-:W-:Y:S02]  /*111b0*/  IMAD.MOV R8, RZ, RZ, -R8 ;  /* 0x000000ffff087224 */ /* 0x000fe400078e0a08 */
[C---:B------:R-:W-:Y:S01]  /*111c0*/  IMAD R16, R10.reuse, R0, R16 ;  /* 0x000000000a107224 */ /* 0x040fe200078e0210 */
[----:B------:R-:W-:Y:S01]  /*111d0*/  IABS R0, R13 ;  /* 0x0000000d00007213 */ /* 0x000fe20000000000 */
[----:B------:R-:W-:Y:S02]  /*111e0*/  IMAD R5, R10, R8, R5 ;  /* 0x000000080a057224 */ /* 0x000fe400078e0205 */
[----:B------:R-:W-:Y:S01]  /*111f0*/  @!P0 IMAD.MOV R3, RZ, RZ, -R3 ;  /* 0x000000ffff038224 */ /* 0x000fe200078e0a03 */
[----:B------:R-:W-:Y:S01]  /*11200*/  ISETP.GE.AND P0, PT, R4, RZ, PT ;  /* 0x000000ff0400720c */ /* 0x000fe20003f06270 */
[--C-:B------:R-:W-:Y:S01]  /*11210*/  @!P6 IMAD.IADD R21, R21, 0x1, -R10.reuse ;  /* 0x000000011515e824 */ /* 0x100fe200078e0a0a */
[----:B------:R-:W-:Y:S01]  /*11220*/  ISETP.GT.U32.AND P6, PT, R10, R16, PT ;  /* 0x000000100a00720c */ /* 0x000fe20003fc4070 */
[----:B------:R-:W-:Y:S01]  /*11230*/  IMAD.HI.U32 R23, R7, R15, RZ ;  /* 0x0000000f07177227 */ /* 0x000fe200078e00ff */
[----:B------:R0:W-:Y:S03]  /*11240*/  STL [R1+0x374], R3 ;  /* 0x0003740301007387 */ /* 0x0001e60000100800 */
[----:B------:R-:W-:Y:S01]  /*11250*/  @!P2 IMAD.IADD R12, R12, 0x1, -R10 ;  /* 0x000000010c0ca824 */ /* 0x000fe200078e0a0a */
[----:B------:R-:W-:Y:S01]  /*11260*/  ISETP.GT.U32.AND P2, PT, R10, R5, PT ;  /* 0x000000050a00720c */ /* 0x000fe20003f44070 */
[----:B------:R-:W-:-:S02]  /*11270*/  IMAD.MOV R23, RZ, RZ, -R23 ;  /* 0x000000ffff177224 */ /* 0x000fc400078e0a17 */
[----:B------:R-:W-:Y:S02]  /*11280*/  VIADD R4, R28, 0xb6 ;  /* 0x000000b61c047836 */ /* 0x000fe40000000000 */
[----:B------:R-:W-:Y:S02]  /*11290*/  IMAD R15, R10, R23, R15 ;  /* 0x000000170a0f7224 */ /* 0x000fe400078e020f */
[----:B0-----:R-:W-:Y:S01]  /*112a0*/  IMAD.MOV.U32 R3, RZ, RZ, R11 ;  /* 0x000000ffff037224 */ /* 0x001fe200078e000b */
[----:B------:R-:W-:Y:S01]  /*112b0*/  IABS R17, R4 ;  /* 0x0000000400117213 */ /* 0x000fe20000000000 */
[--C-:B------:R-:W-:Y:S01]  /*112c0*/  @!P6 IMAD.IADD R16, R16, 0x1, -R10.reuse ;  /* 0x000000011010e824 */ /* 0x100fe200078e0a0a */
[C---:B------:R-:W-:Y:S01]  /*112d0*/  ISETP.GT.U32.AND P6, PT, R10.reuse, R15, PT ;  /* 0x0000000f0a00720c */ /* 0x040fe20003fc4070 */
[----:B------:R-:W-:Y:S02]  /*112e0*/  @!P3 IMAD.MOV R3, RZ, RZ, -R3 ;  /* 0x000000ffff03b224 */ /* 0x000fe400078e0a03 */
[----:B------:R-:W-:Y:S01]  /*112f0*/  @!P2 IMAD.IADD R5, R5, 0x1, -R10 ;  /* 0x000000010505a824 */ /* 0x000fe200078e0a0a */
[C---:B------:R-:W-:Y:S01]  /*11300*/  ISETP.GT.U32.AND P2, PT, R10.reuse, R12, PT ;  /* 0x0000000c0a00720c */ /* 0x040fe20003f44070 */
[----:B------:R-:W-:Y:S01]  /*11310*/  IMAD.HI.U32 R22, R7, R17, RZ ;  /* 0x0000001107167227 */ /* 0x000fe200078e00ff */
[----:B------:R0:W-:Y:S01]  /*11320*/  STL [R1+0x36c], R3 ;  /* 0x00036c0301007387 */ /* 0x0001e20000100800 */
[----:B------:R-:W-:-:S02]  /*11330*/  ISETP.GT.U32.AND P3, PT, R10, R16, PT ;  /* 0x000000100a00720c */ /* 0x000fc40003f64070 */
[----:B------:R-:W-:-:S04]  /*11340*/  IMAD.HI.U32 R8, R7, R6, RZ ;  /* 0x0000000607087227 */ /* 0x000fc800078e00ff */
[----:B------:R-:W-:Y:S02]  /*11350*/  IMAD.MOV R22, RZ, RZ, -R22 ;  /* 0x000000ffff167224 */ /* 0x000fe400078e0a16 */
[----:B------:R-:W-:Y:S02]  /*11360*/  IMAD.MOV R23, RZ, RZ, -R8 ;  /* 0x000000ffff177224 */ /* 0x000fe400078e0a08 */
[----:B0-----:R-:W-:Y:S02]  /*11370*/  IMAD.MOV.U32 R3, RZ, RZ, R9 ;  /* 0x000000ffff037224 */ /* 0x001fe400078e0009 */
[C---:B------:R-:W-:Y:S02]  /*11380*/  IMAD R8, R10.reuse, R22, R17 ;  /* 0x000000160a087224 */ /* 0x040fe400078e0211 */
[----:B------:R-:W-:Y:S01]  /*11390*/  @!P1 IMAD.MOV R3, RZ, RZ, -R3 ;  /* 0x000000ffff039224 */ /* 0x000fe200078e0a03 */
[C---:B------:R-:W-:Y:S01]  /*113a0*/  ISETP.GT.U32.AND P1, PT, R10.reuse, R5, PT ;  /* 0x000000050a00720c */ /* 0x040fe20003f24070 */
[----:B------:R-:W-:-:S02]  /*113b0*/  IMAD R6, R10, R23, R6 ;  /* 0x000000170a067224 */ /* 0x000fc400078e0206 */
[----:B------:R-:W-:Y:S01]  /*113c0*/  IMAD.HI.U32 R14, R7, R0, RZ ;  /* 0x00000000070e7227 */ /* 0x000fe200078e00ff */
[----:B------:R0:W-:Y:S03]  /*113d0*/  STL [R1+0x364], R3 ;  /* 0x0003640301007387 */ /* 0x0001e60000100800 */
[--C-:B------:R-:W-:Y:S02]  /*113e0*/  @!P6 IMAD.IADD R15, R15, 0x1, -R10.reuse ;  /* 0x000000010f0fe824 */ /* 0x100fe400078e0a0a */
[----:B------:R-:W-:Y:S01]  /*113f0*/  @!P2 IMAD.IADD R12, R12, 0x1, -R10 ;  /* 0x000000010c0ca824 */ /* 0x000fe200078e0a0a */
[C---:B------:R-:W-:Y:S01]  /*11400*/  ISETP.GT.U32.AND P2, PT, R10.reuse, R6, PT ;  /* 0x000000060a00720c */ /* 0x040fe20003f44070 */
[----:B------:R-:W-:Y:S01]  /*11410*/  IMAD.MOV R17, RZ, RZ, -R14 ;  /* 0x000000ffff117224 */ /* 0x000fe200078e0a0e */
[----:B------:R-:W-:Y:S01]  /*11420*/  ISETP.GT.U32.AND P6, PT, R10, R15, PT ;  /* 0x0000000f0a00720c */ /* 0x000fe20003fc4070 */
[----:B------:R-:W-:-:S02]  /*11430*/  VIADD R14, R28, 0xb3 ;  /* 0x000000b31c0e7836 */ /* 0x000fc40000000000 */
[----:B0-----:R-:W-:Y:S02]  /*11440*/  IMAD.MOV.U32 R3, RZ, RZ, R21 ;  /* 0x000000ffff037224 */ /* 0x001fe400078e0015 */
[C---:B------:R-:W-:Y:S01]  /*11450*/  IMAD R0, R10.reuse, R17, R0 ;  /* 0x000000110a007224 */ /* 0x040fe200078e0200 */
[----:B------:R-:W-:Y:S01]  /*11460*/  IABS R17, R14 ;  /* 0x0000000e00117213 */ /* 0x000fe20000000000 */
[----:B------:R-:W-:Y:S01]  /*11470*/  @!P4 IMAD.MOV R3, RZ, RZ, -R3 ;  /* 0x000000ffff03c224 */ /* 0x000fe200078e0a03 */
[----:B------:R-:W-:Y:S01]  /*11480*/  ISETP.GT.U32.AND P4, PT, R10, R8, PT ;  /* 0x000000080a00720c */ /* 0x000fe20003f84070 */
[--C-:B------:R-:W-:Y:S01]  /*11490*/  @!P3 IMAD.IADD R16, R16, 0x1, -R10.reuse ;  /* 0x000000011010b824 */ /* 0x100fe200078e0a0a */
[----:B------:R-:W-:Y:S01]  /*114a0*/  ISETP.GE.AND P3, PT, R19, RZ, PT ;  /* 0x000000ff1300720c */ /* 0x000fe20003f66270 */
[----:B------:R-:W-:Y:S01]  /*114b0*/  @!P1 IMAD.IADD R5, R5, 0x1, -R10 ;  /* 0x0000000105059824 */ /* 0x000fe200078e0a0a */
[----:B------:R-:W-:Y:S01]  /*114c0*/  ISETP.GT.U32.AND P1, PT, R10, R0, PT ;  /* 0x000000000a00720c */ /* 0x000fe20003f24070 */
[----:B------:R-:W-:Y:S01]  /*114d0*/  VIADD R11, R28, 0xb2 ;  /* 0x000000b21c0b7836 */ /* 0x000fe20000000000 */
[----:B------:R0:W-:Y:S01]  /*114e0*/  STL [R1+0x35c], R3 ;  /* 0x00035c0301007387 */ /* 0x0001e20000100800 */
[----:B------:R-:W-:-:S02]  /*114f0*/  IMAD.MOV.U32 R22, RZ, RZ, R12 ;  /* 0x000000ffff167224 */ /* 0x000fc400078e000c */
[--C-:B------:R-:W-:Y:S01]  /*11500*/  @!P2 IMAD.IADD R6, R6, 0x1, -R10.reuse ;  /* 0x000000010606a824 */ /* 0x100fe200078e0a0a */
[----:B------:R-:W-:Y:S01]  /*11510*/  IABS R9, R11 ;  /* 0x0000000b00097213 */ /* 0x000fe20000000000 */
[--C-:B------:R-:W-:Y:S01]  /*11520*/  @!P6 IMAD.IADD R15, R15, 0x1, -R10.reuse ;  /* 0x000000010f0fe824 */ /* 0x100fe200078e0a0a */
[----:B------:R-:W-:Y:S01]  /*11530*/  ISETP.GE.AND P6, PT, R20, RZ, PT ;  /* 0x000000ff1400720c */ /* 0x000fe20003fc6270 */
[----:B------:R-:W-:Y:S01]  /*11540*/  @!P4 IMAD.IADD R8, R8, 0x1, -R10 ;  /* 0x000000010808c824 */ /* 0x000fe200078e0a0a */
[----:B------:R-:W-:Y:S01]  /*11550*/  ISETP.GE.AND P4, PT, R4, RZ, PT ;  /* 0x000000ff0400720c */ /* 0x000fe20003f86270 */
[----:B------:R-:W-:Y:S01]  /*11560*/  @!P0 IMAD.MOV R22, RZ, RZ, -R22 ;  /* 0x000000ffff168224 */ /* 0x000fe200078e0a16 */
[----:B------:R-:W-:Y:S01]  /*11570*/  ISETP.GE.AND P2, PT, R18, RZ, PT ;  /* 0x000000ff1200720c */ /* 0x000fe20003f46270 */
[----:B0-----:R-:W-:Y:S01]  /*11580*/  IMAD.MOV.U32 R3, RZ, RZ, R16 ;  /* 0x000000ffff037224 */ /* 0x001fe200078e0010 */
[C---:B------:R-:W-:Y:S01]  /*11590*/  ISETP.GT.U32.AND P0, PT, R10.reuse, R8, PT ;  /* 0x000000080a00720c */ /* 0x040fe20003f04070 */
[C---:B------:R-:W-:Y:S01]  /*115a0*/  IMAD.HI.U32 R21, R7.reuse, R17, RZ ;  /* 0x0000001107157227 */ /* 0x040fe200078e00ff */
[----:B------:R-:W-:Y:S03]  /*115b0*/  STL [R1+0x358], R22 ;  /* 0x0003581601007387 */ /* 0x000fe60000100800 */
[----:B------:R-:W-:Y:S01]  /*115c0*/  @!P5 IMAD.MOV R3, RZ, RZ, -R3 ;  /* 0x000000ffff03d224 */ /* 0x000fe200078e0a03 */
[----:B------:R-:W-:Y:S01]  /*115d0*/  ISETP.GT.U32.AND P5, PT, R10, R6, PT ;  /* 0x000000060a00720c */ /* 0x000fe20003fa4070 */
[----:B------:R-:W-:-:S03]  /*115e0*/  IMAD.HI.U32 R19, R7, R9, RZ ;  /* 0x0000000907137227 */ /* 0x000fc600078e00ff */
[----:B------:R0:W-:Y:S01]  /*115f0*/  STL [R1+0x354], R3 ;  /* 0x0003540301007387 */ /* 0x0001e20000100800 */
[----:B------:R-:W-:Y:S02]  /*11600*/  IMAD.MOV R21, RZ, RZ, -R21 ;  /* 0x000000ffff157224 */ /* 0x000fe400078e0a15 */
[----:B------:R-:W-:Y:S02]  /*11610*/  @!P1 IMAD.IADD R0, R0, 0x1, -R10 ;  /* 0x0000000100009824 */ /* 0x000fe400078e0a0a */
[----:B------:R-:W-:Y:S02]  /*11620*/  IMAD.MOV.U32 R16, RZ, RZ, R5 ;  /* 0x000000ffff107224 */ /* 0x000fe400078e0005 */
[----:B------:R-:W-:Y:S01]  /*11630*/  IMAD.MOV R19, RZ, RZ, -R19 ;  /* 0x000000ffff137224 */ /* 0x000fe200078e0a13 */
[C---:B------:R-:W-:Y:S01]  /*11640*/  ISETP.GT.U32.AND P1, PT, R10.reuse, R0, PT ;  /* 0x000000000a00720c */ /* 0x040fe20003f24070 */
[----:B------:R-:W-:Y:S02]  /*11650*/  IMAD R4, R10, R21, R17 ;  /* 0x000000150a047224 */ /* 0x000fe400078e0211 */
[----:B0-----:R-:W-:-:S02]  /*11660*/  IMAD.MOV.U32 R3, RZ, RZ, R15 ;  /* 0x000000ffff037224 */ /* 0x001fc400078e000f */
[----:B------:R-:W-:Y:S02]  /*11670*/  VIADD R12, R28, 0xb1 ;  /* 0x000000b11c0c7836 */ /* 0x000fe40000000000 */
[----:B------:R-:W-:Y:S01]  /*11680*/  @!P3 IMAD.MOV R16, RZ, RZ, -R16 ;  /* 0x000000ffff10b224 */ /* 0x000fe200078e0a10 */
[C---:B------:R-:W-:Y:S01]  /*11690*/  ISETP.GT.U32.AND P3, PT, R10.reuse, R4, PT ;  /* 0x000000040a00720c */ /* 0x040fe20003f64070 */
[----:B------:R-:W-:Y:S01]  /*116a0*/  @!P6 IMAD.MOV R3, RZ, RZ, -R3 ;  /* 0x000000ffff03e224 */ /* 0x000fe200078e0a03 */
[----:B------:R-:W-:Y:S01]  /*116b0*/  ISETP.GE.AND P6, PT, R13, RZ, PT ;  /* 0x000000ff0d00720c */ /* 0x000fe20003fc6270 */
[----:B------:R-:W-:Y:S01]  /*116c0*/  IMAD R9, R10, R19, R9 ;  /* 0x000000130a097224 */ /* 0x000fe200078e0209 */
[----:B------:R-:W-:Y:S01]  /*116d0*/  IABS R13, R12 ;  /* 0x0000000c000d7213 */ /* 0x000fe20000000000 */
[--C-:B------:R-:W-:Y:S01]  /*116e0*/  @!P0 IMAD.IADD R8, R8, 0x1, -R10.reuse ;  /* 0x0000000108088824 */ /* 0x100fe200078e0a0a */
[----:B------:R-:W-:Y:S01]  /*116f0*/  STL [R1+0x350], R16 ;  /* 0x0003501001007387 */ /* 0x000fe20000100800 */
[----:B------:R-:W-:Y:S01]  /*11700*/  @!P5 IMAD.IADD R6, R6, 0x1, -R10 ;  /* 0x000000010606d824 */ /* 0x000fe200078e0a0a */
[----:B------:R-:W-:Y:S01]  /*11710*/  ISETP.GT.U32.AND P0, PT, R10, R9, PT ;  /* 0x000000090a00720c */ /* 0x000fe20003f04070 */
[----:B------:R-:W-:Y:S01]  /*11720*/  IMAD.MOV.U32 R15, RZ, RZ, R8 ;  /* 0x000000ffff0f7224 */ /* 0x000fe200078e0008 */
[----:B------:R0:W-:Y:S01]  /*11730*/  STL [R1+0x34c], R3 ;  /* 0x00034c0301007387 */ /* 0x0001e20000100800 */
[----:B------:R-:W-:Y:S01]  /*11740*/  ISETP.GE.AND P5, PT, R14, RZ, PT ;  /* 0x000000ff0e00720c */ /* 0x000fe20003fa6270 */
[----:B------:R-:W-:-:S04]  /*11750*/  IMAD.HI.U32 R14, R7, R13, RZ ;  /* 0x0000000d070e7227 */ /* 0x000fc800078e00ff */
[----:B------:R-:W-:Y:S02]  /*11760*/  @!P4 IMAD.MOV R15, RZ, RZ, -R15 ;  /* 0x000000ffff0fc224 */ /* 0x000fe400078e0a0f */
[----:B------:R-:W-:Y:S01]  /*11770*/  @!P1 IMAD.IADD R0, R0, 0x1, -R10 ;  /* 0x0000000100009824 */ /* 0x000fe200078e0a0a */
[----:B------:R-:W-:Y:S01]  /*11780*/  ISETP.GE.AND P1, PT, R11, RZ, PT ;  /* 0x000000ff0b00720c */ /* 0x000fe20003f26270 */
[----:B0-----:R-:W-:Y:S01]  /*11790*/  IMAD.MOV.U32 R3, RZ, RZ, R6 ;  /* 0x000000ffff037224 */ /* 0x001fe200078e0006 */
[----:B------:R0:W-:Y:S01]  /*117a0*/  STL [R1+0x348], R15 ;  /* 0x0003480f01007387 */ /* 0x0001e20000100800 */
[----:B------:R-:W-:Y:S02]  /*117b0*/  IMAD.MOV R14, RZ, RZ, -R14 ;  /* 0x000000ffff0e7224 */ /* 0x000fe400078e0a0e */
[----:B------:R-:W-:Y:S02]  /*117c0*/  @!P2 IMAD.MOV R3, RZ, RZ, -R3 ;  /* 0x000000ffff03a224 */ /* 0x000fe400078e0a03 */
[----:B------:R-:W-:Y:S01]  /*117d0*/  @!P3 IMAD.IADD R4, R4, 0x1, -R10 ;  /* 0x000000010404b824 */ /* 0x000fe200078e0a0a */
[----:B------:R-:W-:Y:S01]  /*117e0*/  ISETP.GE.AND P3, PT, R12, RZ, PT ;  /* 0x000000ff0c00720c */ /* 0x000fe20003f66270 */
[----:B------:R-:W-:Y:S01]  /*117f0*/  VIADD R5, R28, 0xb0 ;  /* 0x000000b01c057836 */ /* 0x000fe20000000000 */
[----:B------:R1:W-:Y:S01]  /*11800*/  STL [R1+0x340], R3 ;  /* 0x0003400301007387 */ /* 0x0003e20000100800 */
[----:B------:R-:W-:-:S02]  /*11810*/  IMAD R13, R10, R14, R13 ;  /* 0x0000000e0a0d7224 */ /* 0x000fc400078e020d */
[----:B------:R-:W-:Y:S01]  /*11820*/  @!P0 IMAD.IADD R9, R9, 0x1, -R10 ;  /* 0x0000000109098824 */ /* 0x000fe200078e0a0a */
[----:B------:R-:W-:Y:S01]  /*11830*/  ISETP.GT.U32.AND P0, PT, R10, R4, PT ;  /* 0x000000040a00720c */ /* 0x000fe20003f04070 */
[C---:B------:R-:W-:Y:S01]  /*11840*/  VIADD R14, R28.reuse, 0xaf ;  /* 0x000000af1c0e7836 */ /* 0x040fe20000000000 */
[----:B------:R-:W-:Y:S01]  /*11850*/  IABS R16, R5 ;  /* 0x0000000500107213 */ /* 0x000fe20000000000 */
[----:B------:R-:W-:Y:S01]  /*11860*/  VIADD R6, R28, 0xad ;  /* 0x000000ad1c067836 */ /* 0x000fe20000000000 */
[----:B------:R-:W-:Y:S01]  /*11870*/  ISETP.GT.U32.AND P4, PT, R10, R9, PT ;  /* 0x000000090a00720c */ /* 0x000fe20003f84070 */
[----:B0-----:R-:W-:Y:S01]  /*11880*/  VIADD R15, R28, 0xab ;  /* 0x000000ab1c0f7836 */ /* 0x001fe20000000000 */
[----:B------:R-:W-:Y:S01]  /*11890*/  ISETP.GE.AND P2, PT, R5, RZ, PT ;  /* 0x000000ff0500720c */ /* 0x000fe20003f46270 */
[----:B-1----:R-:W-:Y:S01]  /*118a0*/  IMAD.MOV.U32 R3, RZ, RZ, R0 ;  /* 0x000000ffff037224 */ /* 0x002fe200078e0000 */
[----:B------:R-:W-:Y:S01]  /*118b0*/  IABS R12, R6 ;  /* 0x00000006000c7213 */ /* 0x000fe20000000000 */
[----:B------:R-:W-:Y:S01]  /*118c0*/  IMAD.HI.U32 R11, R7, R16, RZ ;  /* 0x00000010070b7227 */ /* 0x000fe200078e00ff */
[----:B------:R-:W-:-:S03]  /*118d0*/  IABS R17, R15 ;  /* 0x0000000f00117213 */ /* 0x000fc60000000000 */
[----:B------:R-:W-:Y:S01]  /*118e0*/  @!P6 IMAD.MOV R3, RZ, RZ, -R3 ;  /* 0x000000ffff03e224 */ /* 0x000fe200078e0a03 */
[----:B------:R-:W-:Y:S01]  /*118f0*/  ISETP.GT.U32.AND P6, PT, R10, R13, PT ;  /* 0x0000000d0a00720c */ /* 0x000fe20003fc4070 */
[----:B------:R-:W-:Y:S02]  /*11900*/  IMAD.MOV R11, RZ, RZ, -R11 ;  /* 0x000000ffff0b7224 */ /* 0x000fe400078e0a0b */
[----:B------:R-:W-:Y:S01]  /*11910*/  @!P0 IMAD.IADD R4, R4, 0x1, -R10 ;  /* 0x0000000104048824 */ /* 0x000fe200078e0a0a */
[----:B------:R-:W-:Y:S01]  /*11920*/  ISETP.GE.AND P0, PT, R14, RZ, PT ;  /* 0x000000ff0e00720c */ /* 0x000fe20003f06270 */
[----:B------:R-:W-:Y:S01]  /*11930*/  IMAD R16, R10, R11, R16 ;  /* 0x0000000b0a107224 */ /* 0x000fe200078e0210 */
[----:B------:R-:W-:Y:S01]  /*11940*/  IABS R14, R14 ;  /* 0x0000000e000e7213 */ /* 0x000fe20000000000 */
[----:B------:R-:W-:Y:S01]  /*11950*/  @!P4 IMAD.IADD R9, R9, 0x1, -R10 ;  /* 0x000000010909c824 */ /* 0x000fe200078e0a0a */
[----:B------:R0:W-:Y:S01]  /*11960*/  STL [R1+0x33c], R3 ;  /* 0x00033c0301007387 */ /* 0x0001e20000100800 */
[----:B------:R-:W-:Y:S01]  /*11970*/  VIADD R0, R28, 0xae ;  /* 0x000000ae1c007836 */ /* 0x000fe20000000000 */
[----:B------:R-:W-:Y:S01]  /*11980*/  ISETP.GT.U32.AND P4, PT, R10, R16, PT ;  /* 0x000000100a00720c */ /* 0x000fe20003f84070 */
[----:B------:R-:W-:-:S03]  /*11990*/  IMAD.HI.U32 R8, R7, R14, RZ ;  /* 0x0000000e07087227 */ /* 0x000fc600078e00ff */
[----:B------:R-:W-:Y:S01]  /*119a0*/  IABS R5, R0 ;  /* 0x0000000000057213 */ /* 0x000fe20000000000 */
[----:B------:R-:W-:Y:S02]  /*119b0*/  @!P6 IMAD.IADD R13, R13, 0x1, -R10 ;  /* 0x000000010d0de824 */ /* 0x000fe400078e0a0a */
[----:B------:R-:W-:Y:S02]  /*119c0*/  IMAD.MOV R8, RZ, RZ, -R8 ;  /* 0x000000ffff087224 */ /* 0x000fe400078e0a08 */
[----:B0-----:R-:W-:Y:S01]  /*119d0*/  IMAD.MOV.U32 R3, RZ, RZ, R4 ;  /* 0x000000ffff037224 */ /* 0x001fe200078e0004 */
[C---:B------:R-:W-:Y:S01]  /*119e0*/  ISETP.GT.U32.AND P6, PT, R10.reuse, R13, PT ;  /* 0x0000000d0a00720c */ /* 0x040fe20003fc4070 */
[----:B------:R-:W-:Y:S02]  /*119f0*/  IMAD R14, R10, R8, R14 ;  /* 0x000000080a0e7224 */ /* 0x000fe400078e020e */
[----:B------:R-:W-:Y:S01]  /*11a00*/  @!P5 IMAD.MOV R3, RZ, RZ, -R3 ;  /* 0x000000ffff03d224 */ /* 0x000fe200078e0a03 */
[----:B------:R-:W-:Y:S01]  /*11a10*/  ISETP.GE.AND P5, PT, R0, RZ, PT ;  /* 0x000000ff0000720c */ /* 0x000fe20003fa6270 */
[----:B------:R-:W-:-:S02]  /*11a20*/  @!P4 IMAD.IADD R16, R16, 0x1, -R10 ;  /* 0x000000011010c824 */ /* 0x000fc400078e0a0a */
[C---:B------:R-:W-:Y:S01]  /*11a30*/  IMAD.HI.U32 R0, R7.reuse, R12, RZ ;  /* 0x0000000c07007227 */ /* 0x040fe200078e00ff */
[----:B------:R0:W-:Y:S02]  /*11a40*/  STL [R1+0x338], R3 ;  /* 0x0003380301007387 */ /* 0x0001e40000100800 */
[----:B------:R-:W-:Y:S01]  /*11a50*/  ISETP.GT.U32.AND P4, PT, R10, R16, PT ;  /* 0x000000100a00720c */ /* 0x000fe20003f84070 */
[----:B------:R-:W-:-:S04]  /*11a60*/  IMAD.HI.U32 R4, R7, R5, RZ ;  /* 0x0000000507047227 */ /* 0x000fc800078e00ff */
[----:B------:R-:W-:Y:S01]  /*11a70*/  @!P6 IMAD.IADD R13, R13, 0x1, -R10 ;  /* 0x000000010d0de824 */ /* 0x000fe200078e0a0a */
[C---:B------:R-:W-:Y:S01]  /*11a80*/  ISETP.GT.U32.AND P6, PT, R10.reuse, R14, PT ;  /* 0x0000000e0a00720c */ /* 0x040fe20003fc4070 */
[----:B------:R-:W-:Y:S02]  /*11a90*/  IMAD.MOV R4, RZ, RZ, -R4 ;  /* 0x000000ffff047224 */ /* 0x000fe400078e0a04 */
[----:B0-----:R-:W-:Y:S02]  /*11aa0*/  IMAD.MOV.U32 R3, RZ, RZ, R9 ;  /* 0x000000ffff037224 */ /* 0x001fe400078e0009 */
[----:B------:R-:W-:Y:S02]  /*11ab0*/  IMAD R5, R10, R4, R5 ;  /* 0x000000040a057224 */ /* 0x000fe400078e0205 */
[----:B------:R-:W-:Y:S01]  /*11ac0*/  @!P1 IMAD.MOV R3, RZ, RZ, -R3 ;  /* 0x000000ffff039224 */ /* 0x000fe200078e0a03 */
[----:B------:R-:W-:Y:S01]  /*11ad0*/  ISETP.GE.AND P1, PT, R6, RZ, PT ;  /* 0x000000ff0600720c */ /* 0x000fe20003f26270 */
[----:B------:R-:W-:-:S02]  /*11ae0*/  IMAD.MOV R6, RZ, RZ, -R0 ;  /* 0x000000ffff067224 */ /* 0x000fc400078e0a00 */
[----:B------:R-:W-:Y:S01]  /*11af0*/  VIADD R0, R28, 0xac ;  /* 0x000000ac1c007836 */ /* 0x000fe20000000000 */
[----:B------:R0:W-:Y:S01]  /*11b00*/  STL [R1+0x334], R3 ;  /* 0x0003340301007387 */ /* 0x0001e20000100800 */
[----:B------:R-:W-:Y:S02]  /*11b10*/  IMAD R12, R10, R6, R12 ;  /* 0x000000060a0c7224 */ /* 0x000fe400078e020c */
[--C-:B------:R-:W-:Y:S01]  /*11b20*/  @!P6 IMAD.IADD R14, R14, 0x1, -R10.reuse ;  /* 0x000000010e0ee824 */ /* 0x100fe200078e0a0a */
[----:B------:R-:W-:Y:S01]  /*11b30*/  IABS R6, R0 ;  /* 0x0000000000067213 */ /* 0x000fe20000000000 */
[----:B------:R-:W-:Y:S01]  /*11b40*/  @!P4 IMAD.IADD R16, R16, 0x1, -R10 ;  /* 0x000000011010c824 */ /* 0x000fe200078e0a0a */
[----:B------:R-:W-:Y:S01]  /*11b50*/  ISETP.GT.U32.AND P4, PT, R10, R5, PT ;  /* 0x000000050a00720c */ /* 0x000fe20003f84070 */
[----:B------:R-:W-:Y:S01]  /*11b60*/  VIADD R9, R28, 0xaa ;  /* 0x000000aa1c097836 */ /* 0x000fe20000000000 */
[----:B------:R-:W-:Y:S01]  /*11b70*/  ISETP.GT.U32.AND P6, PT, R10, R14, PT ;  /* 0x0000000e0a00720c */ /* 0x000fe20003fc4070 */
[----:B------:R-:W-:-:S02]  /*11b80*/  VIADD R4, R28, 0xa9 ;  /* 0x000000a91c047836 */ /* 0x000fc40000000000 */
[----:B0-----:R-:W-:Y:S01]  /*11b90*/  IMAD.MOV.U32 R3, RZ, RZ, R13 ;  /* 0x000000ffff037224 */ /* 0x001fe200078e000d */
[----:B------:R-:W-:Y:S01]  /*11ba0*/  IABS R11, R9 ;  /* 0x00000009000b7213 */ /* 0x000fe20000000000 */
[----:B------:R-:W-:Y:S01]  /*11bb0*/  IMAD.HI.U32 R13, R7, R6, RZ ;  /* 0x00000006070d7227 */ /* 0x000fe200078e00ff */
[----:B------:R-:W-:-:S03]  /*11bc0*/  IABS R8, R4 ;  /* 0x0000000400087213 */ /* 0x000fc60000000000 */
[----:B------:R-:W-:Y:S01]  /*11bd0*/  @!P3 IMAD.MOV R3, RZ, RZ, -R3 ;  /* 0x000000ffff03b224 */ /* 0x000fe200078e0a03 */
[----:B------:R-:W-:Y:S01]  /*11be0*/  ISETP.GT.U32.AND P3, PT, R10, R12, PT ;  /* 0x0000000c0a00720c */ /* 0x000fe20003f64070 */
[----:B------:R-:W-:Y:S02]  /*11bf0*/  IMAD.MOV R13, RZ, RZ, -R13 ;  /* 0x000000ffff0d7224 */ /* 0x000fe400078e0a0d */
[--C-:B------:R-:W-:Y:S01]  /*11c00*/  @!P6 IMAD.IADD R14, R14, 0x1, -R10.reuse ;  /* 0x000000010e0ee824 */ /* 0x100fe200078e0a0a */
[----:B------:R0:W-:Y:S01]  /*11c10*/  STL [R1+0x32c], R3 ;  /* 0x00032c0301007387 */ /* 0x0001e20000100800 */
[----:B------:R-:W-:-:S05]  /*11c20*/  @!P4 IMAD.IADD R5, R5, 0x1, -R10 ;  /* 0x000000010505c824 */ /* 0x000fca00078e0a0a */
[----:B------:R-:W-:-:S03]  /*11c30*/  ISETP.GT.U32.AND P4, PT, R10, R5, PT ;  /* 0x000000050a00720c */ /* 0x000fc60003f84070 */
[----:B------:R-:W-:Y:S02]  /*11c40*/  @!P3 IMAD.IADD R12, R12, 0x1, -R10 ;  /* 0x000000010c0cb824 */ /* 0x000fe400078e0a0a */
[----:B0-----:R-:W-:Y:S02]  /*11c50*/  IMAD.MOV.U32 R3, RZ, RZ, R16 ;  /* 0x000000ffff037224 */ /* 0x001fe400078e0010 */
        /* <DEDUP_REMOVED lines=8> */
[----:B------:R-:W-:Y:S02]  /*11ce0*/  IMAD.MOV R6, RZ, RZ, -R6 ;  /* 0x000000ffff067224 */ /* 0x000fe400078e0a06 */
[----:B------:R-:W-:-:S04]  /*11cf0*/  IMAD.HI.U32 R13, R7, R8, RZ ;  /* 0x00000008070d7227 */ /* 0x000fc800078e00ff */
[----:B------:R-:W-:Y:S02]  /*11d00*/  IMAD.MOV R16, RZ, RZ, -R16 ;  /* 0x000000ffff107224 */ /* 0x000fe400078e0a10 */
[----:B0-----:R-:W-:Y:S02]  /*11d10*/  IMAD.MOV.U32 R3, RZ, RZ, R14 ;  /* 0x000000ffff037224 */ /* 0x001fe400078e000e */
[----:B------:R-:W-:Y:S02]  /*11d20*/  IMAD R11, R10, R6, R11 ;  /* 0x000000060a0b7224 */ /* 0x000fe400078e020b */
[----:B------:R-:W-:Y:S02]  /*11d30*/  @!P6 IMAD.IADD R0, R0, 0x1, -R10 ;  /* 0x000000010000e824 */ /* 0x000fe400078e0a0a */
[----:B------:R-:W-:Y:S02]  /*11d40*/  IMAD.MOV R13, RZ, RZ, -R13 ;  /* 0x000000ffff0d7224 */ /* 0x000fe400078e0a0d */
[----:B------:R-:W-:Y:S01]  /*11d50*/  VIADD R6, R28, 0xa8 ;  /* 0x000000a81c067836 */ /* 0x000fe20000000000 */
[----:B------:R-:W-:Y:S01]  /*11d60*/  ISETP.GT.U32.AND P6, PT, R10, R0, PT ;  /* 0x000000000a00720c */ /* 0x000fe20003fc4070 */
[----:B------:R-:W-:-:S02]  /*11d70*/  @!P0 IMAD.MOV R3, RZ, RZ, -R3 ;  /* 0x000000ffff038224 */ /* 0x000fc400078e0a03 */
[--C-:B------:R-:W-:Y:S01]  /*11d80*/  @!P4 IMAD.IADD R5, R5, 0x1, -R10.reuse ;  /* 0x000000010505c824 */ /* 0x100fe200078e0a0a */
[----:B------:R-:W-:Y:S01]  /*11d90*/  ISETP.GE.AND P4, PT, R15, RZ, PT ;  /* 0x000000ff0f00720c */ /* 0x000fe20003f86270 */
[----:B------:R-:W-:Y:S01]  /*11da0*/  IMAD R17, R10, R16, R17 ;  /* 0x000000100a117224 */ /* 0x000fe200078e0211 */
[----:B------:R0:W-:Y:S01]  /*11db0*/  STL [R1+0x320], R3 ;  /* 0x0003200301007387 */ /* 0x0001e20000100800 */
[----:B------:R-:W-:Y:S01]  /*11dc0*/  @!P3 IMAD.IADD R12, R12, 0x1, -R10 ;  /* 0x000000010c0cb824 */ /* 0x000fe200078e0a0a */
[C---:B------:R-:W-:Y:S01]  /*11dd0*/  ISETP.GT.U32.AND P3, PT, R10.reuse, R11, PT ;  /* 0x0000000b0a00720c */ /* 0x040fe20003f64070 */
[C---:B------:R-:W-:Y:S01]  /*11de0*/  IMAD R8, R10.reuse, R13, R8 ;  /* 0x0000000d0a087224 */ /* 0x040fe200078e0208 */
[----:B------:R-:W-:Y:S01]  /*11df0*/  IABS R13, R6 ;  /* 0x00000006000d7213 */ /* 0x000fe20000000000 */
[----:B------:R-:W-:Y:S01]  /*11e00*/  IMAD.MOV.U32 R14, RZ, RZ, R5 ;  /* 0x000000ffff0e7224 */ /* 0x000fe200078e0005 */
[----:B------:R-:W-:Y:S01]  /*11e10*/  ISETP.GT.U32.AND P0, PT, R10, R17, PT ;  /* 0x000000110a00720c */ /* 0x000fe20003f04070 */
[----:B------:R-:W-:Y:S01]  /*11e20*/  @!P6 IMAD.IADD R0, R0, 0x1, -R10 ;  /* 0x000000010000e824 */ /* 0x000fe200078e0a0a */
[----:B------:R-:W-:Y:S01]  /*11e30*/  ISETP.GE.AND P6, PT, R4, RZ, PT ;  /* 0x000000ff0400720c */ /* 0x000fe20003fc6270 */
[----:B------:R-:W-:-:S02]  /*11e40*/  IMAD.MOV.U32 R5, RZ, RZ, R13 ;  /* 0x000000ffff057224 */ /* 0x000fc400078e000d */
[----:B0-----:R-:W-:Y:S02]  /*11e50*/  IMAD.MOV.U32 R3, RZ, RZ, R12 ;  /* 0x000000ffff037224 */ /* 0x001fe400078e000c */
[----:B------:R-:W-:Y:S01]  /*11e60*/  @!P5 IMAD.MOV R14, RZ, RZ, -R14 ;  /* 0x000000ffff0ed224 */ /* 0x000fe200078e0a0e */
[----:B------:R-:W-:Y:S01]  /*11e70*/  ISETP.GE.AND P5, PT, R9, RZ, PT ;  /* 0x000000ff0900720c */ /* 0x000fe20003fa6270 */
[----:B------:R-:W-:Y:S01]  /*11e80*/  @!P1 IMAD.MOV R3, RZ, RZ, -R3 ;  /* 0x000000ffff039224 */ /* 0x000fe200078e0a03 */
[----:B------:R-:W-:Y:S01]  /*11e90*/  ISETP.GT.U32.AND P1, PT, R10, R8, PT ;  /* 0x000000080a00720c */ /* 0x000fe20003f24070 */
[----:B------:R-:W-:Y:S01]  /*11ea0*/  VIADD R9, R28, 0xa7 ;  /* 0x000000a71c097836 */ /* 0x000fe20000000000 */
[----:B------:R-:W-:Y:S01]  /*11eb0*/  STL [R1+0x31c], R14 ;  /* 0x00031c0e01007387 */ /* 0x000fe20000100800 */
[----:B------:R-:W-:-:S03]  /*11ec0*/  IMAD.HI.U32 R12, R7, R5, RZ ;  /* 0x00000005070c7227 */ /* 0x000fc600078e00ff */
[----:B------:R0:W-:Y:S01]  /*11ed0*/  STL [R1+0x318], R3 ;  /* 0x0003180301007387 */ /* 0x0001e20000100800 */
[----:B------:R-:W-:Y:S01]  /*11ee0*/  @!P3 IMAD.IADD R11, R11, 0x1, -R10 ;  /* 0x000000010b0bb824 */ /* 0x000fe200078e0a0a */
[----:B------:R-:W-:Y:S01]  /*11ef0*/  IABS R16, R9 ;  /* 0x0000000900107213 */ /* 0x000fe20000000000 */
[----:B------:R-:W-:Y:S02]  /*11f00*/  IMAD.MOV R12, RZ, RZ, -R12 ;  /* 0x000000ffff0c7224 */ /* 0x000fe400078e0a0c */
[----:B------:R-:W-:Y:S01]  /*11f10*/  @!P0 IMAD.IADD R17, R17, 0x1, -R10 ;  /* 0x0000000111118824 */ /* 0x000fe200078e0a0a */
[----:B------:R-:W-:Y:S01]  /*11f20*/  ISETP.GE.AND P0, PT, R6, RZ, PT ;  /* 0x000000ff0600720c */ /* 0x000fe20003f06270 */
[C---:B------:R-:W-:Y:S02]  /*11f30*/  IMAD R5, R10.reuse, R12, R5 ;  /* 0x0000000c0a057224 */ /* 0x040fe400078e0205 */
[----:B------:R-:W-:Y:S01]  /*11f40*/  IMAD.HI.U32 R12, R7, R16, RZ ;  /* 0x00000010070c7227 */ /* 0x000fe200078e00ff */
[----:B------:R-:W-:-:S03]  /*11f50*/  ISETP.GT.U32.AND P3, PT, R10, R17, PT ;  /* 0x000000110a00720c */ /* 0x000fc60003f64070 */
[----:B0-----:R-:W-:Y:S02]  /*11f60*/  IMAD.MOV.U32 R3, RZ, RZ, R0 ;  /* 0x000000ffff037224 */ /* 0x001fe400078e0000 */
[----:B------:R-:W-:Y:S02]  /*11f70*/  @!P1 IMAD.IADD R8, R8, 0x1, -R10 ;  /* 0x0000000108089824 */ /* 0x000fe400078e0a0a */
[----:B------:R-:W-:Y:S01]  /*11f80*/  @!P2 IMAD.MOV R3, RZ, RZ, -R3 ;  /* 0x000000ffff03a224 */ /* 0x000fe200078e0a03 */
[C---:B------:R-:W-:Y:S01]  /*11f90*/  ISETP.GT.U32.AND P2, PT, R10.reuse, R11, PT ;  /* 0x0000000b0a00720c */ /* 0x040fe20003f44070 */
[----:B------:R-:W-:Y:S01]  /*11fa0*/  IMAD.MOV R12, RZ, RZ, -R12 ;  /* 0x000000ffff0c7224 */ /* 0x000fe200078e0a0c */
[----:B------:R-:W-:Y:S01]  /*11fb0*/  ISETP.GT.U32.AND P1, PT, R10, R8, PT ;  /* 0x000000080a00720c */ /* 0x000fe20003f24070 */
[----:B------:R-:W-:Y:S01]  /*11fc0*/  VIADD R6, R28, 0xa6 ;  /* 0x000000a61c067836 */ /* 0x000fe20000000000 */
[----:B------:R0:W-:Y:S01]  /*11fd0*/  STL [R1+0x314], R3 ;  /* 0x0003140301007387 */ /* 0x0001e20000100800 */
[----:B------:R-:W-:-:S02]  /*11fe0*/  IMAD R16, R10, R12, R16 ;  /* 0x0000000c0a107224 */ /* 0x000fc400078e0210 */
[----:B------:R-:W-:Y:S01]  /*11ff0*/  VIADD R4, R28, 0xa5 ;  /* 0x000000a51c047836 */ /* 0x000fe20000000000 */
[----:B------:R-:W-:Y:S01]  /*12000*/  IABS R15, R6 ;  /* 0x00000006000f7213 */ /* 0x000fe20000000000 */
[--C-:B------:R-:W-:Y:S01]  /*12010*/  @!P3 IMAD.IADD R17, R17, 0x1, -R10.reuse ;  /* 0x000000011111b824 */ /* 0x100fe200078e0a0a */
[----:B------:R-:W-:Y:S01]  /*12020*/  ISETP.GT.U32.AND P3, PT, R10, R5, PT ;  /* 0x000000050a00720c */ /* 0x000fe20003f64070 */
[----:B------:R-:W-:Y:S01]  /*12030*/  VIADD R0, R28, 0xa4 ;  /* 0x000000a41c007836 */ /* 0x000fe20000000000 */
[----:B------:R-:W-:Y:S01]  /*12040*/  IABS R14, R4 ;  /* 0x00000004000e7213 */ /* 0x000fe20000000000 */
[----:B------:R-:W-:Y:S01]  /*12050*/  @!P2 IMAD.IADD R11, R11, 0x1, -R10 ;  /* 0x000000010b0ba824 */ /* 0x000fe200078e0a0a */
[----:B------:R-:W-:Y:S01]  /*12060*/  ISETP.GT.U32.AND P2, PT, R10, R16, PT ;  /* 0x000000100a00720c */ /* 0x000fe20003f44070 */
[----:B------:R-:W-:Y:S01]  /*12070*/  IMAD.HI.U32 R12, R7, R15, RZ ;  /* 0x0000000f070c7227 */ /* 0x000fe200078e00ff */
[----:B------:R-:W-:-:S03]  /*12080*/  IABS R13, R0 ;  /* 0x00000000000d7213 */ /* 0x000fc60000000000 */
[----:B------:R-:W-:Y:S01]  /*12090*/  @!P1 IMAD.IADD R8, R8, 0x1, -R10 ;  /* 0x0000000108089824 */ /* 0x000fe200078e0a0a */
[----:B------:R-:W-:Y:S01]  /*120a0*/  ISETP.GE.AND P1, PT, R9, RZ, PT ;  /* 0x000000ff0900720c */ /* 0x000fe20003f26270 */
[----:B0-----:R-:W-:Y:S02]  /*120b0*/  IMAD.MOV.U32 R3, RZ, RZ, R17 ;  /* 0x000000ffff037224 */ /* 0x001fe400078e0011 */
[----:B------:R-:W-:-:S04]  /*120c0*/  IMAD.HI.U32 R9, R7, R14, RZ ;  /* 0x0000000e07097227 */ /* 0x000fc800078e00ff */
[----:B------:R-:W-:Y:S02]  /*120d0*/  IMAD.MOV R12, RZ, RZ, -R12 ;  /* 0x000000ffff0c7224 */ /* 0x000fe400078e0a0c */
[----:B------:R-:W-:Y:S02]  /*120e0*/  @!P4 IMAD.MOV R3, RZ, RZ, -R3 ;  /* 0x000000ffff03c224 */ /* 0x000fe400078e0a03 */
[----:B------:R-:W-:Y:S02]  /*120f0*/  IMAD.MOV R9, RZ, RZ, -R9 ;  /* 0x000000ffff097224 */ /* 0x000fe400078e0a09 */
[--C-:B------:R-:W-:Y:S01]  /*12100*/  @!P2 IMAD.IADD R16, R16, 0x1, -R10.reuse ;  /* 0x000000011010a824 */ /* 0x100fe200078e0a0a */
[----:B------:R0:W-:Y:S01]  /*12110*/  STL [R1+0x30c], R3 ;  /* 0x00030c0301007387 */ /* 0x0001e20000100800 */
[----:B------:R-:W-:Y:S02]  /*12120*/  IMAD R15, R10, R12, R15 ;  /* 0x0000000c0a0f7224 */ /* 0x000fe400078e020f */
[----:B------:R-:W-:Y:S01]  /*12130*/  @!P3 IMAD.IADD R5, R5, 0x1, -R10 ;  /* 0x000000010505b824 */ /* 0x000fe200078e0a0a */
[----:B------:R-:W-:Y:S01]  /*12140*/  ISETP.GE.AND P3, PT, R6, RZ, PT ;  /* 0x000000ff0600720c */ /* 0x000fe20003f66270 */
[C---:B------:R-:W-:Y:S01]  /*12150*/  IMAD R14, R10.reuse, R9, R14 ;  /* 0x000000090a0e7224 */ /* 0x040fe200078e020e */
[C---:B------:R-:W-:Y:S01]  /*12160*/  ISETP.GT.U32.AND P4, PT, R10.reuse, R16, PT ;  /* 0x000000100a00720c */ /* 0x040fe20003f84070 */
[----:B------:R-:W-:Y:S01]  /*12170*/  @!P5 IMAD.MOV R11, RZ, RZ, -R11 ;  /* 0x000000ffff0bd224 */ /* 0x000fe200078e0a0b */
[C---:B------:R-:W-:Y:S01]  /*12180*/  ISETP.GT.U32.AND P5, PT, R10.reuse, R15, PT ;  /* 0x0000000f0a00720c */ /* 0x040fe20003fa4070 */
[----:B------:R-:W-:Y:S01]  /*12190*/  IMAD.HI.U32 R6, R7, R13, RZ ;  /* 0x0000000d07067227 */ /* 0x000fe200078e00ff */
[----:B------:R-:W-:-:S02]  /*121a0*/  ISETP.GT.U32.AND P2, PT, R10, R5, PT ;  /* 0x000000050a00720c */ /* 0x000fc40003f44070 */
[----:B------:R1:W-:Y:S01]  /*121b0*/  STL [R1+0x308], R11 ;  /* 0x0003080b01007387 */ /* 0x0003e20000100800 */
[----:B0-----:R-:W-:Y:S02]  /*121c0*/  IMAD.MOV.U32 R3, RZ, RZ, R8 ;  /* 0x000000ffff037224 */ /* 0x001fe400078e0008 */
        /* <DEDUP_REMOVED lines=8> */
[--C-:B------:R-:W-:Y:S01]  /*12250*/  @!P5 IMAD.IADD R15, R15, 0x1, -R10.reuse ;  /* 0x000000010f0fd824 */ /* 0x100fe200078e0a0a */
[----:B------:R-:W-:Y:S01]  /*12260*/  IABS R6, R12 ;  /* 0x0000000c00067213 */ /* 0x000fe20000000000 */
[----:B------:R-:W-:Y:S01]  /*12270*/  VIADD R8, R28, 0xa2 ;  /* 0x000000a21c087836 */ /* 0x000fe20000000000 */
[----:B------:R-:W-:Y:S01]  /*12280*/  ISETP.GE.AND P5, PT, R0, RZ, PT ;  /* 0x000000ff0000720c */ /* 0x000fe20003fa6270 */
[--C-:B------:R-:W-:Y:S01]  /*12290*/  @!P2 IMAD.IADD R5, R5, 0x1, -R10.reuse ;  /* 0x000000010505a824 */ /* 0x100fe200078e0a0a */
[----:B------:R-:W-:Y:S01]  /*122a0*/  ISETP.GE.AND P2, PT, R4, RZ, PT ;  /* 0x000000ff0400720c */ /* 0x000fe20003f46270 */
[----:B------:R-:W-:Y:S01]  /*122b0*/  @!P6 IMAD.IADD R14, R14, 0x1, -R10 ;  /* 0x000000010e0ee824 */ /* 0x000fe200078e0a0a */
[----:B------:R-:W-:Y:S01]  /*122c0*/  ISETP.GT.U32.AND P6, PT, R10, R15, PT ;  /* 0x0000000f0a00720c */ /* 0x000fe20003fc4070 */
[----:B------:R-:W-:Y:S01]  /*122d0*/  IMAD.HI.U32 R0, R7, R6, RZ ;  /* 0x0000000607007227 */ /* 0x000fe200078e00ff */
[----:B-1----:R-:W-:-:S03]  /*122e0*/  IABS R11, R8 ;  /* 0x00000008000b7213 */ /* 0x002fc60000000000 */
[----:B------:R-:W-:Y:S02]  /*122f0*/  IMAD.MOV R0, RZ, RZ, -R0 ;  /* 0x000000ffff007224 */ /* 0x000fe400078e0a00 */
[----:B------:R-:W-:Y:S01]  /*12300*/  @!P4 IMAD.IADD R13, R13, 0x1, -R10 ;  /* 0x000000010d0dc824 */ /* 0x000fe200078e0a0a */
[C---:B------:R-:W-:Y:S01]  /*12310*/  ISETP.GT.U32.AND P4, PT, R10.reuse, R14, PT ;  /* 0x0000000e0a00720c */ /* 0x040fe20003f84070 */
[----:B------:R-:W-:Y:S02]  /*12320*/  IMAD R6, R10, R0, R6 ;  /* 0x000000000a067224 */ /* 0x000fe400078e0206 */
[----:B0-----:R-:W-:Y:S02]  /*12330*/  IMAD.MOV.U32 R3, RZ, RZ, R5 ;  /* 0x000000ffff037224 */ /* 0x001fe400078e0005 */
[----:B------:R-:W-:-:S04]  /*12340*/  IMAD.HI.U32 R5, R7, R11, RZ ;  /* 0x0000000b07057227 */ /* 0x000fc800078e00ff */
[--C-:B------:R-:W-:Y:S01]  /*12350*/  @!P6 IMAD.IADD R15, R15, 0x1, -R10.reuse ;  /* 0x000000010f0fe824 */ /* 0x100fe200078e0a0a */
[C---:B------:R-:W-:Y:S01]  /*12360*/  ISETP.GT.U32.AND P6, PT, R10.reuse, R6, PT ;  /* 0x000000060a00720c */ /* 0x040fe20003fc4070 */
[----:B------:R-:W-:Y:S02]  /*12370*/  IMAD.MOV R5, RZ, RZ, -R5 ;  /* 0x000000ffff057224 */ /* 0x000fe400078e0a05 */
[----:B------:R-:W-:Y:S01]  /*12380*/  @!P0 IMAD.MOV R3, RZ, RZ, -R3 ;  /* 0x000000ffff038224 */ /* 0x000fe200078e0a03 */
[----:B------:R-:W-:Y:S01]  /*12390*/  ISETP.GT.U32.AND P0, PT, R10, R13, PT ;  /* 0x0000000d0a00720c */ /* 0x000fe20003f04070 */
[----:B------:R-:W-:Y:S02]  /*123a0*/  VIADD R4, R28, 0xa1 ;  /* 0x000000a11c047836 */ /* 0x000fe40000000000 */
[----:B------:R-:W-:Y:S01]  /*123b0*/  IMAD R11, R10, R5, R11 ;  /* 0x000000050a0b7224 */ /* 0x000fe200078e020b */
[----:B------:R0:W-:Y:S01]  /*123c0*/  STL [R1+0x2fc], R3 ;  /* 0x0002fc0301007387 */ /* 0x0001e20000100800 */
[----:B------:R-:W-:Y:S01]  /*123d0*/  VIADD R0, R28, 0xa0 ;  /* 0x000000a01c007836 */ /* 0x000fe20000000000 */
[----:B------:R-:W-:Y:S01]  /*123e0*/  IABS R17, R4 ;  /* 0x0000000400117213 */ /* 0x000fe20000000000 */
[--C-:B------:R-:W-:Y:S01]  /*123f0*/  @!P4 IMAD.IADD R14, R14, 0x1, -R10.reuse ;  /* 0x000000010e0ec824 */ /* 0x100fe200078e0a0a */
[----:B------:R-:W-:Y:S01]  /*12400*/  ISETP.GT.U32.AND P4, PT, R10, R11, PT ;  /* 0x0000000b0a00720c */ /* 0x000fe20003f84070 */
[----:B------:R-:W-:Y:S01]  /*12410*/  @!P6 IMAD.IADD R6, R6, 0x1, -R10 ;  /* 0x000000010606e824 */ /* 0x000fe200078e0a0a */
[----:B------:R-:W-:Y:S01]  /*12420*/  IABS R9, R0 ;  /* 0x0000000000097213 */ /* 0x000fe20000000000 */
[----:B------:R-:W-:Y:S01]  /*12430*/  IMAD.HI.U32 R18, R7, R17, RZ ;  /* 0x0000001107127227 */ /* 0x000fe200078e00ff */
[----:B------:R-:W-:-:S03]  /*12440*/  ISETP.GE.AND P6, PT, R8, RZ, PT ;  /* 0x000000ff0800720c */ /* 0x000fc60003fc6270 */
[----:B0-----:R-:W-:Y:S02]  /*12450*/  IMAD.MOV.U32 R3, RZ, RZ, R15 ;  /* 0x000000ffff037224 */ /* 0x001fe400078e000f */
[----:B------:R-:W-:Y:S01]  /*12460*/  @!P0 IMAD.IADD R13, R13, 0x1, -R10 ;  /* 0x000000010d0d8824 */ /* 0x000fe200078e0a0a */
[----:B------:R-:W-:Y:S01]  /*12470*/  ISETP.GE.AND P0, PT, R12, RZ, PT ;  /* 0x000000ff0c00720c */ /* 0x000fe20003f06270 */
[----:B------:R-:W-:Y:S01]  /*12480*/  @!P1 IMAD.MOV R16, RZ, RZ, -R16 ;  /* 0x000000ffff109224 */ /* 0x000fe200078e0a10 */
[----:B------:R-:W-:Y:S01]  /*12490*/  ISETP.GT.U32.AND P1, PT, R10, R6, PT ;  /* 0x000000060a00720c */ /* 0x000fe20003f24070 */
[----:B------:R-:W-:Y:S02]  /*124a0*/  IMAD.MOV R18, RZ, RZ, -R18 ;  /* 0x000000ffff127224 */ /* 0x000fe400078e0a12 */
[----:B------:R-:W-:Y:S01]  /*124b0*/  IMAD.HI.U32 R12, R7, R9, RZ ;  /* 0x00000009070c7227 */ /* 0x000fe200078e00ff */
[----:B------:R-:W-:Y:S03]  /*124c0*/  STL [R1+0x2f8], R16 ;  /* 0x0002f81001007387 */ /* 0x000fe60000100800 */
[----:B------:R-:W-:-:S02]  /*124d0*/  @!P3 IMAD.MOV R3, RZ, RZ, -R3 ;  /* 0x000000ffff03b224 */ /* 0x000fc400078e0a03 */
[C---:B------:R-:W-:Y:S02]  /*124e0*/  IMAD R8, R10.reuse, R18, R17 ;  /* 0x000000120a087224 */ /* 0x040fe400078e0211 */
[----:B------:R-:W-:Y:S01]  /*124f0*/  IMAD.MOV R12, RZ, RZ, -R12 ;  /* 0x000000ffff0c7224 */ /* 0x000fe200078e0a0c */
[----:B------:R0:W-:Y:S01]  /*12500*/  STL [R1+0x2f4], R3 ;  /* 0x0002f40301007387 */ /* 0x0001e20000100800 */
[----:B------:R-:W-:Y:S01]  /*12510*/  @!P4 IMAD.IADD R11, R11, 0x1, -R10 ;  /* 0x000000010b0bc824 */ /* 0x000fe200078e0a0a */
[----:B------:R-:W-:Y:S01]  /*12520*/  ISETP.GT.U32.AND P4, PT, R10, R8, PT ;  /* 0x000000080a00720c */ /* 0x000fe20003f84070 */
[----:B------:R-:W-:Y:S01]  /*12530*/  @!P2 IMAD.MOV R14, RZ, RZ, -R14 ;  /* 0x000000ffff0ea224 */ /* 0x000fe200078e0a0e */
[----:B------:R-:W-:Y:S01]  /*12540*/  ISETP.GE.AND P2, PT, R4, RZ, PT ;  /* 0x000000ff0400720c */ /* 0x000fe20003f46270 */
[----:B------:R-:W-:Y:S01]  /*12550*/  VIADD R5, R28, 0x9f ;  /* 0x0000009f1c057836 */ /* 0x000fe20000000000 */
[C---:B------:R-:W-:Y:S01]  /*12560*/  ISETP.GT.U32.AND P3, PT, R10.reuse, R11, PT ;  /* 0x0000000b0a00720c */ /* 0x040fe20003f64070 */
[----:B------:R-:W-:Y:S01]  /*12570*/  IMAD R4, R10, R12, R9 ;  /* 0x0000000c0a047224 */ /* 0x000fe200078e0209 */
[----:B------:R1:W-:Y:S01]  /*12580*/  STL [R1+0x2f0], R14 ;  /* 0x0002f00e01007387 */ /* 0x0003e20000100800 */
[----:B------:R-:W-:Y:S01]  /*12590*/  @!P1 IMAD.IADD R6, R6, 0x1, -R10 ;  /* 0x0000000106069824 */ /* 0x000fe200078e0a0a */
[----:B------:R-:W-:Y:S01]  /*125a0*/  IABS R19, R5 ;  /* 0x0000000500137213 */ /* 0x000fe20000000000 */
[----:B0-----:R-:W-:Y:S01]  /*125b0*/  IMAD.MOV.U32 R3, RZ, RZ, R13 ;  /* 0x000000ffff037224 */ /* 0x001fe200078e000d */
[----:B------:R-:W-:Y:S01]  /*125c0*/  ISETP.GT.U32.AND P1, PT, R10, R4, PT ;  /* 0x000000040a00720c */ /* 0x000fe20003f24070 */
[----:B------:R-:W-:-:S02]  /*125d0*/  VIADD R9, R28, 0x9c ;  /* 0x0000009c1c097836 */ /* 0x000fc40000000000 */
[----:B------:R-:W-:Y:S01]  /*125e0*/  @!P5 IMAD.MOV R3, RZ, RZ, -R3 ;  /* 0x000000ffff03d224 */ /* 0x000fe200078e0a03 */
[----:B------:R-:W-:Y:S01]  /*125f0*/  ISETP.GE.AND P5, PT, R0, RZ, PT ;  /* 0x000000ff0000720c */ /* 0x000fe20003fa6270 */
[----:B------:R-:W-:Y:S01]  /*12600*/  IMAD.HI.U32 R13, R7, R19, RZ ;  /* 0x00000013070d7227 */ /* 0x000fe200078e00ff */
[----:B-1----:R-:W-:Y:S02]  /*12610*/  IABS R14, R9 ;  /* 0x00000009000e7213 */ /* 0x002fe40000000000 */
[----:B------:R0:W-:Y:S01]  /*12620*/  STL [R1+0x2ec], R3 ;  /* 0x0002ec0301007387 */ /* 0x0001e20000100800 */
[----:B------:R-:W-:Y:S02]  /*12630*/  IMAD.MOV R13, RZ, RZ, -R13 ;  /* 0x000000ffff0d7224 */ /* 0x000fe400078e0a0d */
[--C-:B------:R-:W-:Y:S01]  /*12640*/  @!P3 IMAD.IADD R11, R11, 0x1, -R10.reuse ;  /* 0x000000010b0bb824 */ /* 0x100fe200078e0a0a */
[----:B------:R-:W-:Y:S01]  /*12650*/  ISETP.GE.AND P3, PT, R5, RZ, PT ;  /* 0x000000ff0500720c */ /* 0x000fe20003f66270 */
[----:B------:R-:W-:-:S02]  /*12660*/  @!P4 IMAD.IADD R8, R8, 0x1, -R10 ;  /* 0x000000010808c824 */ /* 0x000fc400078e0a0a */
[----:B------:R-:W-:Y:S02]  /*12670*/  VIADD R0, R28, 0x9e ;  /* 0x0000009e1c007836 */ /* 0x000fe40000000000 */
[----:B------:R-:W-:Y:S02]  /*12680*/  IMAD R19, R10, R13, R19 ;  /* 0x0000000d0a137224 */ /* 0x000fe400078e0213 */
[----:B0-----:R-:W-:Y:S01]  /*12690*/  IMAD.MOV.U32 R3, RZ, RZ, R6 ;  /* 0x000000ffff037224 */ /* 0x001fe200078e0006 */
[----:B------:R-:W-:Y:S01]  /*126a0*/  IABS R18, R0 ;  /* 0x0000000000127213 */ /* 0x000fe20000000000 */
[----:B------:R-:W-:Y:S01]  /*126b0*/  @!P1 IMAD.IADD R4, R4, 0x1, -R10 ;  /* 0x0000000104049824 */ /* 0x000fe200078e0a0a */
[----:B------:R-:W-:Y:S01]  /*126c0*/  ISETP.GT.U32.AND P1, PT, R10, R8, PT ;  /* 0x000000080a00720c */ /* 0x000fe20003f24070 */
[----:B------:R-:W-:Y:S01]  /*126d0*/  @!P0 IMAD.MOV R3, RZ, RZ, -R3 ;  /* 0x000000ffff038224 */ /* 0x000fe200078e0a03 */
[----:B------:R-:W-:Y:S01]  /*126e0*/  ISETP.GE.AND P4, PT, R0, RZ, PT ;  /* 0x000000ff0000720c */ /* 0x000fe20003f86270 */
[----:B------:R-:W-:Y:S01]  /*126f0*/  VIADD R5, R28, 0x9d ;  /* 0x0000009d1c057836 */ /* 0x000fe20000000000 */
[----:B------:R-:W-:Y:S01]  /*12700*/  ISETP.GT.U32.AND P0, PT, R10, R4, PT ;  /* 0x000000040a00720c */ /* 0x000fe20003f04070 */
[----:B------:R-:W-:Y:S01]  /*12710*/  IMAD.HI.U32 R6, R7, R18, RZ ;  /* 0x0000001207067227 */ /* 0x000fe200078e00ff */
[----:B------:R0:W-:Y:S02]  /*12720*/  STL [R1+0x2e4], R3 ;  /* 0x0002e40301007387 */ /* 0x0001e40000100800 */
[----:B------:R-:W-:Y:S01]  /*12730*/  IABS R17, R5 ;  /* 0x0000000500117213 */ /* 0x000fe20000000000 */
[----:B------:R-:W-:-:S02]  /*12740*/  IMAD.MOV R6, RZ, RZ, -R6 ;  /* 0x000000ffff067224 */ /* 0x000fc400078e0a06 */
[----:B------:R-:W-:Y:S02]  /*12750*/  VIADD R0, R28, 0x9b ;  /* 0x0000009b1c007836 */ /* 0x000fe40000000000 */
[----:B------:R-:W-:Y:S02]  /*12760*/  @!P1 IMAD.IADD R8, R8, 0x1, -R10 ;  /* 0x0000000108089824 */ /* 0x000fe400078e0a0a */
[C---:B------:R-:W-:Y:S01]  /*12770*/  IMAD R18, R10.reuse, R6, R18 ;  /* 0x000000060a127224 */ /* 0x040fe200078e0212 */
[----:B------:R-:W-:Y:S01]  /*12780*/  IABS R16, R0 ;  /* 0x0000000000107213 */ /* 0x000fe20000000000 */
[----:B0-----:R-:W-:Y:S02]  /*12790*/  IMAD.MOV.U32 R3, RZ, RZ, R11 ;  /* 0x000000ffff037224 */ /* 0x001fe400078e000b */
[----:B------:R-:W-:Y:S01]  /*127a0*/  IMAD.HI.U32 R11, R7, R17, RZ ;  /* 0x00000011070b7227 */ /* 0x000fe200078e00ff */
[----:B------:R-:W-:-:S03]  /*127b0*/  ISETP.GT.U32.AND P1, PT, R10, R18, PT ;  /* 0x000000120a00720c */ /* 0x000fc60003f24070 */
[----:B------:R-:W-:Y:S01]  /*127c0*/  @!P6 IMAD.MOV R3, RZ, RZ, -R3 ;  /* 0x000000ffff03e224 */ /* 0x000fe200078e0a03 */
[----:B------:R-:W-:Y:S01]  /*127d0*/  ISETP.GT.U32.AND P6, PT, R10, R19, PT ;  /* 0x000000130a00720c */ /* 0x000fe20003fc4070 */
[----:B------:R-:W-:-:S03]  /*127e0*/  IMAD.HI.U32 R6, R7, R14, RZ ;  /* 0x0000000e07067227 */ /* 0x000fc600078e00ff */
[----:B------:R0:W-:Y:S01]  /*127f0*/  STL [R1+0x2dc], R3 ;  /* 0x0002dc0301007387 */ /* 0x0001e20000100800 */
[----:B------:R-:W-:Y:S01]  /*12800*/  @!P0 IMAD.IADD R4, R4, 0x1, -R10 ;  /* 0x0000000104048824 */ /* 0x000fe200078e0a0a */
[----:B------:R-:W-:Y:S01]  /*12810*/  ISETP.GE.AND P0, PT, R5, RZ, PT ;  /* 0x000000ff0500720c */ /* 0x000fe20003f06270 */
[----:B------:R-:W-:Y:S02]  /*12820*/  IMAD.MOV R11, RZ, RZ, -R11 ;  /* 0x000000ffff0b7224 */ /* 0x000fe400078e0a0b */
[----:B------:R-:W-:Y:S02]  /*12830*/  IMAD.MOV R6, RZ, RZ, -R6 ;  /* 0x000000ffff067224 */ /* 0x000fe400078e0a06 */
[----:B------:R-:W-:Y:S02]  /*12840*/  IMAD R17, R10, R11, R17 ;  /* 0x0000000b0a117224 */ /* 0x000fe400078e0211 */
[----:B------:R-:W-:Y:S01]  /*12850*/  @!P6 IMAD.IADD R19, R19, 0x1, -R10 ;  /* 0x000000011313e824 */ /* 0x000fe200078e0a0a */
[----:B------:R-:W-:Y:S01]  /*12860*/  ISETP.GE.AND P6, PT, R9, RZ, PT ;  /* 0x000000ff0900720c */ /* 0x000fe20003fc6270 */
[----:B0-----:R-:W-:-:S02]  /*12870*/  IMAD.MOV.U32 R3, RZ, RZ, R8 ;  /* 0x000000ffff037224 */ /* 0x001fc400078e0008 */
[C---:B------:R-:W-:Y:S02]  /*12880*/  IMAD R14, R10.reuse, R6, R14 ;  /* 0x000000060a0e7224 */ /* 0x040fe400078e020e */
[----:B------:R-:W-:Y:S01]  /*12890*/  @!P2 IMAD.MOV R3, RZ, RZ, -R3 ;  /* 0x000000ffff03a224 */ /* 0x000fe200078e0a03 */
[----:B------:R-:W-:Y:S01]  /*128a0*/  ISETP.GT.U32.AND P2, PT, R10, R19, PT ;  /* 0x000000130a00720c */ /* 0x000fe20003f44070 */
[----:B------:R-:W-:Y:S02]  /*128b0*/  @!P1 IMAD.IADD R18, R18, 0x1, -R10 ;  /* 0x0000000112129824 */ /* 0x000fe400078e0a0a */
[----:B------:R-:W-:Y:S01]  /*128c0*/  IMAD.HI.U32 R5, R7, R16, RZ ;  /* 0x0000001007057227 */ /* 0x000fe200078e00ff */
[----:B------:R0:W-:Y:S02]  /*128d0*/  STL [R1+0x2d8], R3 ;  /* 0x0002d80301007387 */ /* 0x0001e40000100800 */
[----:B------:R-:W-:Y:S01]  /*128e0*/  ISETP.GT.U32.AND P1, PT, R10, R18, PT ;  /* 0x000000120a00720c */ /* 0x000fe20003f24070 */
[----:B------:R-:W-:-:S02]  /*128f0*/  IMAD.MOV R5, RZ, RZ, -R5 ;  /* 0x000000ffff057224 */ /* 0x000fc400078e0a05 */
[----:B------:R-:W-:Y:S02]  /*12900*/  VIADD R8, R28, 0x9a ;  /* 0x0000009a1c087836 */ /* 0x000fe40000000000 */
[C---:B------:R-:W-:Y:S02]  /*12910*/  IMAD R16, R10.reuse, R5, R16 ;  /* 0x000000050a107224 */ /* 0x040fe400078e0210 */
[----:B------:R-:W-:Y:S01]  /*12920*/  @!P2 IMAD.IADD R19, R19, 0x1, -R10 ;  /* 0x000000011313a824 */ /* 0x000fe200078e0a0a */
[----:B------:R-:W-:Y:S01]  /*12930*/  ISETP.GT.U32.AND P2, PT, R10, R14, PT ;  /* 0x0000000e0a00720c */ /* 0x000fe20003f44070 */
[----:B0-----:R-:W-:Y:S01]  /*12940*/  IMAD.MOV.U32 R3, RZ, RZ, R4 ;  /* 0x000000ffff037224 */ /* 0x001fe200078e0004 */
[----:B------:R-:W-:Y:S01]  /*12950*/  IABS R9, R8 ;  /* 0x0000000800097213 */ /* 0x000fe20000000000 */
[----:B------:R-:W-:Y:S02]  /*12960*/  VIADD R15, R28, 0x98 ;  /* 0x000000981c0f7836 */ /* 0x000fe40000000000 */
[----:B------:R-:W-:Y:S01]  /*12970*/  @!P5 IMAD.MOV R3, RZ, RZ, -R3 ;  /* 0x000000ffff03d224 */ /* 0x000fe200078e0a03 */
[----:B------:R-:W-:Y:S01]  /*12980*/  ISETP.GT.U32.AND P5, PT, R10, R17, PT ;  /* 0x000000110a00720c */ /* 0x000fe20003fa4070 */
[----:B------:R-:W-:Y:S01]  /*12990*/  VIADD R5, R28, 0x99 ;  /* 0x000000991c057836 */ /* 0x000fe20000000000 */
[----:B------:R-:W-:Y:S01]  /*129a0*/  IABS R11, R15 ;  /* 0x0000000f000b7213 */ /* 0x000fe20000000000 */
[----:B------:R-:W-:Y:S01]  /*129b0*/  IMAD.MOV.U32 R20, RZ, RZ, R19 ;  /* 0x000000ffff147224 */ /* 0x000fe200078e0013 */
[----:B------:R0:W-:Y:S01]  /*129c0*/  STL [R1+0x2d4], R3 ;  /* 0x0002d40301007387 */ /* 0x0001e20000100800 */
[----:B------:R-:W-:Y:S01]  /*129d0*/  IMAD.HI.U32 R13, R7, R9, RZ ;  /* 0x00000009070d7227 */ /* 0x000fe200078e00ff */
[----:B------:R-:W-:-:S03]  /*129e0*/  IABS R6, R5 ;  /* 0x0000000500067213 */ /* 0x000fc60000000000 */
[--C-:B------:R-:W-:Y:S02]  /*129f0*/  @!P2 IMAD.IADD R14, R14, 0x1, -R10.reuse ;  /* 0x000000010e0ea824 */ /* 0x100fe400078e0a0a */
[--C-:B------:R-:W-:Y:S01]  /*12a00*/  @!P1 IMAD.IADD R18, R18, 0x1, -R10.reuse ;  /* 0x0000000112129824 */ /* 0x100fe200078e0a0a */
[----:B------:R-:W-:Y:S01]  /*12a10*/  ISETP.GT.U32.AND P1, PT, R10, R16, PT ;  /* 0x000000100a00720c */ /* 0x000fe20003f24070 */
[----:B------:R-:W-:Y:S01]  /*12a20*/  @!P5 IMAD.IADD R17, R17, 0x1, -R10 ;  /* 0x000000011111d824 */ /* 0x000fe200078e0a0a */
[----:B------:R-:W-:Y:S01]  /*12a30*/  ISETP.GE.AND P5, PT, R0, RZ, PT ;  /* 0x000000ff0000720c */ /* 0x000fe20003fa6270 */
[----:B------:R-:W-:Y:S01]  /*12a40*/  @!P3 IMAD.MOV R20, RZ, RZ, -R20 ;  /* 0x000000ffff14b224 */ /* 0x000fe200078e0a14 */
[C---:B------:R-:W-:Y:S01]  /*12a50*/  ISETP.GT.U32.AND P3, PT, R10.reuse, R14, PT ;  /* 0x0000000e0a00720c */ /* 0x040fe20003f64070 */
[----:B------:R-:W-:Y:S01]  /*12a60*/  IMAD.MOV.U32 R0, RZ, RZ, R11 ;  /* 0x000000ffff007224 */ /* 0x000fe200078e000b */
[----:B------:R-:W-:Y:S01]  /*12a70*/  ISETP.GT.U32.AND P2, PT, R10, R17, PT ;  /* 0x000000110a00720c */ /* 0x000fe20003f44070 */
[----:B------:R-:W-:Y:S01]  /*12a80*/  IMAD.HI.U32 R11, R7, R6, RZ ;  /* 0x00000006070b7227 */ /* 0x000fe200078e00ff */
[----:B------:R-:W-:Y:S03]  /*12a90*/  STL [R1+0x2d0], R20 ;  /* 0x0002d01401007387 */ /* 0x000fe60000100800 */
[----:B------:R-:W-:-:S02]  /*12aa0*/  IMAD.MOV R13, RZ, RZ, -R13 ;  /* 0x000000ffff0d7224 */ /* 0x000fc400078e0a0d */
[----:B------:R-:W-:Y:S02]  /*12ab0*/  IMAD.MOV R11, RZ, RZ, -R11 ;  /* 0x000000ffff0b7224 */ /* 0x000fe400078e0a0b */
[C---:B------:R-:W-:Y:S02]  /*12ac0*/  IMAD R9, R10.reuse, R13, R9 ;  /* 0x0000000d0a097224 */ /* 0x040fe400078e0209 */
[C---:B------:R-:W-:Y:S02]  /*12ad0*/  IMAD R6, R10.reuse, R11, R6 ;  /* 0x0000000b0a067224 */ /* 0x040fe400078e0206 */
[--C-:B------:R-:W-:Y:S01]  /*12ae0*/  @!P2 IMAD.IADD R17, R17, 0x1, -R10.reuse ;  /* 0x000000011111a824 */ /* 0x100fe200078e0a0a */
[----:B------:R-:W-:Y:S01]  /*12af0*/  ISETP.GT.U32.AND P2, PT, R10, R9, PT ;  /* 0x000000090a00720c */ /* 0x000fe20003f44070 */
        /* <DEDUP_REMOVED lines=8> */
[----:B------:R-:W-:Y:S01]  /*12b80*/  IMAD.HI.U32 R13, R7, R0, RZ ;  /* 0x00000000070d7227 */ /* 0x000fe200078e00ff */
[----:B------:R-:W-:Y:S02]  /*12b90*/  IABS R12, R4 ;  /* 0x00000004000c7213 */ /* 0x000fe40000000000 */
[----:B------:R0:W-:Y:S01]  /*12ba0*/  STL [R1+0x2cc], R3 ;  /* 0x0002cc0301007387 */ /* 0x0001e20000100800 */
[--C-:B------:R-:W-:Y:S02]  /*12bb0*/  @!P2 IMAD.IADD R9, R9, 0x1, -R10.reuse ;  /* 0x000000010909a824 */ /* 0x100fe400078e0a0a */
[--C-:B------:R-:W-:Y:S02]  /*12bc0*/  @!P3 IMAD.IADD R6, R6, 0x1, -R10.reuse ;  /* 0x000000010606b824 */ /* 0x100fe400078e0a0a */
[----:B------:R-:W-:Y:S01]  /*12bd0*/  IMAD.MOV R13, RZ, RZ, -R13 ;  /* 0x000000ffff0d7224 */ /* 0x000fe200078e0a0d */
[----:B------:R-:W-:Y:S01]  /*12be0*/  ISETP.GT.U32.AND P3, PT, R10, R9, PT ;  /* 0x000000090a00720c */ /* 0x000fe20003f64070 */
[----:B------:R-:W-:Y:S01]  /*12bf0*/  @!P1 IMAD.IADD R16, R16, 0x1, -R10 ;  /* 0x0000000110109824 */ /* 0x000fe200078e0a0a */
[----:B------:R-:W-:Y:S01]  /*12c00*/  ISETP.GE.AND P1, PT, R5, RZ, PT ;  /* 0x000000ff0500720c */ /* 0x000fe20003f26270 */
[----:B------:R-:W-:-:S04]  /*12c10*/  IMAD.HI.U32 R8, R7, R12, RZ ;  /* 0x0000000c07087227 */ /* 0x000fc800078e00ff */
[----:B0-----:R-:W-:Y:S02]  /*12c20*/  IMAD.MOV.U32 R3, RZ, RZ, R17 ;  /* 0x000000ffff037224 */ /* 0x001fe400078e0011 */
[C---:B------:R-:W-:Y:S02]  /*12c30*/  IMAD R0, R10.reuse, R13, R0 ;  /* 0x0000000d0a007224 */ /* 0x040fe400078e0200 */
[----:B------:R-:W-:Y:S01]  /*12c40*/  @!P0 IMAD.MOV R3, RZ, RZ, -R3 ;  /* 0x000000ffff038224 */ /* 0x000fe200078e0a03 */
[C---:B------:R-:W-:Y:S01]  /*12c50*/  ISETP.GT.U32.AND P0, PT, R10.reuse, R6, PT ;  /* 0x000000060a00720c */ /* 0x040fe20003f04070 */
[----:B------:R-:W-:Y:S01]  /*12c60*/  IMAD.MOV.U32 R17, RZ, RZ, R14 ;  /* 0x000000ffff117224 */ /* 0x000fe200078e000e */
[----:B------:R-:W-:Y:S01]  /*12c70*/  ISETP.GT.U32.AND P2, PT, R10, R0, PT ;  /* 0x000000000a00720c */ /* 0x000fe20003f44070 */
[----:B------:R-:W-:Y:S01]  /*12c80*/  IMAD.MOV R8, RZ, RZ, -R8 ;  /* 0x000000ffff087224 */ /* 0x000fe200078e0a08 */
[----:B------:R0:W-:Y:S01]  /*12c90*/  STL [R1+0x2c8], R3 ;  /* 0x0002c80301007387 */ /* 0x0001e20000100800 */
[----:B------:R-:W-:-:S02]  /*12ca0*/  VIADD R5, R28, 0x95 ;  /* 0x000000951c057836 */ /* 0x000fc40000000000 */
[----:B------:R-:W-:Y:S02]  /*12cb0*/  @!P6 IMAD.MOV R17, RZ, RZ, -R17 ;  /* 0x000000ffff11e224 */ /* 0x000fe400078e0a11 */
[----:B------:R-:W-:Y:S01]  /*12cc0*/  IMAD R12, R10, R8, R12 ;  /* 0x000000080a0c7224 */ /* 0x000fe200078e020c */
[----:B------:R-:W-:Y:S01]  /*12cd0*/  IABS R8, R5 ;  /* 0x0000000500087213 */ /* 0x000fe20000000000 */
[----:B------:R-:W-:Y:S01]  /*12ce0*/  @!P3 IMAD.IADD R9, R9, 0x1, -R10 ;  /* 0x000000010909b824 */ /* 0x000fe200078e0a0a */
[----:B------:R-:W-:Y:S01]  /*12cf0*/  STL [R1+0x2c4], R17 ;  /* 0x0002c41101007387 */ /* 0x000fe20000100800 */
[----:B------:R-:W-:Y:S01]  /*12d00*/  VIADD R11, R28, 0x96 ;  /* 0x000000961c0b7836 */ /* 0x000fe20000000000 */
[----:B------:R-:W-:Y:S01]  /*12d10*/  ISETP.GT.U32.AND P6, PT, R10, R12, PT ;  /* 0x0000000c0a00720c */ /* 0x000fe20003fc4070 */
[----:B0-----:R-:W-:Y:S01]  /*12d20*/  IMAD.MOV.U32 R3, RZ, RZ, R16 ;  /* 0x000000ffff037224 */ /* 0x001fe200078e0010 */
[----:B------:R-:W-:Y:S01]  /*12d30*/  ISETP.GE.AND P3, PT, R4, RZ, PT ;  /* 0x000000ff0400720c */ /* 0x000fe20003f66270 */
[----:B------:R-:W-:Y:S01]  /*12d40*/  @!P0 IMAD.IADD R6, R6, 0x1, -R10 ;  /* 0x0000000106068824 */ /* 0x000fe200078e0a0a */
[----:B------:R-:W-:Y:S01]  /*12d50*/  IABS R13, R11 ;  /* 0x0000000b000d7213 */ /* 0x000fe20000000000 */
[----:B------:R-:W-:Y:S01]  /*12d60*/  @!P5 IMAD.MOV R3, RZ, RZ, -R3 ;  /* 0x000000ffff03d224 */ /* 0x000fe200078e0a03 */
[----:B------:R-:W-:Y:S01]  /*12d70*/  ISETP.GE.AND P5, PT, R15, RZ, PT ;  /* 0x000000ff0f00720c */ /* 0x000fe20003fa6270 */
[----:B------:R-:W-:Y:S01]  /*12d80*/  IMAD.HI.U32 R15, R7, R8, RZ ;  /* 0x00000008070f7227 */ /* 0x000fe200078e00ff */
[----:B------:R-:W-:-:S02]  /*12d90*/  ISETP.GE.AND P0, PT, R11, RZ, PT ;  /* 0x000000ff0b00720c */ /* 0x000fc40003f06270 */
[----:B------:R0:W-:Y:S01]  /*12da0*/  STL [R1+0x2c0], R3 ;  /* 0x0002c00301007387 */ /* 0x0001e20000100800 */
[----:B------:R-:W-:Y:S02]  /*12db0*/  IMAD.MOV R15, RZ, RZ, -R15 ;  /* 0x000000ffff0f7224 */ /* 0x000fe400078e0a0f */
[----:B------:R-:W-:Y:S02]  /*12dc0*/  @!P2 IMAD.IADD R0, R0, 0x1, -R10 ;  /* 0x000000010000a824 */ /* 0x000fe400078e0a0a */
[C---:B------:R-:W-:Y:S02]  /*12dd0*/  IMAD R8, R10.reuse, R15, R8 ;  /* 0x0000000f0a087224 */ /* 0x040fe400078e0208 */
[----:B------:R-:W-:Y:S01]  /*12de0*/  IMAD.HI.U32 R14, R7, R13, RZ ;  /* 0x0000000d070e7227 */ /* 0x000fe200078e00ff */
[----:B------:R-:W-:-:S03]  /*12df0*/  ISETP.GT.U32.AND P2, PT, R10, R0, PT ;  /* 0x000000000a00720c */ /* 0x000fc60003f44070 */
[----:B0-----:R-:W-:Y:S02]  /*12e00*/  IMAD.MOV.U32 R3, RZ, RZ, R9 ;  /* 0x000000ffff037224 */ /* 0x001fe400078e0009 */
[----:B------:R-:W-:Y:S02]  /*12e10*/  @!P6 IMAD.IADD R12, R12, 0x1, -R10 ;  /* 0x000000010c0ce824 */ /* 0x000fe400078e0a0a */
[----:B------:R-:W-:Y:S01]  /*12e20*/  @!P4 IMAD.MOV R3, RZ, RZ, -R3 ;  /* 0x000000ffff03c224 */ /* 0x000fe200078e0a03 */
[----:B------:R-:W-:Y:S01]  /*12e30*/  ISETP.GE.AND P4, PT, R5, RZ, PT ;  /* 0x000000ff0500720c */ /* 0x000fe20003f86270 */
[----:B------:R-:W-:Y:S01]  /*12e40*/  IMAD.MOV R14, RZ, RZ, -R14 ;  /* 0x000000ffff0e7224 */ /* 0x000fe200078e0a0e */
[----:B------:R-:W-:Y:S01]  /*12e50*/  ISETP.GT.U32.AND P6, PT, R10, R12, PT ;  /* 0x0000000c0a00720c */ /* 0x000fe20003fc4070 */
[----:B------:R-:W-:Y:S01]  /*12e60*/  VIADD R9, R28, 0x94 ;  /* 0x000000941c097836 */ /* 0x000fe20000000000 */
[----:B------:R0:W-:Y:S01]  /*12e70*/  STL [R1+0x2bc], R3 ;  /* 0x0002bc0301007387 */ /* 0x0001e20000100800 */
[----:B------:R-:W-:-:S02]  /*12e80*/  IMAD R4, R10, R14, R13 ;  /* 0x0000000e0a047224 */ /* 0x000fc400078e020d */
[----:B------:R-:W-:Y:S02]  /*12e90*/  @!P2 IMAD.IADD R0, R0, 0x1, -R10 ;  /* 0x000000010000a824 */ /* 0x000fe400078e0a0a */
[----:B------:R-:W-:Y:S01]  /*12ea0*/  VIADD R11, R28, 0x93 ;  /* 0x000000931c0b7836 */ /* 0x000fe20000000000 */
[----:B------:R-:W-:Y:S01]  /*12eb0*/  ISETP.GT.U32.AND P2, PT, R10, R4, PT ;  /* 0x000000040a00720c */ /* 0x000fe20003f44070 */
[----:B------:R-:W-:Y:S01]  /*12ec0*/  @!P5 IMAD.MOV R0, RZ, RZ, -R0 ;  /* 0x000000ffff00d224 */ /* 0x000fe200078e0a00 */
[----:B------:R-:W-:Y:S01]  /*12ed0*/  ISETP.GE.AND P5, PT, R9, RZ, PT ;  /* 0x000000ff0900720c */ /* 0x000fe20003fa6270 */
[----:B------:R-:W-:Y:S02]  /*12ee0*/  VIADD R5, R28, 0x92 ;  /* 0x000000921c057836 */ /* 0x000fe40000000000 */
[----:B0-----:R-:W-:Y:S01]  /*12ef0*/  IMAD.MOV.U32 R3, RZ, RZ, R6 ;  /* 0x000000ffff037224 */ /* 0x001fe200078e0006 */
[----:B------:R-:W-:Y:S01]  /*12f00*/  IABS R6, R9 ;  /* 0x0000000900067213 */ /* 0x000fe20000000000 */
[----:B------:R-:W-:Y:S01]  /*12f10*/  @!P6 IMAD.IADD R12, R12, 0x1, -R10 ;  /* 0x000000010c0ce824 */ /* 0x000fe200078e0a0a */
[----:B------:R-:W-:Y:S01]  /*12f20*/  ISETP.GE.AND P6, PT, R11, RZ, PT ;  /* 0x000000ff0b00720c */ /* 0x000fe20003fc6270 */
[----:B------:R-:W-:Y:S01]  /*12f30*/  @!P1 IMAD.MOV R3, RZ, RZ, -R3 ;  /* 0x000000ffff039224 */ /* 0x000fe200078e0a03 */
[----:B------:R-:W-:Y:S01]  /*12f40*/  ISETP.GT.U32.AND P1, PT, R10, R8, PT ;  /* 0x000000080a00720c */ /* 0x000fe20003f24070 */
[----:B------:R-:W-:Y:S01]  /*12f50*/  IMAD.HI.U32 R9, R7, R6, RZ ;  /* 0x0000000607097227 */ /* 0x000fe200078e00ff */
[----:B------:R-:W-:-:S02]  /*12f60*/  IABS R11, R11 ;  /* 0x0000000b000b7213 */ /* 0x000fc40000000000 */
[----:B------:R0:W-:Y:S01]  /*12f70*/  STL [R1+0x2b8], R3 ;  /* 0x0002b80301007387 */ /* 0x0001e20000100800 */
[--C-:B------:R-:W-:Y:S02]  /*12f80*/  @!P2 IMAD.IADD R4, R4, 0x1, -R10.reuse ;  /* 0x000000010404a824 */ /* 0x100fe400078e0a0a */
[----:B------:R-:W-:Y:S01]  /*12f90*/  IMAD.MOV R9, RZ, RZ, -R9 ;  /* 0x000000ffff097224 */ /* 0x000fe200078e0a09 */
[----:B------:R1:W-:Y:S01]  /*12fa0*/  STL [R1+0x2b0], R0 ;  /* 0x0002b00001007387 */ /* 0x0003e20000100800 */
[----:B------:R-:W-:Y:S01]  /*12fb0*/  VIADD R17, R28, 0x90 ;  /* 0x000000901c117836 */ /* 0x000fe20000000000 */
[----:B------:R-:W-:Y:S01]  /*12fc0*/  ISETP.GT.U32.AND P2, PT, R10, R4, PT ;  /* 0x000000040a00720c */ /* 0x000fe20003f44070 */
[----:B------:R-:W-:Y:S02]  /*12fd0*/  VIADD R18, R28, 0x8c ;  /* 0x0000008c1c127836 */ /* 0x000fe40000000000 */
[----:B------:R-:W-:Y:S02]  /*12fe0*/  @!P1 IMAD.IADD R8, R8, 0x1, -R10 ;  /* 0x0000000108089824 */ /* 0x000fe400078e0a0a */
[----:B0-----:R-:W-:-:S02]  /*12ff0*/  IMAD.MOV.U32 R3, RZ, RZ, R12 ;  /* 0x000000ffff037224 */ /* 0x001fc400078e000c */
[----:B------:R-:W-:Y:S01]  /*13000*/  IMAD.HI.U32 R12, R7, R11, RZ ;  /* 0x0000000b070c7227 */ /* 0x000fe200078e00ff */
[C---:B------:R-:W-:Y:S02]  /*13010*/  ISETP.GT.U32.AND P1, PT, R10.reuse, R8, PT ;  /* 0x000000080a00720c */ /* 0x040fe40003f24070 */
[----:B-1----:R-:W-:Y:S01]  /*13020*/  IABS R0, R5 ;  /* 0x0000000500007213 */ /* 0x002fe20000000000 */
[----:B------:R-:W-:Y:S01]  /*13030*/  @!P3 IMAD.MOV R3, RZ, RZ, -R3 ;  /* 0x000000ffff03b224 */ /* 0x000fe200078e0a03 */
[----:B------:R-:W-:Y:S01]  /*13040*/  ISETP.GE.AND P3, PT, R5, RZ, PT ;  /* 0x000000ff0500720c */ /* 0x000fe20003f66270 */
[----:B------:R-:W-:Y:S02]  /*13050*/  IMAD R5, R10, R9, R6 ;  /* 0x000000090a057224 */ /* 0x000fe400078e0206 */
        /* <DEDUP_REMOVED lines=8> */
[----:B------:R-:W-:Y:S01]  /*130e0*/  ISETP.GT.U32.AND P2, PT, R10, R5, PT ;  /* 0x000000050a00720c */ /* 0x000fe20003f44070 */
[----:B------:R-:W-:-:S04]  /*130f0*/  IMAD.HI.U32 R6, R7, R0, RZ ;  /* 0x0000000007067227 */ /* 0x000fc800078e00ff */
[----:B0-----:R-:W-:Y:S02]  /*13100*/  IMAD.MOV.U32 R3, RZ, RZ, R8 ;  /* 0x000000ffff037224 */ /* 0x001fe400078e0008 */
[----:B------:R-:W-:Y:S02]  /*13110*/  IMAD.MOV R6, RZ, RZ, -R6 ;  /* 0x000000ffff067224 */ /* 0x000fe400078e0a06 */
[----:B------:R-:W-:Y:S01]  /*13120*/  @!P4 IMAD.MOV R3, RZ, RZ, -R3 ;  /* 0x000000ffff03c224 */ /* 0x000fe200078e0a03 */
[C---:B------:R-:W-:Y:S01]  /*13130*/  ISETP.GT.U32.AND P4, PT, R10.reuse, R9, PT ;  /* 0x000000090a00720c */ /* 0x040fe20003f84070 */
[----:B------:R-:W-:Y:S02]  /*13140*/  IMAD.MOV.U32 R14, RZ, RZ, R4 ;  /* 0x000000ffff0e7224 */ /* 0x000fe400078e0004 */
[----:B------:R-:W-:Y:S02]  /*13150*/  @!P2 IMAD.IADD R5, R5, 0x1, -R10 ;  /* 0x000000010505a824 */ /* 0x000fe400078e0a0a */
[----:B------:R-:W-:-:S02]  /*13160*/  IMAD R0, R10, R6, R0 ;  /* 0x000000060a007224 */ /* 0x000fc400078e0200 */
[----:B------:R-:W-:Y:S01]  /*13170*/  @!P0 IMAD.MOV R14, RZ, RZ, -R14 ;  /* 0x000000ffff0e8224 */ /* 0x000fe200078e0a0e */
[----:B------:R-:W-:Y:S01]  /*13180*/  ISETP.GT.U32.AND P2, PT, R10, R5, PT ;  /* 0x000000050a00720c */ /* 0x000fe20003f44070 */
[C---:B------:R-:W-:Y:S01]  /*13190*/  VIADD R6, R28.reuse, 0x8f ;  /* 0x0000008f1c067836 */ /* 0x040fe20000000000 */
[----:B------:R-:W-:Y:S01]  /*131a0*/  ISETP.GE.AND P0, PT, R17, RZ, PT ;  /* 0x000000ff1100720c */ /* 0x000fe20003f06270 */
[----:B------:R-:W-:Y:S01]  /*131b0*/  IMAD.HI.U32 R4, R7, R13, RZ ;  /* 0x0000000d07047227 */ /* 0x000fe200078e00ff */
[----:B------:R0:W-:Y:S01]  /*131c0*/  STL [R1+0x2a8], R14 ;  /* 0x0002a80e01007387 */ /* 0x0001e20000100800 */
[----:B------:R-:W-:Y:S02]  /*131d0*/  IABS R17, R17 ;  /* 0x0000001100117213 */ /* 0x000fe40000000000 */
[----:B------:R-:W-:Y:S01]  /*131e0*/  @!P4 IMAD.IADD R9, R9, 0x1, -R10 ;  /* 0x000000010909c824 */ /* 0x000fe200078e0a0a */
[----:B------:R-:W-:Y:S01]  /*131f0*/  IABS R16, R6 ;  /* 0x0000000600107213 */ /* 0x000fe20000000000 */
[----:B------:R-:W-:Y:S01]  /*13200*/  IMAD.MOV R4, RZ, RZ, -R4 ;  /* 0x000000ffff047224 */ /* 0x000fe200078e0a04 */
[----:B------:R1:W-:Y:S01]  /*13210*/  STL [R1+0x2a4], R3 ;  /* 0x0002a40301007387 */ /* 0x0003e20000100800 */
[----:B------:R-:W-:Y:S01]  /*13220*/  VIADD R19, R28, 0x8d ;  /* 0x0000008d1c137836 */ /* 0x000fe20000000000 */
[C---:B------:R-:W-:Y:S01]  /*13230*/  ISETP.GT.U32.AND P4, PT, R10.reuse, R9, PT ;  /* 0x000000090a00720c */ /* 0x040fe20003f84070 */
[----:B------:R-:W-:-:S02]  /*13240*/  IMAD R13, R10, R4, R13 ;  /* 0x000000040a0d7224 */ /* 0x000fc400078e020d */
[----:B0-----:R-:W-:Y:S01]  /*13250*/  VIADD R14, R28, 0x8e ;  /* 0x0000008e1c0e7836 */ /* 0x001fe20000000000 */
[----:B------:R-:W-:Y:S01]  /*13260*/  IABS R12, R19 ;  /* 0x00000013000c7213 */ /* 0x000fe20000000000 */
[----:B------:R-:W-:-:S03]  /*13270*/  IMAD.HI.U32 R11, R7, R16, RZ ;  /* 0x00000010070b7227 */ /* 0x000fc600078e00ff */
[----:B------:R-:W-:Y:S01]  /*13280*/  IABS R15, R14 ;  /* 0x0000000e000f7213 */ /* 0x000fe20000000000 */
[----:B------:R-:W-:-:S04]  /*13290*/  IMAD.HI.U32 R4, R7, R17, RZ ;  /* 0x0000001107047227 */ /* 0x000fc800078e00ff */
[----:B------:R-:W-:Y:S01]  /*132a0*/  @!P4 IMAD.IADD R9, R9, 0x1, -R10 ;  /* 0x000000010909c824 */ /* 0x000fe200078e0a0a */
[----:B------:R-:W-:Y:S01]  /*132b0*/  ISETP.GT.U32.AND P4, PT, R10, R13, PT ;  /* 0x0000000d0a00720c */ /* 0x000fe20003f84070 */
[----:B------:R-:W-:Y:S02]  /*132c0*/  IMAD.MOV R11, RZ, RZ, -R11 ;  /* 0x000000ffff0b7224 */ /* 0x000fe400078e0a0b */
[----:B------:R-:W-:-:S04]  /*132d0*/  IMAD.HI.U32 R8, R7, R15, RZ ;  /* 0x0000000f07087227 */ /* 0x000fc800078e00ff */
[----:B------:R-:W-:Y:S01]  /*132e0*/  @!P2 IMAD.IADD R5, R5, 0x1, -R10 ;  /* 0x000000010505a824 */ /* 0x000fe200078e0a0a */
[C---:B------:R-:W-:Y:S01]  /*132f0*/  ISETP.GT.U32.AND P2, PT, R10.reuse, R0, PT ;  /* 0x000000000a00720c */ /* 0x040fe20003f44070 */
[----:B------:R-:W-:Y:S02]  /*13300*/  IMAD.MOV R4, RZ, RZ, -R4 ;  /* 0x000000ffff047224 */ /* 0x000fe400078e0a04 */
[C---:B------:R-:W-:Y:S02]  /*13310*/  IMAD R16, R10.reuse, R11, R16 ;  /* 0x0000000b0a107224 */ /* 0x040fe400078e0210 */
[----:B------:R-:W-:Y:S02]  /*13320*/  IMAD.MOV R11, RZ, RZ, -R8 ;  /* 0x000000ffff0b7224 */ /* 0x000fe400078e0a08 */
[----:B------:R-:W-:Y:S01]  /*13330*/  IMAD R17, R10, R4, R17 ;  /* 0x000000040a117224 */ /* 0x000fe200078e0211 */
[----:B------:R-:W-:Y:S01]  /*13340*/  IABS R4, R18 ;  /* 0x0000001200047213 */ /* 0x000fe20000000000 */
[----:B------:R-:W-:-:S02]  /*13350*/  IMAD.MOV.U32 R20, RZ, RZ, R5 ;  /* 0x000000ffff147224 */ /* 0x000fc400078e0005 */
[C---:B------:R-:W-:Y:S02]  /*13360*/  IMAD R15, R10.reuse, R11, R15 ;  /* 0x0000000b0a0f7224 */ /* 0x040fe400078e020f */
[----:B------:R-:W-:Y:S01]  /*13370*/  @!P5 IMAD.MOV R20, RZ, RZ, -R20 ;  /* 0x000000ffff14d224 */ /* 0x000fe200078e0a14 */
[C---:B------:R-:W-:Y:S01]  /*13380*/  ISETP.GT.U32.AND P5, PT, R10.reuse, R17, PT ;  /* 0x000000110a00720c */ /* 0x040fe20003fa4070 */
[--C-:B------:R-:W-:Y:S01]  /*13390*/  @!P4 IMAD.IADD R13, R13, 0x1, -R10.reuse ;  /* 0x000000010d0dc824 */ /* 0x100fe200078e0a0a */
[----:B------:R-:W-:Y:S01]  /*133a0*/  ISETP.GT.U32.AND P4, PT, R10, R15, PT ;  /* 0x0000000f0a00720c */ /* 0x000fe20003f84070 */
[----:B------:R-:W-:Y:S01]  /*133b0*/  IMAD.HI.U32 R5, R7, R4, RZ ;  /* 0x0000000407057227 */ /* 0x000fe200078e00ff */
[----:B------:R0:W-:Y:S03]  /*133c0*/  STL [R1+0x298], R20 ;  /* 0x0002981401007387 */ /* 0x0001e60000100800 */
[----:B------:R-:W-:-:S02]  /*133d0*/  @!P2 IMAD.IADD R0, R0, 0x1, -R10 ;  /* 0x000000010000a824 */ /* 0x000fc400078e0a0a */
[----:B-1----:R-:W-:Y:S02]  /*133e0*/  IMAD.MOV.U32 R3, RZ, RZ, R9 ;  /* 0x000000ffff037224 */ /* 0x002fe400078e0009 */
[----:B------:R-:W-:Y:S01]  /*133f0*/  IMAD.MOV R5, RZ, RZ, -R5 ;  /* 0x000000ffff057224 */ /* 0x000fe200078e0a05 */
[C---:B------:R-:W-:Y:S01]  /*13400*/  ISETP.GT.U32.AND P2, PT, R10.reuse, R0, PT ;  /* 0x000000000a00720c */ /* 0x040fe20003f44070 */
        /* <DEDUP_REMOVED lines=9> */
[----:B------:R-:W-:-:S03]  /*134a0*/  IMAD.HI.U32 R8, R7, R12, RZ ;  /* 0x0000000c07087227 */ /* 0x000fc600078e00ff */
[----:B------:R-:W-:Y:S01]  /*134b0*/  ISETP.GT.U32.AND P4, PT, R10, R15, PT ;  /* 0x0000000f0a00720c */ /* 0x000fe20003f84070 */
[----:B------:R-:W-:Y:S02]  /*134c0*/  IMAD.MOV R8, RZ, RZ, -R8 ;  /* 0x000000ffff087224 */ /* 0x000fe400078e0a08 */
[----:B0-----:R-:W-:-:S04]  /*134d0*/  IMAD.HI.U32 R20, R7, R11, RZ ;  /* 0x0000000b07147227 */ /* 0x001fc800078e00ff */
[----:B------:R-:W-:Y:S01]  /*134e0*/  @!P2 IMAD.IADD R0, R0, 0x1, -R10 ;  /* 0x000000010000a824 */ /* 0x000fe200078e0a0a */
[----:B------:R-:W-:Y:S01]  /*134f0*/  ISETP.GE.AND P2, PT, R6, RZ, PT ;  /* 0x000000ff0600720c */ /* 0x000fe20003f46270 */
[----:B------:R-:W-:Y:S02]  /*13500*/  IMAD R12, R10, R8, R12 ;  /* 0x000000080a0c7224 */ /* 0x000fe400078e020c */
[----:B------:R-:W-:Y:S01]  /*13510*/  @!P6 IMAD.IADD R16, R16, 0x1, -R10 ;  /* 0x000000011010e824 */ /* 0x000fe200078e0a0a */
[----:B------:R-:W-:Y:S01]  /*13520*/  ISETP.GT.U32.AND P6, PT, R10, R17, PT ;  /* 0x000000110a00720c */ /* 0x000fe20003fc4070 */
[----:B------:R-:W-:Y:S02]  /*13530*/  IMAD.MOV R20, RZ, RZ, -R20 ;  /* 0x000000ffff147224 */ /* 0x000fe400078e0a14 */
[----:B-1----:R-:W-:Y:S02]  /*13540*/  IMAD.MOV.U32 R3, RZ, RZ, R0 ;  /* 0x000000ffff037224 */ /* 0x002fe400078e0000 */
[----:B------:R-:W-:-:S02]  /*13550*/  VIADD R6, R28, 0x8a ;  /* 0x0000008a1c067836 */ /* 0x000fc40000000000 */
[--C-:B------:R-:W-:Y:S01]  /*13560*/  @!P5 IMAD.IADD R13, R13, 0x1, -R10.reuse ;  /* 0x000000010d0dd824 */ /* 0x100fe200078e0a0a */
[C---:B------:R-:W-:Y:S01]  /*13570*/  ISETP.GT.U32.AND P5, PT, R10.reuse, R12, PT ;  /* 0x0000000c0a00720c */ /* 0x040fe20003fa4070 */
[C---:B------:R-:W-:Y:S01]  /*13580*/  IMAD R11, R10.reuse, R20, R11 ;  /* 0x000000140a0b7224 */ /* 0x040fe200078e020b */
[----:B------:R-:W-:Y:S01]  /*13590*/  IABS R0, R6 ;  /* 0x0000000600007213 */ /* 0x000fe20000000000 */
        /* <DEDUP_REMOVED lines=8> */
[----:B------:R-:W-:Y:S01]  /*13620*/  IMAD.HI.U32 R20, R7, R0, RZ ;  /* 0x0000000007147227 */ /* 0x000fe200078e00ff */
[----:B------:R-:W-:-:S03]  /*13630*/  IABS R8, R9 ;  /* 0x0000000900087213 */ /* 0x000fc60000000000 */
[----:B------:R-:W-:Y:S01]  /*13640*/  @!P5 IMAD.IADD R12, R12, 0x1, -R10 ;  /* 0x000000010c0cd824 */ /* 0x000fe200078e0a0a */
[----:B------:R-:W-:Y:S01]  /*13650*/  ISETP.GE.AND P5, PT, R19, RZ, PT ;  /* 0x000000ff1300720c */ /* 0x000fe20003fa6270 */
[----:B------:R-:W-:Y:S02]  /*13660*/  IMAD.MOV R20, RZ, RZ, -R20 ;  /* 0x000000ffff147224 */ /* 0x000fe400078e0a14 */
[----:B------:R-:W-:Y:S02]  /*13670*/  IMAD.MOV.U32 R21, RZ, RZ, R13 ;  /* 0x000000ffff157224 */ /* 0x000fe400078e000d */
[----:B------:R-:W-:Y:S01]  /*13680*/  @!P3 IMAD.IADD R16, R16, 0x1, -R10 ;  /* 0x000000011010b824 */ /* 0x000fe200078e0a0a */
[----:B------:R-:W-:Y:S01]  /*13690*/  ISETP.GE.AND P3, PT, R14, RZ, PT ;  /* 0x000000ff0e00720c */ /* 0x000fe20003f66270 */
[----:B0-----:R-:W-:Y:S02]  /*136a0*/  IMAD.MOV.U32 R3, RZ, RZ, R17 ;  /* 0x000000ffff037224 */ /* 0x001fe400078e0011 */
[----:B------:R-:W-:Y:S01]  /*136b0*/  IMAD R0, R10, R20, R0 ;  /* 0x000000140a007224 */ /* 0x000fe200078e0200 */
[----:B------:R-:W-:Y:S01]  /*136c0*/  LOP3.LUT R20, R28, 0xc, RZ, 0xfc, !PT ;  /* 0x0000000c1c147812 */ /* 0x000fe200078efcff */
[----:B------:R-:W-:Y:S01]  /*136d0*/  @!P1 IMAD.MOV R21, RZ, RZ, -R21 ;  /* 0x000000ffff159224 */ /* 0x000fe200078e0a15 */
[----:B------:R-:W-:Y:S01]  /*136e0*/  ISETP.GT.U32.AND P1, PT, R10, R12, PT ;  /* 0x0000000c0a00720c */ /* 0x000fe20003f24070 */
[----:B------:R-:W-:-:S02]  /*136f0*/  @!P4 IMAD.IADD R11, R11, 0x1, -R10 ;  /* 0x000000010b0bc824 */ /* 0x000fc400078e0a0a */
[----:B------:R-:W-:Y:S01]  /*13700*/  IMAD.HI.U32 R14, R7, R8, RZ ;  /* 0x00000008070e7227 */ /* 0x000fe200078e00ff */
[----:B------:R-:W-:Y:S02]  /*13710*/  STL [R1+0x288], R21 ;  /* 0x0002881501007387 */ /* 0x000fe40000100800 */
[C---:B------:R-:W-:Y:S01]  /*13720*/  ISETP.GT.U32.AND P4, PT, R10.reuse, R11, PT ;  /* 0x0000000b0a00720c */ /* 0x040fe20003f84070 */
[----:B------:R-:W-:Y:S02]  /*13730*/  @!P0 IMAD.MOV R3, RZ, RZ, -R3 ;  /* 0x000000ffff038224 */ /* 0x000fe400078e0a03 */
[----:B------:R-:W-:Y:S01]  /*13740*/  @!P2 IMAD.MOV R16, RZ, RZ, -R16 ;  /* 0x000000ffff10a224 */ /* 0x000fe200078e0a10 */
[----:B------:R-:W-:Y:S01]  /*13750*/  ISETP.GT.U32.AND P2, PT, R10, R0, PT ;  /* 0x000000000a00720c */ /* 0x000fe20003f44070 */
[----:B------:R-:W-:Y:S01]  /*13760*/  IMAD.MOV R19, RZ, RZ, -R14 ;  /* 0x000000ffff137224 */ /* 0x000fe200078e0a0e */
[----:B------:R0:W-:Y:S01]  /*13770*/  STL [R1+0x284], R3 ;  /* 0x0002840301007387 */ /* 0x0001e20000100800 */
[----:B------:R-:W-:Y:S01]  /*13780*/  @!P6 IMAD.IADD R4, R4, 0x1, -R10 ;  /* 0x000000010404e824 */ /* 0x000fe200078e0a0a */
[----:B------:R-:W-:Y:S01]  /*13790*/  ISETP.GE.AND P6, PT, R18, RZ, PT ;  /* 0x000000ff1200720c */ /* 0x000fe20003fc6270 */
[----:B------:R-:W-:Y:S01]  /*137a0*/  VIADD R14, R28, 0x88 ;  /* 0x000000881c0e7836 */ /* 0x000fe20000000000 */
[----:B------:R-:W-:Y:S01]  /*137b0*/  STL [R1+0x280], R16 ;  /* 0x0002801001007387 */ /* 0x000fe20000100800 */
[C---:B------:R-:W-:Y:S01]  /*137c0*/  IMAD R8, R10.reuse, R19, R8 ;  /* 0x000000130a087224 */ /* 0x040fe200078e0208 */
[----:B------:R-:W-:Y:S01]  /*137d0*/  ISETP.GT.U32.AND P0, PT, R10, R4, PT ;  /* 0x000000040a00720c */ /* 0x000fe20003f04070 */
[--C-:B------:R-:W-:Y:S01]  /*137e0*/  @!P1 IMAD.IADD R12, R12, 0x1, -R10.reuse ;  /* 0x000000010c0c9824 */ /* 0x100fe200078e0a0a */
[----:B------:R-:W-:Y:S01]  /*137f0*/  IABS R13, R14 ;  /* 0x0000000e000d7213 */ /* 0x000fe20000000000 */
[--C-:B------:R-:W-:Y:S01]  /*13800*/  @!P4 IMAD.IADD R11, R11, 0x1, -R10.reuse ;  /* 0x000000010b0bc824 */ /* 0x100fe200078e0a0a */
[----:B------:R-:W-:Y:S01]  /*13810*/  ISETP.GT.U32.AND P1, PT, R10, R8, PT ;  /* 0x000000080a00720c */ /* 0x000fe20003f24070 */
[----:B0-----:R-:W-:Y:S01]  /*13820*/  IMAD.MOV.U32 R3, RZ, RZ, R15 ;  /* 0x000000ffff037224 */ /* 0x001fe200078e000f */
[----:B------:R-:W-:Y:S01]  /*13830*/  ISETP.GE.AND P4, PT, R9, RZ, PT ;  /* 0x000000ff0900720c */ /* 0x000fe20003f86270 */
[----:B------:R-:W-:Y:S01]  /*13840*/  @!P2 IMAD.IADD R0, R0, 0x1, -R10 ;  /* 0x000000010000a824 */ /* 0x000fe200078e0a0a */
[----:B------:R-:W-:Y:S01]  /*13850*/  ISETP.GE.AND P2, PT, R14, RZ, PT ;  /* 0x000000ff0e00720c */ /* 0x000fe20003f46270 */
[----:B------:R-:W-:Y:S01]  /*13860*/  @!P3 IMAD.MOV R3, RZ, RZ, -R3 ;  /* 0x000000ffff03b224 */ /* 0x000fe200078e0a03 */
[----:B------:R-:W-:Y:S01]  /*13870*/  ISETP.GE.AND P3, PT, R5, RZ, PT ;  /* 0x000000ff0500720c */ /* 0x000fe20003f66270 */
[----:B------:R-:W-:-:S02]  /*13880*/  VIADD R5, R28, 0x87 ;  /* 0x000000871c057836 */ /* 0x000fc40000000000 */
[----:B------:R-:W-:Y:S01]  /*13890*/  IMAD.HI.U32 R15, R7, R13, RZ ;  /* 0x0000000d070f7227 */ /* 0x000fe200078e00ff */
[----:B------:R0:W-:Y:S02]  /*138a0*/  STL [R1+0x27c], R3 ;  /* 0x00027c0301007387 */ /* 0x0001e40000100800 */
[----:B------:R-:W-:Y:S01]  /*138b0*/  IABS R9, R5 ;  /* 0x0000000500097213 */ /* 0x000fe20000000000 */
[----:B------:R-:W-:Y:S02]  /*138c0*/  IMAD.MOV R15, RZ, RZ, -R15 ;  /* 0x000000ffff0f7224 */ /* 0x000fe400078e0a0f */
[----:B------:R-:W-:Y:S01]  /*138d0*/  @!P0 IMAD.IADD R4, R4, 0x1, -R10 ;  /* 0x0000000104048824 */ /* 0x000fe200078e0a0a */
[----:B------:R-:W-:Y:S01]  /*138e0*/  ISETP.GE.AND P0, PT, R6, RZ, PT ;  /* 0x000000ff0600720c */ /* 0x000fe20003f06270 */
[----:B------:R-:W-:Y:S02]  /*138f0*/  IMAD R13, R10, R15, R13 ;  /* 0x0000000f0a0d7224 */ /* 0x000fe400078e020d */
[----:B------:R-:W-:-:S02]  /*13900*/  VIADD R6, R28, 0x86 ;  /* 0x000000861c067836 */ /* 0x000fc40000000000 */
[----:B0-----:R-:W-:Y:S02]  /*13910*/  IMAD.MOV.U32 R3, RZ, RZ, R12 ;  /* 0x000000ffff037224 */ /* 0x001fe400078e000c */
[----:B------:R-:W-:Y:S01]  /*13920*/  IMAD.HI.U32 R12, R7, R9, RZ ;  /* 0x00000009070c7227 */ /* 0x000fe200078e00ff */
[----:B------:R-:W-:-:S03]  /*13930*/  IABS R14, R6 ;  /* 0x00000006000e7213 */ /* 0x000fc60000000000 */
[----:B------:R-:W-:Y:S01]  /*13940*/  @!P5 IMAD.MOV R3, RZ, RZ, -R3 ;  /* 0x000000ffff03d224 */ /* 0x000fe200078e0a03 */
[----:B------:R-:W-:Y:S01]  /*13950*/  ISETP.GT.U32.AND P5, PT, R10, R0, PT ;  /* 0x000000000a00720c */ /* 0x000fe20003fa4070 */
[----:B------:R-:W-:Y:S02]  /*13960*/  @!P1 IMAD.IADD R8, R8, 0x1, -R10 ;  /* 0x0000000108089824 */ /* 0x000fe400078e0a0a */
[----:B------:R-:W-:Y:S01]  /*13970*/  IMAD.MOV.U32 R15, RZ, RZ, R4 ;  /* 0x000000ffff0f7224 */ /* 0x000fe200078e0004 */
[----:B------:R0:W-:Y:S01]  /*13980*/  STL [R1+0x278], R3 ;  /* 0x0002780301007387 */ /* 0x0001e20000100800 */
[----:B------:R-:W-:Y:S01]  /*13990*/  IMAD.MOV R12, RZ, RZ, -R12 ;  /* 0x000000ffff0c7224 */ /* 0x000fe200078e0a0c */
[C---:B------:R-:W-:Y:S01]  /*139a0*/  ISETP.GT.U32.AND P1, PT, R10.reuse, R8, PT ;  /* 0x000000080a00720c */ /* 0x040fe20003f24070 */
[----:B------:R-:W-:Y:S01]  /*139b0*/  @!P6 IMAD.MOV R15, RZ, RZ, -R15 ;  /* 0x000000ffff0fe224 */ /* 0x000fe200078e0a0f */
[C---:B------:R-:W-:Y:S01]  /*139c0*/  ISETP.GT.U32.AND P6, PT, R10.reuse, R13, PT ;  /* 0x0000000d0a00720c */ /* 0x040fe20003fc4070 */
[----:B------:R-:W-:-:S02]  /*139d0*/  IMAD R9, R10, R12, R9 ;  /* 0x0000000c0a097224 */ /* 0x000fc400078e0209 */
[----:B------:R-:W-:Y:S01]  /*139e0*/  IMAD.MOV.U32 R4, RZ, RZ, R14 ;  /* 0x000000ffff047224 */ /* 0x000fe200078e000e */
[----:B------:R-:W-:Y:S01]  /*139f0*/  STL [R1+0x270], R15 ;  /* 0x0002700f01007387 */ /* 0x000fe20000100800 */
[----:B------:R-:W-:Y:S01]  /*13a00*/  @!P5 IMAD.IADD R0, R0, 0x1, -R10 ;  /* 0x000000010000d824 */ /* 0x000fe200078e0a0a */
[----:B------:R-:W-:Y:S01]  /*13a10*/  ISETP.GT.U32.AND P5, PT, R10, R9, PT ;  /* 0x000000090a00720c */ /* 0x000fe20003fa4070 */
[----:B0-----:R-:W-:Y:S02]  /*13a20*/  IMAD.MOV.U32 R3, RZ, RZ, R11 ;  /* 0x000000ffff037224 */ /* 0x001fe400078e000b */
[----:B------:R-:W-:-:S04]  /*13a30*/  IMAD.HI.U32 R11, R7, R4, RZ ;  /* 0x00000004070b7227 */ /* 0x000fc800078e00ff */
[----:B------:R-:W-:Y:S01]  /*13a40*/  @!P3 IMAD.MOV R3, RZ, RZ, -R3 ;  /* 0x000000ffff03b224 */ /* 0x000fe200078e0a03 */
[----:B------:R-:W-:Y:S01]  /*13a50*/  ISETP.GE.AND P3, PT, R5, RZ, PT ;  /* 0x000000ff0500720c */ /* 0x000fe20003f66270 */
[--C-:B------:R-:W-:Y:S01]  /*13a60*/  @!P1 IMAD.IADD R8, R8, 0x1, -R10.reuse ;  /* 0x0000000108089824 */ /* 0x100fe200078e0a0a */
[----:B------:R-:W-:Y:S01]  /*13a70*/  ISETP.GE.AND P1, PT, R6, RZ, PT ;  /* 0x000000ff0600720c */ /* 0x000fe20003f26270 */
[----:B------:R-:W-:Y:S01]  /*13a80*/  IMAD.MOV R11, RZ, RZ, -R11 ;  /* 0x000000ffff0b7224 */ /* 0x000fe200078e0a0b */
[----:B------:R0:W-:Y:S01]  /*13a90*/  STL [R1+0x26c], R3 ;  /* 0x00026c0301007387 */ /* 0x0001e20000100800 */
[----:B------:R-:W-:Y:S02]  /*13aa0*/  @!P6 IMAD.IADD R13, R13, 0x1, -R10 ;  /* 0x000000010d0de824 */ /* 0x000fe400078e0a0a */
[----:B------:R-:W-:Y:S02]  /*13ab0*/  VIADD R5, R28, 0x85 ;  /* 0x000000851c057836 */ /* 0x000fe40000000000 */
[----:B------:R-:W-:-:S02]  /*13ac0*/  IMAD R4, R10, R11, R4 ;  /* 0x0000000b0a047224 */ /* 0x000fc400078e0204 */
[----:B------:R-:W-:Y:S01]  /*13ad0*/  @!P5 IMAD.IADD R9, R9, 0x1, -R10 ;  /* 0x000000010909d824 */ /* 0x000fe200078e0a0a */
[----:B------:R-:W-:Y:S01]  /*13ae0*/  IABS R6, R5 ;  /* 0x0000000500067213 */ /* 0x000fe20000000000 */
[----:B------:R-:W-:Y:S01]  /*13af0*/  VIADD R11, R28, 0x83 ;  /* 0x000000831c0b7836 */ /* 0x000fe20000000000 */
[----:B------:R-:W-:Y:S01]  /*13b00*/  ISETP.GE.AND P6, PT, R5, RZ, PT ;  /* 0x000000ff0500720c */ /* 0x000fe20003fc6270 */
[----:B0-----:R-:W-:Y:S01]  /*13b10*/  IMAD.MOV.U32 R3, RZ, RZ, R0 ;  /* 0x000000ffff037224 */ /* 0x001fe200078e0000 */
[----:B------:R-:W-:Y:S01]  /*13b20*/  ISETP.GT.U32.AND P5, PT, R10, R9, PT ;  /* 0x000000090a00720c */ /* 0x000fe20003fa4070 */
[----:B------:R-:W-:-:S04]  /*13b30*/  IMAD.HI.U32 R5, R7, R6, RZ ;  /* 0x0000000607057227 */ /* 0x000fc800078e00ff */
        /* <DEDUP_REMOVED lines=10> */
[----:B------:R-:W-:-:S02]  /*13be0*/  VIADD R19, R28, 0x78 ;  /* 0x000000781c137836 */ /* 0x000fc40000000000 */
        /* <DEDUP_REMOVED lines=8> */
[----:B------:R-:W-:Y:S01]  /*13c70*/  IMAD.MOV R12, RZ, RZ, -R12 ;  /* 0x000000ffff0c7224 */ /* 0x000fe200078e0a0c */
[----:B------:R-:W0:Y:S01]  /*13c80*/  I2F.RP R5, R8 ;  /* 0x0000000800057306 */ /* 0x000e220000209400 */
[----:B------:R-:W-:Y:S01]  /*13c90*/  @!P5 IMAD.IADD R6, R6, 0x1, -R10 ;  /* 0x000000010606d824 */ /* 0x000fe200078e0a0a */
[----:B------:R1:W-:Y:S01]  /*13ca0*/  STL [R1+0x264], R3 ;  /* 0x0002640301007387 */ /* 0x0003e20000100800 */
[----:B------:R-:W-:Y:S02]  /*13cb0*/  IMAD R14, R10, R12, R14 ;  /* 0x0000000c0a0e7224 */ /* 0x000fe400078e020e */
[----:B------:R-:W-:Y:S01]  /*13cc0*/  VIADD R12, R28, 0x82 ;  /* 0x000000821c0c7836 */ /* 0x000fe20000000000 */
[----:B------:R-:W-:-:S05]  /*13cd0*/  ISETP.GT.U32.AND P5, PT, R10, R6, PT ;  /* 0x000000060a00720c */ /* 0x000fca0003fa4070 */
[--C-:B------:R-:W-:Y:S01]  /*13ce0*/  @!P4 IMAD.IADD R4, R4, 0x1, -R10.reuse ;  /* 0x000000010404c824 */ /* 0x100fe200078e0a0a */
[----:B------:R-:W-:Y:S01]  /*13cf0*/  ISETP.GE.AND P4, PT, R11, RZ, PT ;  /* 0x000000ff0b00720c */ /* 0x000fe20003f86270 */
[----:B-1----:R-:W-:Y:S01]  /*13d00*/  IMAD.MOV.U32 R3, RZ, RZ, R13 ;  /* 0x000000ffff037224 */ /* 0x002fe200078e000d */
[----:B0-----:R-:W0:Y:S03]  /*13d10*/  MUFU.RCP R5, R5 ;  /* 0x0000000500057308 */ /* 0x001e260000001000 */
[----:B------:R-:W-:Y:S01]  /*13d20*/  @!P2 IMAD.MOV R3, RZ, RZ, -R3 ;  /* 0x000000ffff03a224 */ /* 0x000fe200078e0a03 */
[----:B------:R-:W-:Y:S01]  /*13d30*/  ISETP.GT.U32.AND P2, PT, R10, R4, PT ;  /* 0x000000040a00720c */ /* 0x000fe20003f44070 */
[----:B------:R-:W-:-:S03]  /*13d40*/  @!P5 IMAD.IADD R6, R6, 0x1, -R10 ;  /* 0x000000010606d824 */ /* 0x000fc600078e0a0a */
[----:B------:R1:W-:Y:S09]  /*13d50*/  STL [R1+0x25c], R3 ;  /* 0x00025c0301007387 */ /* 0x0003f20000100800 */
[----:B------:R-:W-:Y:S01]  /*13d60*/  @!P2 IMAD.IADD R4, R4, 0x1, -R10 ;  /* 0x000000010404a824 */ /* 0x000fe200078e0a0a */
[----:B------:R-:W-:Y:S01]  /*13d70*/  ISETP.GT.U32.AND P2, PT, R10, R14, PT ;  /* 0x0000000e0a00720c */ /* 0x000fe20003f44070 */
[----:B-1----:R-:W-:-:S02]  /*13d80*/  IMAD.MOV.U32 R3, RZ, RZ, R9 ;  /* 0x000000ffff037224 */ /* 0x002fc400078e0009 */
[----:B------:R-:W-:-:S04]  /*13d90*/  IMAD.HI.U32 R9, R7, R0, RZ ;  /* 0x0000000007097227 */ /* 0x000fc800078e00ff */
[----:B------:R-:W-:Y:S01]  /*13da0*/  @!P3 IMAD.MOV R3, RZ, RZ, -R3 ;  /* 0x000000ffff03b224 */ /* 0x000fe200078e0a03 */
[----:B------:R-:W-:Y:S01]  /*13db0*/  ISETP.GE.AND P3, PT, R12, RZ, PT ;  /* 0x000000ff0c00720c */ /* 0x000fe20003f66270 */
[----:B------:R-:W-:Y:S01]  /*13dc0*/  IMAD.MOV R9, RZ, RZ, -R9 ;  /* 0x000000ffff097224 */ /* 0x000fe200078e0a09 */
[----:B------:R-:W-:Y:S01]  /*13dd0*/  IABS R12, R12 ;  /* 0x0000000c000c7213 */ /* 0x000fe20000000000 */
[----:B0-----:R-:W-:Y:S01]  /*13de0*/  VIADD R5, R5, 0xffffffe ;  /* 0x0ffffffe05057836 */ /* 0x001fe20000000000 */
[----:B------:R0:W-:Y:S01]  /*13df0*/  STL [R1+0x258], R3 ;  /* 0x0002580301007387 */ /* 0x0001e20000100800 */
[----:B------:R-:W-:Y:S02]  /*13e00*/  IMAD R0, R10, R9, R0 ;  /* 0x000000090a007224 */ /* 0x000fe400078e0200 */
[----:B------:R-:W-:Y:S02]  /*13e10*/  IMAD.HI.U32 R13, R7, R12, RZ ;  /* 0x0000000c070d7227 */ /* 0x000fe400078e00ff */
[----:B------:R-:W1:Y:S02]  /*13e20*/  F2I.FTZ.U32.TRUNC.NTZ R5, R5 ;  /* 0x0000000500057305 */ /* 0x000e64000021f000 */
[----:B------:R-:W-:-:S02]  /*13e30*/  IMAD.MOV R13, RZ, RZ, -R13 ;  /* 0x000000ffff0d7224 */ /* 0x000fc400078e0a0d */
[----:B------:R-:W-:Y:S02]  /*13e40*/  VIADD R9, R28, 0x81 ;  /* 0x000000811c097836 */ /* 0x000fe40000000000 */
[----:B0-----:R-:W-:Y:S02]  /*13e50*/  IMAD.MOV.U32 R3, RZ, RZ, R4 ;  /* 0x000000ffff037224 */ /* 0x001fe400078e0004 */
[C---:B------:R-:W-:Y:S01]  /*13e60*/  IMAD R12, R10.reuse, R13, R12 ;  /* 0x0000000d0a0c7224 */ /* 0x040fe200078e020c */
[----:B------:R-:W-:Y:S01]  /*13e70*/  ISETP.GE.AND P5, PT, R9, RZ, PT ;  /* 0x000000ff0900720c */ /* 0x000fe20003fa6270 */
[----:B------:R-:W-:Y:S01]  /*13e80*/  @!P1 IMAD.MOV R3, RZ, RZ, -R3 ;  /* 0x000000ffff039224 */ /* 0x000fe200078e0a03 */
[----:B------:R-:W-:Y:S01]  /*13e90*/  ISETP.GT.U32.AND P1, PT, R10, R0, PT ;  /* 0x000000000a00720c */ /* 0x000fe20003f24070 */
[----:B------:R-:W-:Y:S01]  /*13ea0*/  @!P2 IMAD.IADD R14, R14, 0x1, -R10 ;  /* 0x000000010e0ea824 */ /* 0x000fe200078e0a0a */
[----:B------:R-:W-:Y:S01]  /*13eb0*/  IABS R9, R9 ;  /* 0x0000000900097213 */ /* 0x000fe20000000000 */
[----:B------:R-:W-:Y:S01]  /*13ec0*/  VIADD R4, R28, 0x80 ;  /* 0x000000801c047836 */ /* 0x000fe20000000000 */
[----:B------:R0:W-:Y:S02]  /*13ed0*/  STL [R1+0x254], R3 ;  /* 0x0002540301007387 */ /* 0x0001e40000100800 */
[----:B------:R-:W-:Y:S01]  /*13ee0*/  ISETP.GT.U32.AND P2, PT, R10, R14, PT ;  /* 0x0000000e0a00720c */ /* 0x000fe20003f44070 */
[----:B------:R-:W-:Y:S01]  /*13ef0*/  IMAD.HI.U32 R15, R7, R9, RZ ;  /* 0x00000009070f7227 */ /* 0x000fe200078e00ff */
[----:B------:R-:W-:-:S03]  /*13f00*/  IABS R11, R4 ;  /* 0x00000004000b7213 */ /* 0x000fc60000000000 */
[----:B------:R-:W-:Y:S02]  /*13f10*/  IMAD.MOV R15, RZ, RZ, -R15 ;  /* 0x000000ffff0f7224 */ /* 0x000fe400078e0a0f */
[----:B------:R-:W-:Y:S02]  /*13f20*/  @!P1 IMAD.IADD R0, R0, 0x1, -R10 ;  /* 0x0000000100009824 */ /* 0x000fe400078e0a0a */
[----:B0-----:R-:W-:Y:S02]  /*13f30*/  IMAD.MOV.U32 R3, RZ, RZ, R6 ;  /* 0x000000ffff037224 */ /* 0x001fe400078e0006 */
[C---:B------:R-:W-:Y:S01]  /*13f40*/  IMAD R9, R10.reuse, R15, R9 ;  /* 0x0000000f0a097224 */ /* 0x040fe200078e0209 */
[C---:B------:R-:W-:Y:S01]  /*13f50*/  ISETP.GT.U32.AND P1, PT, R10.reuse, R0, PT ;  /* 0x000000000a00720c */ /* 0x040fe20003f24070 */
[----:B------:R-:W-:Y:S01]  /*13f60*/  @!P6 IMAD.MOV R3, RZ, RZ, -R3 ;  /* 0x000000ffff03e224 */ /* 0x000fe200078e0a03 */
[----:B------:R-:W-:Y:S01]  /*13f70*/  ISETP.GT.U32.AND P6, PT, R10, R12, PT ;  /* 0x0000000c0a00720c */ /* 0x000fe20003fc4070 */
[----:B------:R-:W-:-:S03]  /*13f80*/  IMAD.HI.U32 R13, R7, R11, RZ ;  /* 0x0000000b070d7227 */ /* 0x000fc600078e00ff */
[----:B------:R0:W-:Y:S01]  /*13f90*/  STL [R1+0x24c], R3 ;  /* 0x00024c0301007387 */ /* 0x0001e20000100800 */
[----:B------:R-:W-:Y:S02]  /*13fa0*/  IMAD.MOV R13, RZ, RZ, -R13 ;  /* 0x000000ffff0d7224 */ /* 0x000fe400078e0a0d */
[--C-:B------:R-:W-:Y:S01]  /*13fb0*/  @!P2 IMAD.IADD R14, R14, 0x1, -R10.reuse ;  /* 0x000000010e0ea824 */ /* 0x100fe200078e0a0a */
[----:B------:R-:W-:Y:S01]  /*13fc0*/  ISETP.GE.AND P2, PT, R4, RZ, PT ;  /* 0x000000ff0400720c */ /* 0x000fe20003f46270 */
[----:B------:R-:W-:Y:S02]  /*13fd0*/  VIADD R6, R28, 0x7f ;  /* 0x0000007f1c067836 */ /* 0x000fe40000000000 */
[--C-:B------:R-:W-:Y:S01]  /*13fe0*/  @!P1 IMAD.IADD R0, R0, 0x1, -R10.reuse ;  /* 0x0000000100009824 */ /* 0x100fe200078e0a0a */
[----:B------:R-:W-:Y:S01]  /*13ff0*/  ISETP.GT.U32.AND P1, PT, R10, R9, PT ;  /* 0x000000090a00720c */ /* 0x000fe20003f24070 */
[----:B------:R-:W-:Y:S02]  /*14000*/  @!P6 IMAD.IADD R12, R12, 0x1, -R10 ;  /* 0x000000010c0ce824 */ /* 0x000fe400078e0a0a */
[C---:B------:R-:W-:Y:S01]  /*14010*/  IMAD R11, R10.reuse, R13, R11 ;  /* 0x0000000d0a0b7224 */ /* 0x040fe200078e020b */
[----:B------:R-:W-:Y:S01]  /*14020*/  IABS R13, R6 ;  /* 0x00000006000d7213 */ /* 0x000fe20000000000 */
[----:B------:R-:W-:Y:S01]  /*14030*/  IMAD.MOV.U32 R16, RZ, RZ, R14 ;  /* 0x000000ffff107224 */ /* 0x000fe200078e000e */
[----:B------:R-:W-:Y:S01]  /*14040*/  ISETP.GT.U32.AND P6, PT, R10, R12, PT ;  /* 0x0000000c0a00720c */ /* 0x000fe20003fc4070 */
[----:B------:R-:W-:-:S02]  /*14050*/  VIADD R4, R28, 0x7e ;  /* 0x0000007e1c047836 */ /* 0x000fc40000000000 */
[----:B------:R-:W-:Y:S01]  /*14060*/  @!P0 IMAD.MOV R16, RZ, RZ, -R16 ;  /* 0x000000ffff108224 */ /* 0x000fe200078e0a10 */
[----:B------:R-:W-:Y:S01]  /*14070*/  ISETP.GT.U32.AND P0, PT, R10, R11, PT ;  /* 0x0000000b0a00720c */ /* 0x000fe20003f04070 */
[----:B0-----:R-:W-:Y:S01]  /*14080*/  IMAD.MOV.U32 R3, RZ, RZ, R0 ;  /* 0x000000ffff037224 */ /* 0x001fe200078e0000 */
[----:B------:R-:W-:Y:S01]  /*14090*/  IABS R21, R4 ;  /* 0x0000000400157213 */ /* 0x000fe20000000000 */
[----:B-1----:R-:W-:Y:S01]  /*140a0*/  IMAD.MOV R15, RZ, RZ, -R5 ;  /* 0x000000ffff0f7224 */ /* 0x002fe200078e0a05 */
[----:B------:R-:W-:Y:S01]  /*140b0*/  STL [R1+0x248], R16 ;  /* 0x0002481001007387 */ /* 0x000fe20000100800 */
[----:B------:R-:W-:Y:S02]  /*140c0*/  @!P1 IMAD.IADD R9, R9, 0x1, -R10 ;  /* 0x0000000109099824 */ /* 0x000fe400078e0a0a */
[----:B------:R-:W-:-:S03]  /*140d0*/  IMAD.HI.U32 R14, R7, R13, RZ ;  /* 0x0000000d070e7227 */ /* 0x000fc600078e00ff */
[----:B------:R-:W-:Y:S01]  /*140e0*/  ISETP.GT.U32.AND P1, PT, R10, R9, PT ;  /* 0x000000090a00720c */ /* 0x000fe20003f24070 */
[----:B------:R-:W-:Y:S01]  /*140f0*/  @!P4 IMAD.MOV R3, RZ, RZ, -R3 ;  /* 0x000000ffff03c224 */ /* 0x000fe200078e0a03 */
[----:B------:R-:W-:Y:S01]  /*14100*/  ISETP.GE.AND P4, PT, R6, RZ, PT ;  /* 0x000000ff0600720c */ /* 0x000fe20003f86270 */
[----:B------:R-:W-:Y:S01]  /*14110*/  @!P6 IMAD.IADD R12, R12, 0x1, -R10 ;  /* 0x000000010c0ce824 */ /* 0x000fe200078e0a0a */
[----:B------:R-:W-:Y:S01]  /*14120*/  ISETP.GE.AND P6, PT, R4, RZ, PT ;  /* 0x000000ff0400720c */ /* 0x000fe20003fc6270 */
[----:B------:R-:W-:Y:S01]  /*14130*/  IMAD R6, R15, R8, RZ ;  /* 0x000000080f067224 */ /* 0x000fe200078e02ff */
[----:B------:R0:W-:Y:S01]  /*14140*/  STL [R1+0x244], R3 ;  /* 0x0002440301007387 */ /* 0x0001e20000100800 */
[----:B------:R-:W-:Y:S02]  /*14150*/  IMAD.MOV.U32 R4, RZ, RZ, RZ ;  /* 0x000000ffff047224 */ /* 0x000fe400078e00ff */
[----:B------:R-:W-:Y:S02]  /*14160*/  IMAD.MOV R14, RZ, RZ, -R14 ;  /* 0x000000ffff0e7224 */ /* 0x000fe400078e0a0e */
[----:B------:R-:W-:-:S04]  /*14170*/  IMAD.HI.U32 R6, R5, R6, R4 ;  /* 0x0000000605067227 */ /* 0x000fc800078e0004 */
[C---:B------:R-:W-:Y:S01]  /*14180*/  IMAD R5, R10.reuse, R14, R13 ;  /* 0x0000000e0a057224 */ /* 0x040fe200078e020d */
[----:B------:R-:W-:Y:S01]  /*14190*/  IABS R14, R20 ;  /* 0x00000014000e7213 */ /* 0x000fe20000000000 */
[----:B------:R-:W-:Y:S01]  /*141a0*/  IMAD.MOV.U32 R17, RZ, RZ, R12 ;  /* 0x000000ffff117224 */ /* 0x000fe200078e000c */
[----:B------:R-:W-:Y:S01]  /*141b0*/  IABS R13, R18 ;  /* 0x00000012000d7213 */ /* 0x000fe20000000000 */
[--C-:B------:R-:W-:Y:S02]  /*141c0*/  @!P0 IMAD.IADD R11, R11, 0x1, -R10.reuse ;  /* 0x000000010b0b8824 */ /* 0x100fe400078e0a0a */
[----:B------:R-:W-:Y:S01]  /*141d0*/  @!P3 IMAD.MOV R17, RZ, RZ, -R17 ;  /* 0x000000ffff11b224 */ /* 0x000fe200078e0a11 */
[C---:B------:R-:W-:Y:S01]  /*141e0*/  ISETP.GT.U32.AND P3, PT, R10.reuse, R5, PT ;  /* 0x000000050a00720c */ /* 0x040fe20003f64070 */
[----:B------:R-:W-:Y:S01]  /*141f0*/  @!P1 IMAD.IADD R9, R9, 0x1, -R10 ;  /* 0x0000000109099824 */ /* 0x000fe200078e0a0a */
[----:B------:R-:W-:Y:S01]  /*14200*/  ISETP.GT.U32.AND P0, PT, R10, R11, PT ;  /* 0x0000000b0a00720c */ /* 0x000fe20003f04070 */
[----:B------:R-:W-:Y:S01]  /*14210*/  IMAD.HI.U32 R0, R7, R21, RZ ;  /* 0x0000001507007227 */ /* 0x000fe200078e00ff */
[----:B------:R-:W-:Y:S03]  /*14220*/  STL [R1+0x240], R17 ;  /* 0x0002401101007387 */ /* 0x000fe60000100800 */
[----:B0-----:R-:W-:-:S02]  /*14230*/  IMAD.MOV.U32 R3, RZ, RZ, R9 ;  /* 0x000000ffff037224 */ /* 0x001fc400078e0009 */
[----:B------:R-:W-:Y:S02]  /*14240*/  VIADD R4, R28, 0x7d ;  /* 0x0000007d1c047836 */ /* 0x000fe40000000000 */
[----:B------:R-:W-:Y:S02]  /*14250*/  @!P5 IMAD.MOV R3, RZ, RZ, -R3 ;  /* 0x000000ffff03d224 */ /* 0x000fe400078e0a03 */
[----:B------:R-:W-:Y:S01]  /*14260*/  @!P3 IMAD.IADD R5, R5, 0x1, -R10 ;  /* 0x000000010505b824 */ /* 0x000fe200078e0a0a */
[----:B------:R-:W-:Y:S01]  /*14270*/  IABS R9, R4 ;  /* 0x0000000400097213 */ /* 0x000fe20000000000 */
[----:B------:R-:W-:Y:S01]  /*14280*/  IMAD.MOV R0, RZ, RZ, -R0 ;  /* 0x000000ffff007224 */ /* 0x000fe200078e0a00 */
[----:B------:R0:W-:Y:S01]  /*14290*/  STL [R1+0x23c], R3 ;  /* 0x00023c0301007387 */ /* 0x0001e20000100800 */
[----:B------:R-:W-:Y:S01]  /*142a0*/  @!P0 IMAD.IADD R11, R11, 0x1, -R10 ;  /* 0x000000010b0b8824 */ /* 0x000fe200078e0a0a */
[----:B------:R-:W-:Y:S01]  /*142b0*/  ISETP.GT.U32.AND P3, PT, R10, R5, PT ;  /* 0x000000050a00720c */ /* 0x000fe20003f64070 */
[----:B------:R-:W-:Y:S01]  /*142c0*/  VIADD R16, R28, 0x7c ;  /* 0x0000007c1c107836 */ /* 0x000fe20000000000 */
[----:B------:R-:W-:Y:S01]  /*142d0*/  ISETP.GE.AND P1, PT, R4, RZ, PT ;  /* 0x000000ff0400720c */ /* 0x000fe20003f26270 */
[----:B------:R-:W-:Y:S01]  /*142e0*/  IMAD R21, R10, R0, R21 ;  /* 0x000000000a157224 */ /* 0x000fe200078e0215 */
[----:B------:R-:W-:Y:S01]  /*142f0*/  IABS R0, R29 ;  /* 0x0000001d00007213 */ /* 0x000fe20000000000 */
[----:B------:R-:W-:Y:S01]  /*14300*/  IMAD.HI.U32 R12, R7, R9, RZ ;  /* 0x00000009070c7227 */ /* 0x000fe200078e00ff */
[----:B------:R-:W-:-:S02]  /*14310*/  ISETP.GE.AND P5, PT, R16, RZ, PT ;  /* 0x000000ff1000720c */ /* 0x000fc40003fa6270 */
[----:B------:R-:W-:Y:S01]  /*14320*/  IABS R16, R16 ;  /* 0x0000001000107213 */ /* 0x000fe20000000000 */
[----:B0-----:R-:W-:Y:S02]  /*14330*/  IMAD.MOV.U32 R3, RZ, RZ, R11 ;  /* 0x000000ffff037224 */ /* 0x001fe400078e000b */
[----:B------:R-:W-:Y:S02]  /*14340*/  IMAD.MOV R12, RZ, RZ, -R12 ;  /* 0x000000ffff0c7224 */ /* 0x000fe400078e0a0c */
[----:B------:R-:W-:Y:S01]  /*14350*/  @!P2 IMAD.MOV R3, RZ, RZ, -R3 ;  /* 0x000000ffff03a224 */ /* 0x000fe200078e0a03 */
[----:B------:R-:W-:Y:S01]  /*14360*/  ISETP.GT.U32.AND P2, PT, R10, R21, PT ;  /* 0x000000150a00720c */ /* 0x000fe20003f44070 */
[----:B------:R-:W-:-:S03]  /*14370*/  IMAD.HI.U32 R4, R7, R16, RZ ;  /* 0x0000001007047227 */ /* 0x000fc600078e00ff */
[----:B------:R0:W-:Y:S01]  /*14380*/  STL [R1+0x238], R3 ;  /* 0x0002380301007387 */ /* 0x0001e20000100800 */
[----:B------:R-:W-:Y:S02]  /*14390*/  IMAD.MOV R4, RZ, RZ, -R4 ;  /* 0x000000ffff047224 */ /* 0x000fe400078e0a04 */
[C---:B------:R-:W-:Y:S02]  /*143a0*/  IMAD R9, R10.reuse, R12, R9 ;  /* 0x0000000c0a097224 */ /* 0x040fe400078e0209 */
[----:B------:R-:W-:Y:S02]  /*143b0*/  @!P3 IMAD.IADD R5, R5, 0x1, -R10 ;  /* 0x000000010505b824 */ /* 0x000fe400078e0a0a */
[C---:B------:R-:W-:Y:S01]  /*143c0*/  IMAD R16, R10.reuse, R4, R16 ;  /* 0x000000040a107224 */ /* 0x040fe200078e0210 */
[----:B------:R-:W-:Y:S01]  /*143d0*/  ISETP.GT.U32.AND P3, PT, R10, R9, PT ;  /* 0x000000090a00720c */ /* 0x000fe20003f64070 */
[----:B------:R-:W-:Y:S02]  /*143e0*/  @!P2 IMAD.IADD R21, R21, 0x1, -R10 ;  /* 0x000000011515a824 */ /* 0x000fe400078e0a0a */
[----:B0-----:R-:W-:Y:S01]  /*143f0*/  IMAD.MOV.U32 R3, RZ, RZ, R5 ;  /* 0x000000ffff037224 */ /* 0x001fe200078e0005 */
[----:B------:R-:W-:Y:S01]  /*14400*/  IABS R5, R19 ;  /* 0x0000001300057213 */ /* 0x000fe20000000000 */
[----:B------:R-:W-:Y:S01]  /*14410*/  IMAD.HI.U32 R6, R6, R0, RZ ;  /* 0x0000000006067227 */ /* 0x000fe200078e00ff */
[----:B------:R-:W-:-:S03]  /*14420*/  ISETP.GT.U32.AND P2, PT, R10, R21, PT ;  /* 0x000000150a00720c */ /* 0x000fc60003f44070 */
[----:B------:R-:W-:Y:S01]  /*14430*/  @!P4 IMAD.MOV R3, RZ, RZ, -R3 ;  /* 0x000000ffff03c224 */ /* 0x000fe200078e0a03 */
[----:B------:R-:W-:Y:S01]  /*14440*/  ISETP.GT.U32.AND P4, PT, R10, R16, PT ;  /* 0x000000100a00720c */ /* 0x000fe20003f84070 */
[----:B------:R-:W-:Y:S02]  /*14450*/  VIADD R15, R28, 0x7b ;  /* 0x0000007b1c0f7836 */ /* 0x000fe40000000000 */
[----:B------:R-:W-:Y:S01]  /*14460*/  IMAD.MOV R6, RZ, RZ, -R6 ;  /* 0x000000ffff067224 */ /* 0x000fe200078e0a06 */
[----:B------:R0:W-:Y:S01]  /*14470*/  STL [R1+0x234], R3 ;  /* 0x0002340301007387 */ /* 0x0001e20000100800 */
[----:B------:R-:W-:Y:S01]  /*14480*/  @!P3 IMAD.IADD R9, R9, 0x1, -R10 ;  /* 0x000000010909b824 */ /* 0x000fe200078e0a0a */
[----:B------:R-:W-:Y:S01]  /*14490*/  ISETP.GE.AND P0, PT, R15, RZ, PT ;  /* 0x000000ff0f00720c */ /* 0x000fe20003f06270 */
[----:B------:R-:W-:Y:S01]  /*144a0*/  IMAD R0, R8, R6, R0 ;  /* 0x0000000608007224 */ /* 0x000fe200078e0200 */
[----:B------:R-:W-:Y:S01]  /*144b0*/  IABS R15, R15 ;  /* 0x0000000f000f7213 */ /* 0x000fe20000000000 */
[----:B------:R-:W-:Y:S01]  /*144c0*/  @!P2 IMAD.IADD R21, R21, 0x1, -R10 ;  /* 0x000000011515a824 */ /* 0x000fe200078e0a0a */
[----:B------:R-:W-:Y:S01]  /*144d0*/  ISETP.GT.U32.AND P3, PT, R10, R9, PT ;  /* 0x000000090a00720c */ /* 0x000fe20003f64070 */
[----:B------:R-:W-:Y:S01]  /*144e0*/  IMAD.HI.U32 R4, R7, R14, RZ ;  /* 0x0000000e07047227 */ /* 0x000fe200078e00ff */
[----:B------:R-:W-:-:S03]  /*144f0*/  ISETP.GT.U32.AND P2, PT, R8, R0, PT ;  /* 0x000000000800720c */ /* 0x000fc60003f44070 */
[----:B------:R-:W-:Y:S02]  /*14500*/  @!P4 IMAD.IADD R16, R16, 0x1, -R10 ;  /* 0x000000011010c824 */ /* 0x000fe400078e0a0a */
[----:B------:R-:W-:-:S03]  /*14510*/  IMAD.HI.U32 R11, R7, R15, RZ ;  /* 0x0000000f070b7227 */ /* 0x000fc600078e00ff */
[C---:B------:R-:W-:Y:S01]  /*14520*/  ISETP.GT.U32.AND P4, PT, R10.reuse, R16, PT ;  /* 0x000000100a00720c */ /* 0x040fe20003f84070 */
[----:B------:R-:W-:Y:S02]  /*14530*/  IMAD.MOV R11, RZ, RZ, -R11 ;  /* 0x000000ffff0b7224 */ /* 0x000fe400078e0a0b */
[----:B------:R-:W-:Y:S02]  /*14540*/  IMAD.MOV R4, RZ, RZ, -R4 ;  /* 0x000000ffff047224 */ /* 0x000fe400078e0a04 */
[C---:B------:R-:W-:Y:S02]  /*14550*/  IMAD R15, R10.reuse, R11, R15 ;  /* 0x0000000b0a0f7224 */ /* 0x040fe400078e020f */
[C---:B------:R-:W-:Y:S02]  /*14560*/  IMAD R14, R10.reuse, R4, R14 ;  /* 0x000000040a0e7224 */ /* 0x040fe400078e020e */
[----:B------:R-:W-:Y:S01]  /*14570*/  @!P3 IMAD.IADD R9, R9, 0x1, -R10 ;  /* 0x000000010909b824 */ /* 0x000fe200078e0a0a */
[----:B------:R-:W-:Y:S01]  /*14580*/  ISETP.GT.U32.AND P3, PT, R10, R15, PT ;  /* 0x0000000f0a00720c */ /* 0x000fe20003f64070 */
[----:B------:R-:W-:-:S02]  /*14590*/  @!P2 IMAD.IADD R0, R0, 0x1, -R8 ;  /* 0x000000010000a824 */ /* 0x000fc400078e0a08 */
[----:B------:R-:W-:Y:S01]  /*145a0*/  @!P4 IMAD.IADD R16, R16, 0x1, -R10 ;  /* 0x000000011010c824 */ /* 0x000fe200078e0a0a */
[----:B------:R-:W-:Y:S01]  /*145b0*/  ISETP.GT.U32.AND P4, PT, R10, R14, PT ;  /* 0x0000000e0a00720c */ /* 0x000fe20003f84070 */
[----:B------:R-:W-:Y:S01]  /*145c0*/  IMAD.HI.U32 R11, R7, R13, RZ ;  /* 0x0000000d070b7227 */ /* 0x000fe200078e00ff */
[----:B------:R-:W-:-:S03]  /*145d0*/  ISETP.GT.U32.AND P2, PT, R8, R0, PT ;  /* 0x000000000800720c */ /* 0x000fc60003f44070 */
[----:B0-----:R-:W-:Y:S02]  /*145e0*/  IMAD.MOV.U32 R3, RZ, RZ, R21 ;  /* 0x000000ffff037224 */ /* 0x001fe400078e0015 */
[----:B------:R-:W-:Y:S02]  /*145f0*/  IMAD.MOV R11, RZ, RZ, -R11 ;  /* 0x000000ffff0b7224 */ /* 0x000fe400078e0a0b */
[----:B------:R-:W-:Y:S02]  /*14600*/  VIADD R17, R28, 0x79 ;  /* 0x000000791c117836 */ /* 0x000fe40000000000 */
[----:B------:R-:W-:Y:S02]  /*14610*/  @!P6 IMAD.MOV R3, RZ, RZ, -R3 ;  /* 0x000000ffff03e224 */ /* 0x000fe400078e0a03 */
[----:B------:R-:W-:Y:S01]  /*14620*/  IMAD R13, R10, R11, R13 ;  /* 0x0000000b0a0d7224 */ /* 0x000fe200078e020d */
[----:B------:R-:W-:Y:S01]  /*14630*/  IABS R6, R17 ;  /* 0x0000001100067213 */ /* 0x000fe20000000000 */
[----:B------:R-:W-:Y:S01]  /*14640*/  VIADD R12, R28, 0x77 ;  /* 0x000000771c0c7836 */ /* 0x000fe20000000000 */
[----:B------:R0:W-:Y:S01]  /*14650*/  STL [R1+0x224], R3 ;  /* 0x0002240301007387 */ /* 0x0001e20000100800 */
[--C-:B------:R-:W-:Y:S01]  /*14660*/  @!P3 IMAD.IADD R15, R15, 0x1, -R10.reuse ;  /* 0x000000010f0fb824 */ /* 0x100fe200078e0a0a */
[----:B------:R-:W-:Y:S01]  /*14670*/  ISETP.GT.U32.AND P3, PT, R10, R13, PT ;  /* 0x0000000d0a00720c */ /* 0x000fe20003f64070 */
[----:B------:R-:W-:Y:S01]  /*14680*/  @!P4 IMAD.IADD R14, R14, 0x1, -R10 ;  /* 0x000000010e0ec824 */ /* 0x000fe200078e0a0a */
[----:B------:R-:W-:Y:S01]  /*14690*/  IABS R4, R12 ;  /* 0x0000000c00047213 */ /* 0x000fe20000000000 */
[----:B------:R-:W-:Y:S01]  /*146a0*/  @!P2 IMAD.IADD R0, R0, 0x1, -R8 ;  /* 0x000000010000a824 */ /* 0x000fe200078e0a08 */
[----:B------:R-:W-:Y:S01]  /*146b0*/  ISETP.GT.U32.AND P6, PT, R10, R15, PT ;  /* 0x0000000f0a00720c */ /* 0x000fe20003fc4070 */
[----:B------:R-:W-:Y:S01]  /*146c0*/  IMAD.HI.U32 R23, R7, R6, RZ ;  /* 0x0000000607177227 */ /* 0x000fe200078e00ff */
[----:B------:R-:W-:-:S02]  /*146d0*/  ISETP.GE.AND P2, PT, R29, RZ, PT ;  /* 0x000000ff1d00720c */ /* 0x000fc40003f46270 */
[----:B------:R-:W-:Y:S01]  /*146e0*/  ISETP.NE.AND P4, PT, R2, RZ, PT ;  /* 0x000000ff0200720c */ /* 0x000fe20003f85270 */
[----:B0-----:R-:W-:Y:S02]  /*146f0*/  IMAD.MOV.U32 R3, RZ, RZ, R9 ;  /* 0x000000ffff037224 */ /* 0x001fe400078e0009 */
        /* <DEDUP_REMOVED lines=8> */
[----:B------:R-:W-:Y:S02]  /*14780*/  IMAD.MOV R11, RZ, RZ, -R11 ;  /* 0x000000ffff0b7224 */ /* 0x000fe400078e0a0b */
[C---:B------:R-:W-:Y:S02]  /*14790*/  IMAD R5, R10.reuse, R22, R5 ;  /* 0x000000160a057224 */ /* 0x040fe400078e0205 */
[----:B------:R-:W-:Y:S02]  /*147a0*/  @!P3 IMAD.IADD R13, R13, 0x1, -R10 ;  /* 0x000000010d0db824 */ /* 0x000fe400078e0a0a */
[C---:B------:R-:W-:Y:S02]  /*147b0*/  IMAD R4, R10.reuse, R11, R4 ;  /* 0x0000000b0a047224 */ /* 0x040fe400078e0204 */
[----:B------:R-:W-:Y:S01]  /*147c0*/  @!P6 IMAD.IADD R15, R15, 0x1, -R10 ;  /* 0x000000010f0fe824 */ /* 0x000fe200078e0a0a */
[C---:B------:R-:W-:Y:S01]  /*147d0*/  ISETP.GT.U32.AND P6, PT, R10.reuse, R6, PT ;  /* 0x000000060a00720c */ /* 0x040fe20003fc4070 */
[----:B------:R-:W-:Y:S01]  /*147e0*/  @!P2 IMAD.MOV R0, RZ, RZ, -R0 ;  /* 0x000000ffff00a224 */ /* 0x000fe200078e0a00 */
[----:B------:R-:W-:Y:S01]  /*147f0*/  ISETP.GT.U32.AND P2, PT, R10, R5, PT ;  /* 0x000000050a00720c */ /* 0x000fe20003f44070 */
[----:B------:R-:W-:Y:S01]  /*14800*/  @!P1 IMAD.IADD R14, R14, 0x1, -R10 ;  /* 0x000000010e0e9824 */ /* 0x000fe200078e0a0a */
[----:B------:R-:W-:Y:S01]  /*14810*/  ISETP.GT.U32.AND P3, PT, R10, R13, PT ;  /* 0x0000000d0a00720c */ /* 0x000fe20003f64070 */
[----:B------:R-:W-:Y:S01]  /*14820*/  VIADD R11, R28, 0x76 ;  /* 0x000000761c0b7836 */ /* 0x000fe20000000000 */
[----:B------:R-:W-:Y:S01]  /*14830*/  ISETP.GT.U32.AND P1, PT, R10, R4, PT ;  /* 0x000000040a00720c */ /* 0x000fe20003f24070 */
[----:B------:R-:W-:Y:S01]  /*14840*/  VIADD R8, R28, 0x75 ;  /* 0x000000751c087836 */ /* 0x000fe20000000000 */
[----:B------:R-:W-:Y:S01]  /*14850*/  @!P4 LOP3.LUT R0, RZ, R2, RZ, 0x33, !PT ;  /* 0x00000002ff00c212 */ /* 0x000fe200078e33ff */
[----:B------:R-:W-:Y:S01]  /*14860*/  IMAD.MOV.U32 R22, RZ, RZ, R16 ;  /* 0x000000ffff167224 */ /* 0x000fe200078e0010 */
[----:B------:R-:W-:Y:S01]  /*14870*/  IABS R21, R11 ;  /* 0x0000000b00157213 */ /* 0x000fe20000000000 */
[----:B0-----:R-:W-:Y:S01]  /*14880*/  IMAD.MOV.U32 R3, RZ, RZ, R15 ;  /* 0x000000ffff037224 */ /* 0x001fe200078e000f */
[----:B------:R-:W-:Y:S01]  /*14890*/  ISETP.GE.AND P4, PT, R20, RZ, PT ;  /* 0x000000ff1400720c */ /* 0x000fe20003f86270 */
[--C-:B------:R-:W-:Y:S01]  /*148a0*/  @!P6 IMAD.IADD R6, R6, 0x1, -R10.reuse ;  /* 0x000000010606e824 */ /* 0x100fe200078e0a0a */
[----:B------:R-:W-:Y:S01]  /*148b0*/  IABS R9, R8 ;  /* 0x0000000800097213 */ /* 0x000fe20000000000 */
[--C-:B------:R-:W-:Y:S01]  /*148c0*/  @!P2 IMAD.IADD R5, R5, 0x1, -R10.reuse ;  /* 0x000000010505a824 */ /* 0x100fe200078e0a0a */
[----:B------:R0:W-:Y:S01]  /*148d0*/  STL [R1+0x3060], R0 ;  /* 0x0030600001007387 */ /* 0x0001e20000100800 */
[--C-:B------:R-:W-:Y:S01]  /*148e0*/  @!P3 IMAD.IADD R13, R13, 0x1, -R10.reuse ;  /* 0x000000010d0db824 */ /* 0x100fe200078e0a0a */
[----:B------:R-:W-:Y:S01]  /*148f0*/  ISETP.GE.AND P3, PT, R18, RZ, PT ;  /* 0x000000ff1200720c */ /* 0x000fe20003f66270 */
[----:B------:R-:W-:Y:S01]  /*14900*/  @!P1 IMAD.IADD R4, R4, 0x1, -R10 ;  /* 0x0000000104049824 */ /* 0x000fe200078e0a0a */
[C---:B------:R-:W-:Y:S01]  /*14910*/  ISETP.GT.U32.AND P1, PT, R10.reuse, R6, PT ;  /* 0x000000060a00720c */ /* 0x040fe20003f24070 */
[----:B------:R-:W-:Y:S01]  /*14920*/  @!P5 IMAD.MOV R22, RZ, RZ, -R22 ;  /* 0x000000ffff16d224 */ /* 0x000fe200078e0a16 */
[----:B------:R-:W-:Y:S01]  /*14930*/  ISETP.GT.U32.AND P5, PT, R10, R5, PT ;  /* 0x000000050a00720c */ /* 0x000fe20003fa4070 */
[----:B------:R-:W-:Y:S01]  /*14940*/  IMAD.HI.U32 R20, R7, R21, RZ ;  /* 0x0000001507147227 */ /* 0x000fe200078e00ff */
[----:B------:R-:W-:-:S02]  /*14950*/  ISETP.GE.AND P6, PT, R17, RZ, PT ;  /* 0x000000ff1100720c */ /* 0x000fc40003fc6270 */
[----:B------:R-:W-:Y:S01]  /*14960*/  STL [R1+0x21c], R22 ;  /* 0x00021c1601007387 */ /* 0x000fe20000100800 */
[----:B------:R-:W-:Y:S01]  /*14970*/  @!P0 IMAD.MOV R3, RZ, RZ, -R3 ;  /* 0x000000ffff038224 */ /* 0x000fe200078e0a03 */
[----:B------:R-:W-:Y:S01]  /*14980*/  ISETP.GE.AND P2, PT, R19, RZ, PT ;  /* 0x000000ff1300720c */ /* 0x000fe20003f46270 */
[----:B------:R-:W-:Y:S01]  /*14990*/  IMAD.HI.U32 R2, R7, R9, RZ ;  /* 0x0000000907027227 */ /* 0x000fe200078e00ff */
[----:B------:R-:W-:Y:S02]  /*149a0*/  ISETP.GT.U32.AND P0, PT, R10, R4, PT ;  /* 0x000000040a00720c */ /* 0x000fe40003f04070 */
[----:B------:R1:W-:Y:S01]  /*149b0*/  STL [R1+0x218], R3 ;  /* 0x0002180301007387 */ /* 0x0003e20000100800 */
[----:B------:R-:W-:Y:S02]  /*149c0*/  IMAD.MOV R20, RZ, RZ, -R20 ;  /* 0x000000ffff147224 */ /* 0x000fe400078e0a14 */
[----:B------:R-:W-:Y:S02]  /*149d0*/  IMAD.MOV R18, RZ, RZ, -R2 ;  /* 0x000000ffff127224 */ /* 0x000fe400078e0a02 */
[----:B0-----:R-:W-:-:S02]  /*149e0*/  IMAD.MOV.U32 R0, RZ, RZ, R13 ;  /* 0x000000ffff007224 */ /* 0x001fc400078e000d */
[----:B------:R-:W-:Y:S02]  /*149f0*/  IMAD R2, R10, R20, R21 ;  /* 0x000000140a027224 */ /* 0x000fe400078e0215 */
[C---:B------:R-:W-:Y:S02]  /*14a00*/  VIADD R16, R28.reuse, 0x74 ;  /* 0x000000741c107836 */ /* 0x040fe40000000000 */
[----:B-1----:R-:W-:Y:S02]  /*14a10*/  IMAD.MOV.U32 R3, RZ, RZ, R14 ;  /* 0x000000ffff037224 */ /* 0x002fe400078e000e */
[----:B------:R-:W-:Y:S01]  /*14a20*/  VIADD R14, R28, 0x73 ;  /* 0x000000731c0e7836 */ /* 0x000fe20000000000 */
[----:B------:R-:W-:Y:S01]  /*14a30*/  IABS R13, R16 ;  /* 0x00000010000d7213 */ /* 0x000fe20000000000 */
[----:B------:R-:W-:Y:S01]  /*14a40*/  @!P4 IMAD.MOV R3, RZ, RZ, -R3 ;  /* 0x000000ffff03c224 */ /* 0x000fe200078e0a03 */
[----:B------:R-:W-:Y:S01]  /*14a50*/  ISETP.GT.U32.AND P4, PT, R10, R2, PT ;  /* 0x000000020a00720c */ /* 0x000fe20003f84070 */
[----:B------:R-:W-:Y:S01]  /*14a60*/  @!P3 IMAD.MOV R0, RZ, RZ, -R0 ;  /* 0x000000ffff00b224 */ /* 0x000fe200078e0a00 */
[----:B------:R-:W-:Y:S01]  /*14a70*/  ISETP.GE.AND P3, PT, R12, RZ, PT ;  /* 0x000000ff0c00720c */ /* 0x000fe20003f66270 */
[----:B------:R-:W-:Y:S01]  /*14a80*/  IMAD R9, R10, R18, R9 ;  /* 0x000000120a097224 */ /* 0x000fe200078e0209 */
[----:B------:R-:W-:Y:S01]  /*14a90*/  IABS R12, R14 ;  /* 0x0000000e000c7213 */ /* 0x000fe20000000000 */
[--C-:B------:R-:W-:Y:S01]  /*14aa0*/  @!P1 IMAD.IADD R6, R6, 0x1, -R10.reuse ;  /* 0x0000000106069824 */ /* 0x100fe200078e0a0a */
[----:B------:R0:W-:Y:S01]  /*14ab0*/  STL [R1+0x98], R3 ;  /* 0x0000980301007387 */ /* 0x0001e20000100800 */
[--C-:B------:R-:W-:Y:S01]  /*14ac0*/  @!P5 IMAD.IADD R5, R5, 0x1, -R10.reuse ;  /* 0x000000010505d824 */ /* 0x100fe200078e0a0a */
[----:B------:R-:W-:Y:S01]  /*14ad0*/  ISETP.GT.U32.AND P1, PT, R10, R9, PT ;  /* 0x000000090a00720c */ /* 0x000fe20003f24070 */
[----:B------:R-:W-:Y:S01]  /*14ae0*/  @!P0 IMAD.IADD R4, R4, 0x1, -R10 ;  /* 0x0000000104048824 */ /* 0x000fe200078e0a0a */
[----:B------:R1:W-:Y:S01]  /*14af0*/  STL [R1+0x214], R0 ;  /* 0x0002140001007387 */ /* 0x0003e20000100800 */
[----:B------:R-:W-:Y:S01]  /*14b00*/  ISETP.GE.AND P5, PT, R11, RZ, PT ;  /* 0x000000ff0b00720c */ /* 0x000fe20003fa6270 */
[----:B------:R-:W-:Y:S01]  /*14b10*/  IMAD.MOV.U32 R11, RZ, RZ, R12 ;  /* 0x000000ffff0b7224 */ /* 0x000fe200078e000c */
[----:B------:R-:W-:Y:S01]  /*14b20*/  ISETP.GE.AND P0, PT, R8, RZ, PT ;  /* 0x000000ff0800720c */ /* 0x000fe20003f06270 */
[----:B------:R-:W-:-:S04]  /*14b30*/  IMAD.HI.U32 R12, R7, R13, RZ ;  /* 0x0000000d070c7227 */ /* 0x000fc800078e00ff */
[----:B0-----:R-:W-:Y:S02]  /*14b40*/  IMAD.MOV.U32 R3, RZ, RZ, R6 ;  /* 0x000000ffff037224 */ /* 0x001fe400078e0006 */
[----:B-1----:R-:W-:Y:S02]  /*14b50*/  IMAD.MOV.U32 R0, RZ, RZ, R5 ;  /* 0x000000ffff007224 */ /* 0x002fe400078e0005 */
[----:B------:R-:W-:Y:S02]  /*14b60*/  @!P6 IMAD.MOV R3, RZ, RZ, -R3 ;  /* 0x000000ffff03e224 */ /* 0x000fe400078e0a03 */
[----:B------:R-:W-:Y:S01]  /*14b70*/  @!P2 IMAD.MOV R0, RZ, RZ, -R0 ;  /* 0x000000ffff00a224 */ /* 0x000fe200078e0a00 */
[----:B------:R-:W-:Y:S01]  /*14b80*/  ISETP.GE.AND P2, PT, R14, RZ, PT ;  /* 0x000000ff0e00720c */ /* 0x000fe20003f46270 */
[----:B------:R-:W-:Y:S01]  /*14b90*/  IMAD.MOV R12, RZ, RZ, -R12 ;  /* 0x000000ffff0c7224 */ /* 0x000fe200078e0a0c */
[----:B------:R-:W-:Y:S01]  /*14ba0*/  STL [R1+0x210], R3 ;  /* 0x0002100301007387 */ /* 0x000fe20000100800 */
[--C-:B------:R-:W-:Y:S01]  /*14bb0*/  @!P4 IMAD.IADD R2, R2, 0x1, -R10.reuse ;  /* 0x000000010202c824 */ /* 0x100fe200078e0a0a */
[----:B------:R-:W-:Y:S01]  /*14bc0*/  ISETP.GE.AND P4, PT, R16, RZ, PT ;  /* 0x000000ff1000720c */ /* 0x000fe20003f86270 */
[C---:B------:R-:W-:Y:S01]  /*14bd0*/  IMAD R13, R10.reuse, R12, R13 ;  /* 0x0000000c0a0d7224 */ /* 0x040fe200078e020d */
[----:B------:R0:W-:Y:S01]  /*14be0*/  STL [R1+0x20c], R0 ;  /* 0x00020c0001007387 */ /* 0x0001e20000100800 */
[----:B------:R-:W-:Y:S01]  /*14bf0*/  @!P1 IMAD.IADD R9, R9, 0x1, -R10 ;  /* 0x0000000109099824 */ /* 0x000fe200078e0a0a */
[----:B------:R-:W-:Y:S01]  /*14c00*/  ISETP.GT.U32.AND P1, PT, R10, R2, PT ;  /* 0x000000020a00720c */ /* 0x000fe20003f24070 */
[----:B------:R-:W-:-:S03]  /*14c10*/  IMAD.HI.U32 R8, R7, R11, RZ ;  /* 0x0000000b07087227 */ /* 0x000fc600078e00ff */
[----:B------:R-:W-:Y:S01]  /*14c20*/  ISETP.GT.U32.AND P6, PT, R10, R9, PT ;  /* 0x000000090a00720c */ /* 0x000fe20003fc4070 */
[----:B------:R-:W-:Y:S02]  /*14c30*/  VIADD R14, R28, 0x72 ;  /* 0x000000721c0e7836 */ /* 0x000fe40000000000 */
[----:B------:R-:W-:Y:S02]  /*14c40*/  IMAD.MOV R8, RZ, RZ, -R8 ;  /* 0x000000ffff087224 */ /* 0x000fe400078e0a08 */
        /* <DEDUP_REMOVED lines=15> */
[----:B------:R-:W-:Y:S01]  /*14d40*/  IMAD.MOV R8, RZ, RZ, -R8 ;  /* 0x000000ffff087224 */ /* 0x000fe200078e0a08 */
[C---:B------:R-:W-:Y:S01]  /*14d50*/  ISETP.GT.U32.AND P3, PT, R10.reuse, R13, PT ;  /* 0x0000000d0a00720c */ /* 0x040fe20003f64070 */
[----:B------:R-:W-:Y:S02]  /*14d60*/  @!P5 IMAD.MOV R0, RZ, RZ, -R0 ;  /* 0x000000ffff00d224 */ /* 0x000fe400078e0a00 */
[----:B------:R-:W-:Y:S02]  /*14d70*/  IMAD R14, R10, R8, R14 ;  /* 0x000000080a0e7224 */ /* 0x000fe400078e020e */
[----:B------:R-:W-:Y:S01]  /*14d80*/  VIADD R4, R28, 0x71 ;  /* 0x000000711c047836 */ /* 0x000fe20000000000 */
[----:B------:R0:W-:Y:S01]  /*14d90*/  STL [R1+0x1fc], R0 ;  /* 0x0001fc0001007387 */ /* 0x0001e20000100800 */
[----:B------:R-:W-:-:S02]  /*14da0*/  @!P6 IMAD.IADD R16, R16, 0x1, -R10 ;  /* 0x000000011010e824 */ /* 0x000fc400078e0a0a */
[----:B------:R-:W-:Y:S01]  /*14db0*/  IMAD.HI.U32 R2, R7, R12, RZ ;  /* 0x0000000c07027227 */ /* 0x000fe200078e00ff */
[----:B------:R-:W-:Y:S02]  /*14dc0*/  IABS R5, R4 ;  /* 0x0000000400057213 */ /* 0x000fe40000000000 */
[C---:B------:R-:W-:Y:S01]  /*14dd0*/  ISETP.GT.U32.AND P6, PT, R10.reuse, R16, PT ;  /* 0x000000100a00720c */ /* 0x040fe20003fc4070 */
[----:B------:R-:W-:Y:S01]  /*14de0*/  @!P3 IMAD.IADD R13, R13, 0x1, -R10 ;  /* 0x000000010d0db824 */ /* 0x000fe200078e0a0a */
[----:B------:R-:W-:Y:S01]  /*14df0*/  ISETP.GT.U32.AND P3, PT, R10, R14, PT ;  /* 0x0000000e0a00720c */ /* 0x000fe20003f64070 */
[----:B------:R-:W-:Y:S01]  /*14e00*/  VIADD R15, R28, 0x6e ;  /* 0x0000006e1c0f7836 */ /* 0x000fe20000000000 */
[----:B------:R-:W-:Y:S01]  /*14e10*/  ISETP.GE.AND P5, PT, R4, RZ, PT ;  /* 0x000000ff0400720c */ /* 0x000fe20003fa6270 */
[----:B0-----:R-:W-:Y:S02]  /*14e20*/  IMAD.MOV.U32 R0, RZ, RZ, R9 ;  /* 0x000000ffff007224 */ /* 0x001fe400078e0009 */
[----:B------:R-:W-:Y:S01]  /*14e30*/  IMAD.HI.U32 R4, R7, R5, RZ ;  /* 0x0000000507047227 */ /* 0x000fe200078e00ff */
[----:B------:R-:W-:-:S03]  /*14e40*/  IABS R17, R15 ;  /* 0x0000000f00117213 */ /* 0x000fc60000000000 */
[----:B------:R-:W-:Y:S01]  /*14e50*/  @!P0 IMAD.MOV R0, RZ, RZ, -R0 ;  /* 0x000000ffff008224 */ /* 0x000fe200078e0a00 */
[----:B------:R-:W-:Y:S01]  /*14e60*/  ISETP.GE.AND P0, PT, R6, RZ, PT ;  /* 0x000000ff0600720c */ /* 0x000fe20003f06270 */
[----:B------:R-:W-:Y:S02]  /*14e70*/  IMAD.MOV R6, RZ, RZ, -R2 ;  /* 0x000000ffff067224 */ /* 0x000fe400078e0a02 */
[----:B------:R-:W-:Y:S01]  /*14e80*/  VIADD R2, R28, 0x6f ;  /* 0x0000006f1c027836 */ /* 0x000fe20000000000 */
[----:B------:R0:W-:Y:S01]  /*14e90*/  STL [R1+0x1f8], R0 ;  /* 0x0001f80001007387 */ /* 0x0001e20000100800 */
[----:B------:R-:W-:Y:S02]  /*14ea0*/  IMAD.MOV R4, RZ, RZ, -R4 ;  /* 0x000000ffff047224 */ /* 0x000fe400078e0a04 */
[----:B------:R-:W-:Y:S01]  /*14eb0*/  IMAD R12, R10, R6, R12 ;  /* 0x000000060a0c7224 */ /* 0x000fe200078e020c */
[----:B------:R-:W-:Y:S01]  /*14ec0*/  IABS R6, R2 ;  /* 0x0000000200067213 */ /* 0x000fe20000000000 */
[----:B------:R-:W-:-:S02]  /*14ed0*/  @!P3 IMAD.IADD R14, R14, 0x1, -R10 ;  /* 0x000000010e0eb824 */ /* 0x000fc400078e0a0a */
[C---:B------:R-:W-:Y:S01]  /*14ee0*/  IMAD R5, R10.reuse, R4, R5 ;  /* 0x000000040a057224 */ /* 0x040fe200078e0205 */
[----:B------:R-:W-:Y:S01]  /*14ef0*/  ISETP.GT.U32.AND P3, PT, R10, R12, PT ;  /* 0x0000000c0a00720c */ /* 0x000fe20003f64070 */
[----:B------:R-:W-:Y:S02]  /*14f00*/  @!P6 IMAD.IADD R16, R16, 0x1, -R10 ;  /* 0x000000011010e824 */ /* 0x000fe400078e0a0a */
        /* <DEDUP_REMOVED lines=8> */
[--C-:B------:R-:W-:Y:S02]  /*14f90*/  @!P3 IMAD.IADD R12, R12, 0x1, -R10.reuse ;  /* 0x000000010c0cb824 */ /* 0x100fe400078e0a0a */
[----:B------:R-:W-:Y:S01]  /*14fa0*/  @!P6 IMAD.IADD R5, R5, 0x1, -R10 ;  /* 0x000000010505e824 */ /* 0x000fe200078e0a0a */
[----:B------:R-:W-:Y:S01]  /*14fb0*/  IABS R11, R9 ;  /* 0x00000009000b7213 */ /* 0x000fe20000000000 */
[----:B------:R-:W-:Y:S01]  /*14fc0*/  VIADD R4, R28, 0x6c ;  /* 0x0000006c1c047836 */ /* 0x000fe20000000000 */
[----:B------:R-:W-:-:S02]  /*14fd0*/  ISETP.GT.U32.AND P3, PT, R10, R12, PT ;  /* 0x0000000c0a00720c */ /* 0x000fc40003f64070 */
[----:B------:R-:W-:Y:S01]  /*14fe0*/  ISETP.GT.U32.AND P6, PT, R10, R5, PT ;  /* 0x000000050a00720c */ /* 0x000fe20003fc4070 */
[----:B------:R-:W-:Y:S01]  /*14ff0*/  @!P4 IMAD.IADD R14, R14, 0x1, -R10 ;  /* 0x000000010e0ec824 */ /* 0x000fe200078e0a0a */
[----:B------:R-:W-:Y:S01]  /*15000*/  IABS R8, R4 ;  /* 0x0000000400087213 */ /* 0x000fe20000000000 */
[----:B0-----:R-:W-:Y:S02]  /*15010*/  IMAD.MOV.U32 R0, RZ, RZ, R16 ;  /* 0x000000ffff007224 */ /* 0x001fe400078e0010 */
[----:B------:R-:W-:-:S04]  /*15020*/  IMAD.HI.U32 R16, R7, R17, RZ ;  /* 0x0000001107107227 */ /* 0x000fc800078e00ff */
        /* <DEDUP_REMOVED lines=70> */
[----:B------:R-:W-:Y:S02]  /*15490*/  @!P2 IMAD.IADD R16, R16, 0x1, -R10 ;  /* 0x000000011010a824 */ /* 0x000fe400078e0a0a */
[----:B------:R-:W-:Y:S02]  /*154a0*/  @!P6 IMAD.MOV R0, RZ, RZ, -R0 ;  /* 0x000000ffff00e224 */ /* 0x000fe400078e0a00 */
[----:B------:R-:W-:Y:S01]  /*154b0*/  IMAD.MOV R9, RZ, RZ, -R9 ;  /* 0x000000ffff097224 */ /* 0x000fe200078e0a09 */
[C---:B------:R-:W-:Y:S01]  /*154c0*/  ISETP.GT.U32.AND P2, PT, R10.reuse, R16, PT ;  /* 0x000000100a00720c */ /* 0x040fe20003f44070 */
[----:B------:R-:W-:Y:S01]  /*154d0*/  IMAD R15, R10, R12, R15 ;  /* 0x0000000c0a0f7224 */ /* 0x000fe200078e020f */
[----:B------:R0:W-:Y:S01]  /*154e0*/  STL [R1+0x1d8], R0 ;  /* 0x0001d80001007387 */ /* 0x0001e20000100800 */
[----:B------:R-:W-:-:S02]  /*154f0*/  IMAD.MOV.U32 R3, RZ, RZ, R11 ;  /* 0x000000ffff037224 */ /* 0x000fc400078e000b */
[----:B------:R-:W-:Y:S01]  /*15500*/  @!P3 IMAD.IADD R5, R5, 0x1, -R10 ;  /* 0x000000010505b824 */ /* 0x000fe200078e0a0a */
[----:B------:R-:W-:Y:S01]  /*15510*/  ISETP.GE.AND P3, PT, R6, RZ, PT ;  /* 0x000000ff0600720c */ /* 0x000fe20003f66270 */
[----:B------:R-:W-:-:S03]  /*15520*/  IMAD.HI.U32 R6, R7, R13, RZ ;  /* 0x0000000d07067227 */ /* 0x000fc600078e00ff */
[C---:B------:R-:W-:Y:S01]  /*15530*/  ISETP.GT.U32.AND P6, PT, R10.reuse, R5, PT ;  /* 0x000000050a00720c */ /* 0x040fe20003fc4070 */
[C---:B------:R-:W-:Y:S02]  /*15540*/  IMAD R14, R10.reuse, R9, R14 ;  /* 0x000000090a0e7224 */ /* 0x040fe400078e020e */
[----:B0-----:R-:W-:Y:S02]  /*15550*/  IMAD.MOV.U32 R0, RZ, RZ, R8 ;  /* 0x000000ffff007224 */ /* 0x001fe400078e0008 */
[----:B------:R-:W-:Y:S01]  /*15560*/  @!P5 IMAD.MOV R3, RZ, RZ, -R3 ;  /* 0x000000ffff03d224 */ /* 0x000fe200078e0a03 */
[C---:B------:R-:W-:Y:S01]  /*15570*/  ISETP.GT.U32.AND P5, PT, R10.reuse, R15, PT ;  /* 0x0000000f0a00720c */ /* 0x040fe20003fa4070 */
[----:B------:R-:W-:Y:S02]  /*15580*/  IMAD.MOV R6, RZ, RZ, -R6 ;  /* 0x000000ffff067224 */ /* 0x000fe400078e0a06 */
[----:B------:R-:W-:Y:S01]  /*15590*/  @!P4 IMAD.MOV R0, RZ, RZ, -R0 ;  /* 0x000000ffff00c224 */ /* 0x000fe200078e0a00 */
[C---:B------:R-:W-:Y:S01]  /*155a0*/  ISETP.GT.U32.AND P4, PT, R10.reuse, R14, PT ;  /* 0x0000000e0a00720c */ /* 0x040fe20003f84070 */
[----:B------:R-:W-:Y:S01]  /*155b0*/  IMAD R13, R10, R6, R13 ;  /* 0x000000060a0d7224 */ /* 0x000fe200078e020d */
[----:B------:R-:W-:Y:S01]  /*155c0*/  STL [R1+0x1d0], R3 ;  /* 0x0001d00301007387 */ /* 0x000fe20000100800 */
[----:B------:R-:W-:-:S02]  /*155d0*/  VIADD R12, R28, 0x66 ;  /* 0x000000661c0c7836 */ /* 0x000fc40000000000 */
[--C-:B------:R-:W-:Y:S01]  /*155e0*/  @!P2 IMAD.IADD R16, R16, 0x1, -R10.reuse ;  /* 0x000000011010a824 */ /* 0x100fe200078e0a0a */
[----:B------:R-:W-:Y:S01]  /*155f0*/  ISETP.GT.U32.AND P2, PT, R10, R13, PT ;  /* 0x0000000d0a00720c */ /* 0x000fe20003f44070 */
[--C-:B------:R-:W-:Y:S01]  /*15600*/  @!P6 IMAD.IADD R5, R5, 0x1, -R10.reuse ;  /* 0x000000010505e824 */ /* 0x100fe200078e0a0a */
[----:B------:R-:W-:Y:S01]  /*15610*/  IABS R6, R12 ;  /* 0x0000000c00067213 */ /* 0x000fe20000000000 */
[--C-:B------:R-:W-:Y:S01]  /*15620*/  @!P5 IMAD.IADD R15, R15, 0x1, -R10.reuse ;  /* 0x000000010f0fd824 */ /* 0x100fe200078e0a0a */
[----:B------:R-:W-:Y:S01]  /*15630*/  ISETP.GE.AND P6, PT, R4, RZ, PT ;  /* 0x000000ff0400720c */ /* 0x000fe20003fc6270 */
[----:B------:R-:W-:Y:S01]  /*15640*/  VIADD R8, R28, 0x65 ;  /* 0x000000651c087836 */ /* 0x000fe20000000000 */
[----:B------:R0:W-:Y:S01]  /*15650*/  STL [R1+0x1cc], R0 ;  /* 0x0001cc0001007387 */ /* 0x0001e20000100800 */
[----:B------:R-:W-:Y:S01]  /*15660*/  @!P4 IMAD.IADD R14, R14, 0x1, -R10 ;  /* 0x000000010e0ec824 */ /* 0x000fe200078e0a0a */
[----:B------:R-:W-:Y:S01]  /*15670*/  ISETP.GT.U32.AND P4, PT, R10, R15, PT ;  /* 0x0000000f0a00720c */ /* 0x000fe20003f84070 */
[----:B------:R-:W-:Y:S01]  /*15680*/  IMAD.HI.U32 R4, R7, R6, RZ ;  /* 0x0000000607047227 */ /* 0x000fe200078e00ff */
[----:B------:R-:W-:-:S02]  /*15690*/  IABS R11, R8 ;  /* 0x00000008000b7213 */ /* 0x000fc40000000000 */
[----:B------:R-:W-:Y:S01]  /*156a0*/  ISETP.GE.AND P5, PT, R2, RZ, PT ;  /* 0x000000ff0200720c */ /* 0x000fe20003fa6270 */
[----:B------:R-:W-:Y:S02]  /*156b0*/  IMAD.MOV R4, RZ, RZ, -R4 ;  /* 0x000000ffff047224 */ /* 0x000fe400078e0a04 */
[----:B------:R-:W-:Y:S01]  /*156c0*/  @!P2 IMAD.IADD R13, R13, 0x1, -R10 ;  /* 0x000000010d0da824 */ /* 0x000fe200078e0a0a */
[----:B------:R-:W-:Y:S01]  /*156d0*/  ISETP.GT.U32.AND P2, PT, R10, R14, PT ;  /* 0x0000000e0a00720c */ /* 0x000fe20003f44070 */
[----:B0-----:R-:W-:Y:S02]  /*156e0*/  IMAD.MOV.U32 R0, RZ, RZ, R5 ;  /* 0x000000ffff007224 */ /* 0x001fe400078e0005 */
[----:B------:R-:W-:-:S04]  /*156f0*/  IMAD.HI.U32 R5, R7, R11, RZ ;  /* 0x0000000b07057227 */ /* 0x000fc800078e00ff */
[----:B------:R-:W-:Y:S02]  /*15700*/  IMAD R6, R10, R4, R6 ;  /* 0x000000040a067224 */ /* 0x000fe400078e0206 */
[----:B------:R-:W-:Y:S02]  /*15710*/  VIADD R2, R28, 0x64 ;  /* 0x000000641c027836 */ /* 0x000fe40000000000 */
[----:B------:R-:W-:Y:S02]  /*15720*/  IMAD.MOV R5, RZ, RZ, -R5 ;  /* 0x000000ffff057224 */ /* 0x000fe400078e0a05 */
[----:B------:R-:W-:Y:S01]  /*15730*/  @!P4 IMAD.IADD R15, R15, 0x1, -R10 ;  /* 0x000000010f0fc824 */ /* 0x000fe200078e0a0a */
[C---:B------:R-:W-:Y:S01]  /*15740*/  ISETP.GT.U32.AND P4, PT, R10.reuse, R6, PT ;  /* 0x000000060a00720c */ /* 0x040fe20003f84070 */
[C---:B------:R-:W-:Y:S01]  /*15750*/  IMAD R11, R10.reuse, R5, R11 ;  /* 0x000000050a0b7224 */ /* 0x040fe200078e020b */
[----:B------:R-:W-:Y:S01]  /*15760*/  IABS R17, R2 ;  /* 0x0000000200117213 */ /* 0x000fe20000000000 */
[----:B------:R-:W-:Y:S01]  /*15770*/  @!P1 IMAD.MOV R0, RZ, RZ, -R0 ;  /* 0x000000ffff009224 */ /* 0x000fe200078e0a00 */
[----:B------:R-:W-:Y:S01]  /*15780*/  ISETP.GT.U32.AND P1, PT, R10, R13, PT ;  /* 0x0000000d0a00720c */ /* 0x000fe20003f24070 */
[----:B------:R-:W-:Y:S01]  /*15790*/  @!P2 IMAD.IADD R14, R14, 0x1, -R10 ;  /* 0x000000010e0ea824 */ /* 0x000fe200078e0a0a */
[----:B------:R-:W-:Y:S01]  /*157a0*/  ISETP.GT.U32.AND P2, PT, R10, R11, PT ;  /* 0x0000000b0a00720c */ /* 0x000fe20003f44070 */
[----:B------:R-:W-:Y:S01]  /*157b0*/  IMAD.HI.U32 R18, R7, R17, RZ ;  /* 0x0000001107127227 */ /* 0x000fe200078e00ff */
[----:B------:R0:W-:Y:S03]  /*157c0*/  STL [R1+0x1c8], R0 ;  /* 0x0001c80001007387 */ /* 0x0001e60000100800 */
[----:B------:R-:W-:-:S02]  /*157d0*/  IMAD.MOV R18, RZ, RZ, -R18 ;  /* 0x000000ffff127224 */ /* 0x000fc400078e0a12 */
[----:B------:R-:W-:Y:S01]  /*157e0*/  @!P4 IMAD.IADD R6, R6, 0x1, -R10 ;  /* 0x000000010606c824 */ /* 0x000fe200078e0a0a */
[----:B------:R-:W-:Y:S01]  /*157f0*/  ISETP.GE.AND P4, PT, R8, RZ, PT ;  /* 0x000000ff0800720c */ /* 0x000fe20003f86270 */
[----:B------:R-:W-:Y:S02]  /*15800*/  IMAD.MOV.U32 R3, RZ, RZ, R16 ;  /* 0x000000ffff037224 */ /* 0x000fe400078e0010 */
[----:B------:R-:W-:Y:S02]  /*15810*/  VIADD R4, R28, 0x63 ;  /* 0x000000631c047836 */ /* 0x000fe40000000000 */
[----:B0-----:R-:W-:Y:S02]  /*15820*/  IMAD.MOV.U32 R0, RZ, RZ, R15 ;  /* 0x000000ffff007224 */ /* 0x001fe400078e000f */
[C---:B------:R-:W-:Y:S01]  /*15830*/  IMAD R8, R10.reuse, R18, R17 ;  /* 0x000000120a087224 */ /* 0x040fe200078e0211 */
[----:B------:R-:W-:Y:S01]  /*15840*/  IABS R9, R4 ;  /* 0x0000000400097213 */ /* 0x000fe20000000000 */
[----:B------:R-:W-:Y:S01]  /*15850*/  @!P0 IMAD.MOV R3, RZ, RZ, -R3 ;  /* 0x000000ffff038224 */ /* 0x000fe200078e0a03 */
[----:B------:R-:W-:Y:S01]  /*15860*/  ISETP.GT.U32.AND P0, PT, R10, R6, PT ;  /* 0x000000060a00720c */ /* 0x000fe20003f04070 */
[----:B------:R-:W-:-:S02]  /*15870*/  @!P3 IMAD.MOV R0, RZ, RZ, -R0 ;  /* 0x000000ffff00b224 */ /* 0x000fc400078e0a00 */
[--C-:B------:R-:W-:Y:S01]  /*15880*/  @!P1 IMAD.IADD R13, R13, 0x1, -R10.reuse ;  /* 0x000000010d0d9824 */ /* 0x100fe200078e0a0a */
[----:B------:R0:W-:Y:S01]  /*15890*/  STL [R1+0x1c0], R3 ;  /* 0x0001c00301007387 */ /* 0x0001e20000100800 */
[----:B------:R-:W-:Y:S01]  /*158a0*/  @!P2 IMAD.IADD R11, R11, 0x1, -R10 ;  /* 0x000000010b0ba824 */ /* 0x000fe200078e0a0a */
[----:B------:R-:W-:Y:S01]  /*158b0*/  ISETP.GT.U32.AND P2, PT, R10, R8, PT ;  /* 0x000000080a00720c */ /* 0x000fe20003f44070 */
[----:B------:R-:W-:Y:S01]  /*158c0*/  VIADD R5, R28, 0x62 ;  /* 0x000000621c057836 */ /* 0x000fe20000000000 */
[----:B------:R-:W-:Y:S01]  /*158d0*/  ISETP.GE.AND P1, PT, R12, RZ, PT ;  /* 0x000000ff0c00720c */ /* 0x000fe20003f26270 */
[----:B------:R1:W-:Y:S01]  /*158e0*/  STL [R1+0x1bc], R0 ;  /* 0x0001bc0001007387 */ /* 0x0003e20000100800 */
[----:B------:R-:W-:Y:S01]  /*158f0*/  IMAD.HI.U32 R12, R7, R9, RZ ;  /* 0x00000009070c7227 */ /* 0x000fe200078e00ff */
[----:B------:R-:W-:Y:S02]  /*15900*/  ISETP.GT.U32.AND P3, PT, R10, R11, PT ;  /* 0x0000000b0a00720c */ /* 0x000fe40003f64070 */
[----:B------:R-:W-:Y:S01]  /*15910*/  IABS R19, R5 ;  /* 0x0000000500137213 */ /* 0x000fe20000000000 */
[----:B0-----:R-:W-:-:S02]  /*15920*/  IMAD.MOV.U32 R3, RZ, RZ, R14 ;  /* 0x000000ffff037224 */ /* 0x001fc400078e000e */
[----:B------:R-:W-:Y:S02]  /*15930*/  IMAD.MOV R12, RZ, RZ, -R12 ;  /* 0x000000ffff0c7224 */ /* 0x000fe400078e0a0c */
[----:B------:R-:W-:Y:S01]  /*15940*/  @!P6 IMAD.MOV R3, RZ, RZ, -R3 ;  /* 0x000000ffff03e224 */ /* 0x000fe200078e0a03 */
[----:B------:R-:W-:Y:S01]  /*15950*/  ISETP.GE.AND P6, PT, R2, RZ, PT ;  /* 0x000000ff0200720c */ /* 0x000fe20003fc6270 */
[----:B-1----:R-:W-:Y:S02]  /*15960*/  IMAD.MOV.U32 R0, RZ, RZ, R13 ;  /* 0x000000ffff007224 */ /* 0x002fe400078e000d */
[----:B------:R-:W-:Y:S01]  /*15970*/  @!P0 IMAD.IADD R6, R6, 0x1, -R10 ;  /* 0x0000000106068824 */ /* 0x000fe200078e0a0a */
[----:B------:R-:W-:Y:S01]  /*15980*/  STL [R1+0x1b8], R3 ;  /* 0x0001b80301007387 */ /* 0x000fe20000100800 */
[----:B------:R-:W-:Y:S01]  /*15990*/  @!P5 IMAD.MOV R0, RZ, RZ, -R0 ;  /* 0x000000ffff00d224 */ /* 0x000fe200078e0a00 */
[----:B------:R-:W-:Y:S01]  /*159a0*/  ISETP.GE.AND P5, PT, R4, RZ, PT ;  /* 0x000000ff0400720c */ /* 0x000fe20003fa6270 */
[----:B------:R-:W-:-:S02]  /*159b0*/  VIADD R4, R28, 0x61 ;  /* 0x000000611c047836 */ /* 0x000fc40000000000 */
[----:B------:R-:W-:Y:S01]  /*159c0*/  IMAD R2, R10, R12, R9 ;  /* 0x0000000c0a027224 */ /* 0x000fe200078e0209 */
[----:B------:R0:W-:Y:S01]  /*159d0*/  STL [R1+0x1b4], R0 ;  /* 0x0001b40001007387 */ /* 0x0001e20000100800 */
[--C-:B------:R-:W-:Y:S01]  /*159e0*/  @!P2 IMAD.IADD R8, R8, 0x1, -R10.reuse ;  /* 0x000000010808a824 */ /* 0x100fe200078e0a0a */
[----:B------:R-:W-:Y:S01]  /*159f0*/  IABS R18, R4 ;  /* 0x0000000400127213 */ /* 0x000fe20000000000 */
[----:B------:R-:W-:Y:S01]  /*15a00*/  IMAD.HI.U32 R13, R7, R19, RZ ;  /* 0x00000013070d7227 */ /* 0x000fe200078e00ff */
[----:B------:R-:W-:Y:S02]  /*15a10*/  ISETP.GT.U32.AND P0, PT, R10, R2, PT ;  /* 0x000000020a00720c */ /* 0x000fe40003f04070 */
[----:B------:R-:W-:Y:S01]  /*15a20*/  ISETP.GE.AND P2, PT, R4, RZ, PT ;  /* 0x000000ff0400720c */ /* 0x000fe20003f46270 */
[----:B------:R-:W-:Y:S02]  /*15a30*/  IMAD.MOV R13, RZ, RZ, -R13 ;  /* 0x000000ffff0d7224 */ /* 0x000fe400078e0a0d */
[----:B------:R-:W-:Y:S01]  /*15a40*/  @!P3 IMAD.IADD R11, R11, 0x1, -R10 ;  /* 0x000000010b0bb824 */ /* 0x000fe200078e0a0a */
[----:B------:R-:W-:Y:S01]  /*15a50*/  ISETP.GE.AND P3, PT, R5, RZ, PT ;  /* 0x000000ff0500720c */ /* 0x000fe20003f66270 */
[----:B0-----:R-:W-:-:S02]  /*15a60*/  IMAD.MOV.U32 R0, RZ, RZ, R6 ;  /* 0x000000ffff007224 */ /* 0x001fc400078e0006 */
[----:B------:R-:W-:-:S04]  /*15a70*/  IMAD.HI.U32 R6, R7, R18, RZ ;  /* 0x0000001207067227 */ /* 0x000fc800078e00ff */
[----:B------:R-:W-:Y:S01]  /*15a80*/  @!P1 IMAD.MOV R0, RZ, RZ, -R0 ;  /* 0x000000ffff009224 */ /* 0x000fe200078e0a00 */
[C---:B------:R-:W-:Y:S01]  /*15a90*/  ISETP.GT.U32.AND P1, PT, R10.reuse, R8, PT ;  /* 0x000000080a00720c */ /* 0x040fe20003f24070 */
[----:B------:R-:W-:Y:S02]  /*15aa0*/  IMAD R19, R10, R13, R19 ;  /* 0x0000000d0a137224 */ /* 0x000fe400078e0213 */
[----:B------:R-:W-:Y:S01]  /*15ab0*/  IMAD.MOV R6, RZ, RZ, -R6 ;  /* 0x000000ffff067224 */ /* 0x000fe200078e0a06 */
[----:B------:R0:W-:Y:S01]  /*15ac0*/  STL [R1+0x1b0], R0 ;  /* 0x0001b00001007387 */ /* 0x0001e20000100800 */
[----:B------:R-:W-:Y:S02]  /*15ad0*/  @!P0 IMAD.IADD R2, R2, 0x1, -R10 ;  /* 0x0000000102028824 */ /* 0x000fe400078e0a0a */
[----:B------:R-:W-:Y:S02]  /*15ae0*/  IMAD R18, R10, R6, R18 ;  /* 0x000000060a127224 */ /* 0x000fe400078e0212 */
[----:B------:R-:W-:Y:S01]  /*15af0*/  VIADD R5, R28, 0x60 ;  /* 0x000000601c057836 */ /* 0x000fe20000000000 */
[----:B------:R-:W-:Y:S01]  /*15b00*/  ISETP.GT.U32.AND P0, PT, R10, R2, PT ;  /* 0x000000020a00720c */ /* 0x000fe20003f04070 */
[----:B------:R-:W-:-:S02]  /*15b10*/  VIADD R9, R28, 0x5f ;  /* 0x0000005f1c097836 */ /* 0x000fc40000000000 */
[----:B------:R-:W-:Y:S01]  /*15b20*/  @!P1 IMAD.IADD R8, R8, 0x1, -R10 ;  /* 0x0000000108089824 */ /* 0x000fe200078e0a0a */
[----:B------:R-:W-:Y:S01]  /*15b30*/  ISETP.GT.U32.AND P1, PT, R10, R18, PT ;  /* 0x000000120a00720c */ /* 0x000fe20003f24070 */
[----:B0-----:R-:W-:Y:S01]  /*15b40*/  IMAD.MOV.U32 R0, RZ, RZ, R11 ;  /* 0x000000ffff007224 */ /* 0x001fe200078e000b */
[----:B------:R-:W-:Y:S01]  /*15b50*/  IABS R14, R5 ;  /* 0x00000005000e7213 */ /* 0x000fe20000000000 */
[----:B------:R-:W-:Y:S01]  /*15b60*/  VIADD R4, R28, 0x5e ;  /* 0x0000005e1c047836 */ /* 0x000fe20000000000 */
[----:B------:R-:W-:Y:S01]  /*15b70*/  IABS R17, R9 ;  /* 0x0000000900117213 */ /* 0x000fe20000000000 */
[----:B------:R-:W-:Y:S01]  /*15b80*/  @!P4 IMAD.MOV R0, RZ, RZ, -R0 ;  /* 0x000000ffff00c224 */ /* 0x000fe200078e0a00 */
[----:B------:R-:W-:Y:S01]  /*15b90*/  ISETP.GT.U32.AND P4, PT, R10, R19, PT ;  /* 0x000000130a00720c */ /* 0x000fe20003f84070 */
[C---:B------:R-:W-:Y:S01]  /*15ba0*/  IMAD.HI.U32 R11, R7.reuse, R14, RZ ;  /* 0x0000000e070b7227 */ /* 0x040fe200078e00ff */
[----:B------:R-:W-:Y:S02]  /*15bb0*/  IABS R16, R4 ;  /* 0x0000000400107213 */ /* 0x000fe40000000000 */
[----:B------:R0:W-:Y:S01]  /*15bc0*/  STL [R1+0x1a8], R0 ;  /* 0x0001a80001007387 */ /* 0x0001e20000100800 */
[----:B------:R-:W-:-:S04]  /*15bd0*/  IMAD.HI.U32 R6, R7, R17, RZ ;  /* 0x0000001107067227 */ /* 0x000fc800078e00ff */
[--C-:B------:R-:W-:Y:S02]  /*15be0*/  @!P1 IMAD.IADD R18, R18, 0x1, -R10.reuse ;  /* 0x0000000112129824 */ /* 0x100fe400078e0a0a */
[--C-:B------:R-:W-:Y:S01]  /*15bf0*/  @!P0 IMAD.IADD R2, R2, 0x1, -R10.reuse ;  /* 0x0000000102028824 */ /* 0x100fe200078e0a0a */
[----:B------:R-:W-:Y:S01]  /*15c00*/  ISETP.GE.AND P0, PT, R5, RZ, PT ;  /* 0x000000ff0500720c */ /* 0x000fe20003f06270 */
[----:B------:R-:W-:Y:S01]  /*15c10*/  @!P4 IMAD.IADD R19, R19, 0x1, -R10 ;  /* 0x000000011313c824 */ /* 0x000fe200078e0a0a */
[C---:B------:R-:W-:Y:S01]  /*15c20*/  ISETP.GT.U32.AND P1, PT, R10.reuse, R18, PT ;  /* 0x000000120a00720c */ /* 0x040fe20003f24070 */
[----:B0-----:R-:W-:Y:S01]  /*15c30*/  IMAD.MOV.U32 R0, RZ, RZ, R8 ;  /* 0x000000ffff007224 */ /* 0x001fe200078e0008 */
[----:B------:R-:W-:Y:S01]  /*15c40*/  ISETP.GE.AND P4, PT, R9, RZ, PT ;  /* 0x000000ff0900720c */ /* 0x000fe20003f86270 */
[----:B------:R-:W-:Y:S02]  /*15c50*/  IMAD.MOV R11, RZ, RZ, -R11 ;  /* 0x000000ffff0b7224 */ /* 0x000fe400078e0a0b */
[----:B------:R-:W-:Y:S01]  /*15c60*/  @!P6 IMAD.MOV R0, RZ, RZ, -R0 ;  /* 0x000000ffff00e224 */ /* 0x000fe200078e0a00 */
[----:B------:R-:W-:Y:S01]  /*15c70*/  ISETP.GT.U32.AND P6, PT, R10, R19, PT ;  /* 0x000000130a00720c */ /* 0x000fe20003fc4070 */
[----:B------:R-:W-:-:S03]  /*15c80*/  IMAD.HI.U32 R5, R7, R16, RZ ;  /* 0x0000001007057227 */ /* 0x000fc600078e00ff */
[----:B------:R0:W-:Y:S01]  /*15c90*/  STL [R1+0x1a0], R0 ;  /* 0x0001a00001007387 */ /* 0x0001e20000100800 */
[----:B------:R-:W-:Y:S02]  /*15ca0*/  IMAD.MOV R6, RZ, RZ, -R6 ;  /* 0x000000ffff067224 */ /* 0x000fe400078e0a06 */
[C---:B------:R-:W-:Y:S02]  /*15cb0*/  IMAD R14, R10.reuse, R11, R14 ;  /* 0x0000000b0a0e7224 */ /* 0x040fe400078e020e */
[----:B------:R-:W-:Y:S02]  /*15cc0*/  IMAD.MOV R5, RZ, RZ, -R5 ;  /* 0x000000ffff057224 */ /* 0x000fe400078e0a05 */
[C---:B------:R-:W-:Y:S02]  /*15cd0*/  IMAD R17, R10.reuse, R6, R17 ;  /* 0x000000060a117224 */ /* 0x040fe400078e0211 */
[----:B------:R-:W-:Y:S02]  /*15ce0*/  IMAD R16, R10, R5, R16 ;  /* 0x000000050a107224 */ /* 0x000fe400078e0210 */
[----:B0-----:R-:W-:-:S02]  /*15cf0*/  IMAD.MOV.U32 R0, RZ, RZ, R2 ;  /* 0x000000ffff007224 */ /* 0x001fc400078e0002 */
[----:B------:R-:W-:Y:S01]  /*15d00*/  @!P6 IMAD.IADD R19, R19, 0x1, -R10 ;  /* 0x000000011313e824 */ /* 0x000fe200078e0a0a */
[C---:B------:R-:W-:Y:S01]  /*15d10*/  ISETP.GT.U32.AND P6, PT, R10.reuse, R17, PT ;  /* 0x000000110a00720c */ /* 0x040fe20003fc4070 */
[----:B------:R-:W-:Y:S01]  /*15d20*/  @!P5 IMAD.MOV R0, RZ, RZ, -R0 ;  /* 0x000000ffff00d224 */ /* 0x000fe200078e0a00 */
[----:B------:R-:W-:Y:S01]  /*15d30*/  ISETP.GT.U32.AND P5, PT, R10, R14, PT ;  /* 0x0000000e0a00720c */ /* 0x000fe20003fa4070 */
[--C-:B------:R-:W-:Y:S01]  /*15d40*/  @!P1 IMAD.IADD R18, R18, 0x1, -R10.reuse ;  /* 0x0000000112129824 */ /* 0x100fe200078e0a0a */
[----:B------:R-:W-:Y:S01]  /*15d50*/  ISETP.GT.U32.AND P1, PT, R10, R16, PT ;  /* 0x000000100a00720c */ /* 0x000fe20003f24070 */
[C---:B------:R-:W-:Y:S01]  /*15d60*/  VIADD R9, R28.reuse, 0x5d ;  /* 0x0000005d1c097836 */ /* 0x040fe20000000000 */
[----:B------:R0:W-:Y:S01]  /*15d70*/  STL [R1+0x19c], R0 ;  /* 0x00019c0001007387 */ /* 0x0001e20000100800 */
[C---:B------:R-:W-:Y:S02]  /*15d80*/  VIADD R2, R28.reuse, 0x5c ;  /* 0x0000005c1c027836 */ /* 0x040fe40000000000 */
[----:B------:R-:W-:Y:S01]  /*15d90*/  VIADD R13, R28, 0x5a ;  /* 0x0000005a1c0d7836 */ /* 0x000fe20000000000 */
[----:B------:R-:W-:Y:S01]  /*15da0*/  IABS R12, R9 ;  /* 0x00000009000c7213 */ /* 0x000fe20000000000 */
[----:B------:R-:W-:Y:S01]  /*15db0*/  IMAD.MOV.U32 R3, RZ, RZ, R19 ;  /* 0x000000ffff037224 */ /* 0x000fe200078e0013 */
[----:B------:R-:W-:Y:S01]  /*15dc0*/  IABS R8, R2 ;  /* 0x0000000200087213 */ /* 0x000fe20000000000 */
[--C-:B------:R-:W-:Y:S01]  /*15dd0*/  @!P6 IMAD.IADD R17, R17, 0x1, -R10.reuse ;  /* 0x000000011111e824 */ /* 0x100fe200078e0a0a */
[----:B------:R-:W-:Y:S01]  /*15de0*/  IABS R5, R13 ;  /* 0x0000000d00057213 */ /* 0x000fe20000000000 */
[----:B------:R-:W-:Y:S01]  /*15df0*/  @!P5 IMAD.IADD R14, R14, 0x1, -R10 ;  /* 0x000000010e0ed824 */ /* 0x000fe200078e0a0a */
[----:B------:R-:W-:Y:S01]  /*15e00*/  ISETP.GE.AND P5, PT, R4, RZ, PT ;  /* 0x000000ff0400720c */ /* 0x000fe20003fa6270 */
[----:B------:R-:W-:-:S03]  /*15e10*/  IMAD.HI.U32 R15, R7, R12, RZ ;  /* 0x0000000c070f7227 */ /* 0x000fc600078e00ff */
[----:B------:R-:W-:Y:S01]  /*15e20*/  ISETP.GT.U32.AND P6, PT, R10, R14, PT ;  /* 0x0000000e0a00720c */ /* 0x000fe20003fc4070 */
[----:B------:R-:W-:Y:S01]  /*15e30*/  @!P1 IMAD.IADD R16, R16, 0x1, -R10 ;  /* 0x0000000110109824 */ /* 0x000fe200078e0a0a */
[----:B------:R-:W-:Y:S01]  /*15e40*/  ISETP.GT.U32.AND P1, PT, R10, R17, PT ;  /* 0x000000110a00720c */ /* 0x000fe20003f24070 */
[----:B------:R-:W-:-:S04]  /*15e50*/  IMAD.HI.U32 R4, R7, R8, RZ ;  /* 0x0000000807047227 */ /* 0x000fc800078e00ff */
[----:B------:R-:W-:Y:S02]  /*15e60*/  IMAD.MOV R15, RZ, RZ, -R15 ;  /* 0x000000ffff0f7224 */ /* 0x000fe400078e0a0f */
[----:B------:R-:W-:Y:S02]  /*15e70*/  IMAD.MOV R4, RZ, RZ, -R4 ;  /* 0x000000ffff047224 */ /* 0x000fe400078e0a04 */
[----:B0-----:R-:W-:Y:S02]  /*15e80*/  IMAD.MOV.U32 R0, RZ, RZ, R18 ;  /* 0x000000ffff007224 */ /* 0x001fe400078e0012 */
[C---:B------:R-:W-:Y:S02]  /*15e90*/  IMAD R12, R10.reuse, R15, R12 ;  /* 0x0000000f0a0c7224 */ /* 0x040fe400078e020c */
[----:B------:R-:W-:Y:S01]  /*15ea0*/  @!P2 IMAD.MOV R0, RZ, RZ, -R0 ;  /* 0x000000ffff00a224 */ /* 0x000fe200078e0a00 */
[----:B------:R-:W-:Y:S01]  /*15eb0*/  ISETP.GE.AND P2, PT, R9, RZ, PT ;  /* 0x000000ff0900720c */ /* 0x000fe20003f46270 */
[----:B------:R-:W-:-:S02]  /*15ec0*/  IMAD R8, R10, R4, R8 ;  /* 0x000000040a087224 */ /* 0x000fc400078e0208 */
[----:B------:R-:W-:Y:S01]  /*15ed0*/  @!P6 IMAD.IADD R14, R14, 0x1, -R10 ;  /* 0x000000010e0ee824 */ /* 0x000fe200078e0a0a */
[----:B------:R-:W-:Y:S01]  /*15ee0*/  ISETP.GT.U32.AND P6, PT, R10, R12, PT ;  /* 0x0000000c0a00720c */ /* 0x000fe20003fc4070 */
[----:B------:R-:W-:-:S04]  /*15ef0*/  IMAD.HI.U32 R9, R7, R5, RZ ;  /* 0x0000000507097227 */ /* 0x000fc800078e00ff */
[----:B------:R-:W-:Y:S02]  /*15f00*/  VIADD R11, R28, 0x5b ;  /* 0x0000005b1c0b7836 */ /* 0x000fe40000000000 */
[----:B------:R-:W-:Y:S01]  /*15f10*/  @!P3 IMAD.MOV R3, RZ, RZ, -R3 ;  /* 0x000000ffff03b224 */ /* 0x000fe200078e0a03 */
[C---:B------:R-:W-:Y:S01]  /*15f20*/  ISETP.GT.U32.AND P3, PT, R10.reuse, R16, PT ;  /* 0x000000100a00720c */ /* 0x040fe20003f64070 */
[----:B------:R-:W-:Y:S01]  /*15f30*/  @!P1 IMAD.IADD R17, R17, 0x1, -R10 ;  /* 0x0000000111119824 */ /* 0x000fe200078e0a0a */
[----:B------:R-:W-:Y:S01]  /*15f40*/  ISETP.GT.U32.AND P1, PT, R10, R8, PT ;  /* 0x000000080a00720c */ /* 0x000fe20003f24070 */
[----:B------:R-:W-:Y:S01]  /*15f50*/  IMAD.MOV R9, RZ, RZ, -R9 ;  /* 0x000000ffff097224 */ /* 0x000fe200078e0a09 */
[----:B------:R-:W-:Y:S01]  /*15f60*/  IABS R6, R11 ;  /* 0x0000000b00067213 */ /* 0x000fe20000000000 */
[----:B------:R0:W-:Y:S01]  /*15f70*/  STL [R1+0x194], R3 ;  /* 0x0001940301007387 */ /* 0x0001e20000100800 */
[----:B------:R-:W-:Y:S02]  /*15f80*/  VIADD R4, R28, 0x59 ;  /* 0x000000591c047836 */ /* 0x000fe40000000000 */
[----:B------:R-:W-:Y:S01]  /*15f90*/  IMAD R5, R10, R9, R5 ;  /* 0x000000090a057224 */ /* 0x000fe200078e0205 */
[----:B------:R1:W-:Y:S01]  /*15fa0*/  STL [R1+0x190], R0 ;  /* 0x0001900001007387 */ /* 0x0003e20000100800 */
[----:B------:R-:W-:-:S04]  /*15fb0*/  IMAD.HI.U32 R15, R7, R6, RZ ;  /* 0x00000006070f7227 */ /* 0x000fc800078e00ff */
[----:B------:R-:W-:Y:S02]  /*15fc0*/  @!P6 IMAD.IADD R12, R12, 0x1, -R10 ;  /* 0x000000010c0ce824 */ /* 0x000fe400078e0a0a */
[----:B0-----:R-:W-:Y:S02]  /*15fd0*/  IMAD.MOV.U32 R3, RZ, RZ, R17 ;  /* 0x000000ffff037224 */ /* 0x001fe400078e0011 */
[----:B------:R-:W-:Y:S02]  /*15fe0*/  IMAD.MOV R15, RZ, RZ, -R15 ;  /* 0x000000ffff0f7224 */ /* 0x000fe400078e0a0f */
[----:B-1----:R-:W-:Y:S02]  /*15ff0*/  IMAD.MOV.U32 R0, RZ, RZ, R14 ;  /* 0x000000ffff007224 */ /* 0x002fe400078e000e */
[----:B------:R-:W-:Y:S01]  /*16000*/  @!P4 IMAD.MOV R3, RZ, RZ, -R3 ;  /* 0x000000ffff03c224 */ /* 0x000fe200078e0a03 */
[----:B------:R-:W-:Y:S01]  /*16010*/  ISETP.GT.U32.AND P4, PT, R10, R5, PT ;  /* 0x000000050a00720c */ /* 0x000fe20003f84070 */
[--C-:B------:R-:W-:Y:S01]  /*16020*/  @!P3 IMAD.IADD R16, R16, 0x1, -R10.reuse ;  /* 0x000000011010b824 */ /* 0x100fe200078e0a0a */
[----:B------:R-:W-:Y:S01]  /*16030*/  ISETP.GE.AND P3, PT, R2, RZ, PT ;  /* 0x000000ff0200720c */ /* 0x000fe20003f66270 */
[----:B------:R-:W-:Y:S01]  /*16040*/  @!P1 IMAD.IADD R8, R8, 0x1, -R10 ;  /* 0x0000000108089824 */ /* 0x000fe200078e0a0a */
[----:B------:R-:W-:Y:S01]  /*16050*/  IABS R2, R4 ;  /* 0x0000000400027213 */ /* 0x000fe20000000000 */
[----:B------:R-:W-:Y:S01]  /*16060*/  @!P0 IMAD.MOV R0, RZ, RZ, -R0 ;  /* 0x000000ffff008224 */ /* 0x000fe200078e0a00 */
[----:B------:R-:W-:Y:S01]  /*16070*/  ISETP.GT.U32.AND P1, PT, R10, R12, PT ;  /* 0x0000000c0a00720c */ /* 0x000fe20003f24070 */
[----:B------:R-:W-:Y:S01]  /*16080*/  VIADD R9, R28, 0x58 ;  /* 0x000000581c097836 */ /* 0x000fe20000000000 */
[C---:B------:R-:W-:Y:S01]  /*16090*/  ISETP.GT.U32.AND P0, PT, R10.reuse, R8, PT ;  /* 0x000000080a00720c */ /* 0x040fe20003f04070 */
[----:B------:R-:W-:Y:S01]  /*160a0*/  IMAD R6, R10, R15, R6 ;  /* 0x0000000f0a067224 */ /* 0x000fe200078e0206 */
[----:B------:R0:W-:Y:S01]  /*160b0*/  STL [R1+0x18c], R0 ;  /* 0x00018c0001007387 */ /* 0x0001e20000100800 */
[----:B------:R-:W-:Y:S01]  /*160c0*/  IMAD.HI.U32 R14, R7, R2, RZ ;  /* 0x00000002070e7227 */ /* 0x000fe200078e00ff */
[----:B------:R-:W-:-:S02]  /*160d0*/  IABS R15, R9 ;  /* 0x00000009000f7213 */ /* 0x000fc40000000000 */
[C---:B------:R-:W-:Y:S01]  /*160e0*/  ISETP.GT.U32.AND P6, PT, R10.reuse, R6, PT ;  /* 0x000000060a00720c */ /* 0x040fe20003fc4070 */
[----:B------:R-:W-:Y:S01]  /*160f0*/  IMAD.MOV R14, RZ, RZ, -R14 ;  /* 0x000000ffff0e7224 */ /* 0x000fe200078e0a0e */
[----:B------:R-:W-:Y:S01]  /*16100*/  STL [R1+0x188], R3 ;  /* 0x0001880301007387 */ /* 0x000fe20000100800 */
[----:B------:R-:W-:Y:S02]  /*16110*/  @!P4 IMAD.IADD R5, R5, 0x1, -R10 ;  /* 0x000000010505c824 */ /* 0x000fe400078e0a0a */
[C---:B------:R-:W-:Y:S02]  /*16120*/  IMAD R2, R10.reuse, R14, R2 ;  /* 0x0000000e0a027224 */ /* 0x040fe400078e0202 */
[----:B0-----:R-:W-:Y:S01]  /*16130*/  IMAD.MOV.U32 R0, RZ, RZ, R16 ;  /* 0x000000ffff007224 */ /* 0x001fe200078e0010 */
[----:B------:R-:W-:Y:S01]  /*16140*/  ISETP.GT.U32.AND P4, PT, R10, R5, PT ;  /* 0x000000050a00720c */ /* 0x000fe20003f84070 */
[----:B------:R-:W-:Y:S01]  /*16150*/  @!P1 IMAD.IADD R12, R12, 0x1, -R10 ;  /* 0x000000010c0c9824 */ /* 0x000fe200078e0a0a */
[----:B------:R-:W-:Y:S01]  /*16160*/  ISETP.GE.AND P1, PT, R13, RZ, PT ;  /* 0x000000ff0d00720c */ /* 0x000fe20003f26270 */
[----:B------:R-:W-:Y:S01]  /*16170*/  @!P5 IMAD.MOV R0, RZ, RZ, -R0 ;  /* 0x000000ffff00d224 */ /* 0x000fe200078e0a00 */
[----:B------:R-:W-:Y:S01]  /*16180*/  ISETP.GE.AND P5, PT, R11, RZ, PT ;  /* 0x000000ff0b00720c */ /* 0x000fe20003fa6270 */
[----:B------:R-:W-:-:S02]  /*16190*/  IMAD.MOV.U32 R11, RZ, RZ, R15 ;  /* 0x000000ffff0b7224 */ /* 0x000fc400078e000f */
[----:B------:R-:W-:Y:S01]  /*161a0*/  @!P0 IMAD.IADD R8, R8, 0x1, -R10 ;  /* 0x0000000108088824 */ /* 0x000fe200078e0a0a */
[----:B------:R0:W-:Y:S01]  /*161b0*/  STL [R1+0x184], R0 ;  /* 0x0001840001007387 */ /* 0x0001e20000100800 */
[----:B------:R-:W-:Y:S01]  /*161c0*/  IMAD.HI.U32 R13, R7, R11, RZ ;  /* 0x0000000b070d7227 */ /* 0x000fe200078e00ff */
[----:B------:R-:W-:-:S03]  /*161d0*/  ISETP.GT.U32.AND P0, PT, R10, R2, PT ;  /* 0x000000020a00720c */ /* 0x000fc60003f04070 */
[----:B------:R-:W-:Y:S02]  /*161e0*/  IMAD.MOV R13, RZ, RZ, -R13 ;  /* 0x000000ffff0d7224 */ /* 0x000fe400078e0a0d */
[--C-:B------:R-:W-:Y:S02]  /*161f0*/  @!P6 IMAD.IADD R6, R6, 0x1, -R10.reuse ;  /* 0x000000010606e824 */ /* 0x100fe400078e0a0a */
[----:B------:R-:W-:Y:S02]  /*16200*/  @!P4 IMAD.IADD R5, R5, 0x1, -R10 ;  /* 0x000000010505c824 */ /* 0x000fe400078e0a0a */
[----:B0-----:R-:W-:Y:S01]  /*16210*/  IMAD.MOV.U32 R0, RZ, RZ, R12 ;  /* 0x000000ffff007224 */ /* 0x001fe200078e000c */
[----:B------:R-:W-:Y:S01]  /*16220*/  ISETP.GT.U32.AND P6, PT, R10, R6, PT ;  /* 0x000000060a00720c */ /* 0x000fe20003fc4070 */
[----:B------:R-:W-:Y:S02]  /*16230*/  VIADD R19, R28, 0x57 ;  /* 0x000000571c137836 */ /* 0x000fe40000000000 */
[----:B------:R-:W-:Y:S01]  /*16240*/  @!P2 IMAD.MOV R0, RZ, RZ, -R0 ;  /* 0x000000ffff00a224 */ /* 0x000fe200078e0a00 */
[----:B------:R-:W-:Y:S01]  /*16250*/  ISETP.GE.AND P2, PT, R4, RZ, PT ;  /* 0x000000ff0400720c */ /* 0x000fe20003f46270 */
[----:B------:R-:W-:-:S02]  /*16260*/  IMAD R4, R10, R13, R11 ;  /* 0x0000000d0a047224 */ /* 0x000fc400078e020b */
[--C-:B------:R-:W-:Y:S01]  /*16270*/  @!P0 IMAD.IADD R2, R2, 0x1, -R10.reuse ;  /* 0x0000000102028824 */ /* 0x100fe200078e0a0a */
[----:B------:R0:W-:Y:S01]  /*16280*/  STL [R1+0x180], R0 ;  /* 0x0001800001007387 */ /* 0x0001e20000100800 */
[----:B------:R-:W-:Y:S01]  /*16290*/  VIADD R16, R28, 0x56 ;  /* 0x000000561c107836 */ /* 0x000fe20000000000 */
[----:B------:R-:W-:Y:S01]  /*162a0*/  ISETP.GT.U32.AND P4, PT, R10, R4, PT ;  /* 0x000000040a00720c */ /* 0x000fe20003f84070 */
[----:B------:R-:W-:Y:S01]  /*162b0*/  VIADD R18, R28, 0x53 ;  /* 0x000000531c127836 */ /* 0x000fe20000000000 */
[----:B------:R-:W-:Y:S01]  /*162c0*/  ISETP.GT.U32.AND P0, PT, R10, R2, PT ;  /* 0x000000020a00720c */ /* 0x000fe20003f04070 */
[----:B------:R-:W-:Y:S01]  /*162d0*/  @!P6 IMAD.IADD R6, R6, 0x1, -R10 ;  /* 0x000000010606e824 */ /* 0x000fe200078e0a0a */
[----:B------:R-:W-:Y:S01]  /*162e0*/  ISETP.GE.AND P6, PT, R9, RZ, PT ;  /* 0x000000ff0900720c */ /* 0x000fe20003fc6270 */
[----:B------:R-:W-:Y:S02]  /*162f0*/  VIADD R9, R28, 0x55 ;  /* 0x000000551c097836 */ /* 0x000fe40000000000 */
[----:B------:R-:W-:-:S02]  /*16300*/  IMAD.MOV.U32 R3, RZ, RZ, R6 ;  /* 0x000000ffff037224 */ /* 0x000fc400078e0006 */
[----:B0-----:R-:W-:Y:S02]  /*16310*/  IMAD.MOV.U32 R0, RZ, RZ, R8 ;  /* 0x000000ffff007224 */ /* 0x001fe400078e0008 */
[----:B------:R-:W-:Y:S01]  /*16320*/  @!P5 IMAD.MOV R3, RZ, RZ, -R3 ;  /* 0x000000ffff03d224 */ /* 0x000fe200078e0a03 */
[----:B------:R-:W-:Y:S01]  /*16330*/  ISETP.GE.AND P5, PT, R16, RZ, PT ;  /* 0x000000ff1000720c */ /* 0x000fe20003fa6270 */
[----:B------:R-:W-:Y:S01]  /*16340*/  @!P3 IMAD.MOV R0, RZ, RZ, -R0 ;  /* 0x000000ffff00b224 */ /* 0x000fe200078e0a00 */
[----:B------:R-:W-:Y:S01]  /*16350*/  ISETP.GE.AND P3, PT, R19, RZ, PT ;  /* 0x000000ff1300720c */ /* 0x000fe20003f66270 */
[--C-:B------:R-:W-:Y:S01]  /*16360*/  @!P4 IMAD.IADD R4, R4, 0x1, -R10.reuse ;  /* 0x000000010404c824 */ /* 0x100fe200078e0a0a */
[----:B------:R-:W-:Y:S01]  /*16370*/  IABS R19, R19 ;  /* 0x0000001300137213 */ /* 0x000fe20000000000 */
[----:B------:R-:W-:Y:S01]  /*16380*/  @!P0 IMAD.IADD R2, R2, 0x1, -R10 ;  /* 0x0000000102028824 */ /* 0x000fe200078e0a0a */
[----:B------:R0:W-:Y:S01]  /*16390*/  STL [R1+0x17c], R0 ;  /* 0x00017c0001007387 */ /* 0x0001e20000100800 */
[----:B------:R-:W-:Y:S01]  /*163a0*/  IABS R16, R16 ;  /* 0x0000001000107213 */ /* 0x000fe20000000000 */
[----:B------:R-:W-:Y:S01]  /*163b0*/  VIADD R8, R28, 0x54 ;  /* 0x000000541c087836 */ /* 0x000fe20000000000 */
[----:B------:R-:W-:Y:S01]  /*163c0*/  ISETP.GT.U32.AND P4, PT, R10, R4, PT ;  /* 0x000000040a00720c */ /* 0x000fe20003f84070 */
[----:B------:R-:W-:Y:S01]  /*163d0*/  IMAD.HI.U32 R11, R7, R19, RZ ;  /* 0x00000013070b7227 */ /* 0x000fe200078e00ff */
[----:B------:R-:W-:Y:S02]  /*163e0*/  STL [R1+0x178], R3 ;  /* 0x0001780301007387 */ /* 0x000fe40000100800 */
[----:B------:R-:W-:Y:S01]  /*163f0*/  ISETP.GE.AND P0, PT, R8, RZ, PT ;  /* 0x000000ff0800720c */ /* 0x000fe20003f06270 */
[----:B------:R-:W-:Y:S01]  /*16400*/  IMAD.MOV R11, RZ, RZ, -R11 ;  /* 0x000000ffff0b7224 */ /* 0x000fe200078e0a0b */
[----:B------:R-:W-:Y:S01]  /*16410*/  IABS R8, R8 ;  /* 0x0000000800087213 */ /* 0x000fe20000000000 */
[----:B0-----:R-:W-:-:S02]  /*16420*/  IMAD.MOV.U32 R0, RZ, RZ, R5 ;  /* 0x000000ffff007224 */ /* 0x001fc400078e0005 */
[----:B------:R-:W-:-:S04]  /*16430*/  IMAD.HI.U32 R6, R7, R16, RZ ;  /* 0x0000001007067227 */ /* 0x000fc800078e00ff */
[----:B------:R-:W-:Y:S01]  /*16440*/  @!P1 IMAD.MOV R0, RZ, RZ, -R0 ;  /* 0x000000ffff009224 */ /* 0x000fe200078e0a00 */
[----:B------:R-:W-:Y:S01]  /*16450*/  ISETP.GE.AND P1, PT, R9, RZ, PT ;  /* 0x000000ff0900720c */ /* 0x000fe20003f26270 */
[----:B------:R-:W-:Y:S01]  /*16460*/  IMAD R19, R10, R11, R19 ;  /* 0x0000000b0a137224 */ /* 0x000fe200078e0213 */
[----:B------:R-:W-:Y:S01]  /*16470*/  IABS R9, R9 ;  /* 0x0000000900097213 */ /* 0x000fe20000000000 */
[----:B------:R-:W-:Y:S01]  /*16480*/  IMAD.MOV R6, RZ, RZ, -R6 ;  /* 0x000000ffff067224 */ /* 0x000fe200078e0a06 */
[----:B------:R0:W-:Y:S01]  /*16490*/  STL [R1+0x170], R0 ;  /* 0x0001700001007387 */ /* 0x0001e20000100800 */
[----:B------:R-:W-:Y:S02]  /*164a0*/  @!P4 IMAD.IADD R4, R4, 0x1, -R10 ;  /* 0x000000010404c824 */ /* 0x000fe400078e0a0a */
[----:B------:R-:W-:-:S04]  /*164b0*/  IMAD.HI.U32 R5, R7, R9, RZ ;  /* 0x0000000907057227 */ /* 0x000fc800078e00ff */
[----:B------:R-:W-:Y:S02]  /*164c0*/  IMAD.MOV R5, RZ, RZ, -R5 ;  /* 0x000000ffff057224 */ /* 0x000fe400078e0a05 */
[C---:B------:R-:W-:Y:S02]  /*164d0*/  IMAD R16, R10.reuse, R6, R16 ;  /* 0x000000060a107224 */ /* 0x040fe400078e0210 */
[----:B0-----:R-:W-:Y:S02]  /*164e0*/  IMAD.MOV.U32 R0, RZ, RZ, R2 ;  /* 0x000000ffff007224 */ /* 0x001fe400078e0002 */
[C---:B------:R-:W-:Y:S01]  /*164f0*/  IMAD R9, R10.reuse, R5, R9 ;  /* 0x000000050a097224 */ /* 0x040fe200078e0209 */
[C---:B------:R-:W-:Y:S01]  /*16500*/  ISETP.GT.U32.AND P4, PT, R10.reuse, R16, PT ;  /* 0x000000100a00720c */ /* 0x040fe20003f84070 */
[----:B------:R-:W-:Y:S01]  /*16510*/  @!P2 IMAD.MOV R0, RZ, RZ, -R0 ;  /* 0x000000ffff00a224 */ /* 0x000fe200078e0a00 */
[----:B------:R-:W-:Y:S01]  /*16520*/  ISETP.GT.U32.AND P2, PT, R10, R19, PT ;  /* 0x000000130a00720c */ /* 0x000fe20003f44070 */
[----:B------:R-:W-:-:S02]  /*16530*/  VIADD R13, R28, 0x52 ;  /* 0x000000521c0d7836 */ /* 0x000fc40000000000 */
[----:B------:R-:W-:Y:S01]  /*16540*/  IMAD.HI.U32 R2, R7, R8, RZ ;  /* 0x0000000807027227 */ /* 0x000fe200078e00ff */
[----:B------:R0:W-:Y:S02]  /*16550*/  STL [R1+0x16c], R0 ;  /* 0x00016c0001007387 */ /* 0x0001e40000100800 */
[----:B------:R-:W-:Y:S01]  /*16560*/  IABS R15, R13 ;  /* 0x0000000d000f7213 */ /* 0x000fe20000000000 */
[----:B------:R-:W-:Y:S02]  /*16570*/  IMAD.MOV R2, RZ, RZ, -R2 ;  /* 0x000000ffff027224 */ /* 0x000fe400078e0a02 */
[----:B------:R-:W-:Y:S02]  /*16580*/  VIADD R5, R28, 0x50 ;  /* 0x000000501c057836 */ /* 0x000fe40000000000 */
[--C-:B------:R-:W-:Y:S02]  /*16590*/  @!P4 IMAD.IADD R16, R16, 0x1, -R10.reuse ;  /* 0x000000011010c824 */ /* 0x100fe400078e0a0a */
[----:B------:R-:W-:Y:S01]  /*165a0*/  @!P2 IMAD.IADD R19, R19, 0x1, -R10 ;  /* 0x000000011313a824 */ /* 0x000fe200078e0a0a */
[----:B------:R-:W-:Y:S01]  /*165b0*/  IABS R14, R5 ;  /* 0x00000005000e7213 */ /* 0x000fe20000000000 */
[----:B0-----:R-:W-:Y:S01]  /*165c0*/  IMAD.MOV.U32 R0, RZ, RZ, R4 ;  /* 0x000000ffff007224 */ /* 0x001fe200078e0004 */
[----:B------:R-:W-:Y:S01]  /*165d0*/  IABS R4, R18 ;  /* 0x0000001200047213 */ /* 0x000fe20000000000 */
[C---:B------:R-:W-:Y:S01]  /*165e0*/  IMAD R8, R10.reuse, R2, R8 ;  /* 0x000000020a087224 */ /* 0x040fe200078e0208 */
        /* <DEDUP_REMOVED lines=9> */
[--C-:B------:R-:W-:Y:S02]  /*16680*/  @!P6 IMAD.IADD R9, R9, 0x1, -R10.reuse ;  /* 0x000000010909e824 */ /* 0x100fe400078e0a0a */
[----:B------:R-:W-:Y:S01]  /*16690*/  @!P2 IMAD.IADD R19, R19, 0x1, -R10 ;  /* 0x000000011313a824 */ /* 0x000fe200078e0a0a */
[C---:B------:R-:W-:Y:S01]  /*166a0*/  ISETP.GT.U32.AND P2, PT, R10.reuse, R8, PT ;  /* 0x000000080a00720c */ /* 0x040fe20003f44070 */
[C---:B------:R-:W-:Y:S01]  /*166b0*/  IMAD R4, R10.reuse, R11, R4 ;  /* 0x0000000b0a047224 */ /* 0x040fe200078e0204 */
[C---:B------:R-:W-:Y:S01]  /*166c0*/  ISETP.GT.U32.AND P6, PT, R10.reuse, R9, PT ;  /* 0x000000090a00720c */ /* 0x040fe20003fc4070 */
[----:B------:R-:W-:-:S02]  /*166d0*/  IMAD R15, R10, R2, R15 ;  /* 0x000000020a0f7224 */ /* 0x000fc400078e020f */
[--C-:B------:R-:W-:Y:S01]  /*166e0*/  @!P4 IMAD.IADD R16, R16, 0x1, -R10.reuse ;  /* 0x000000011010c824 */ /* 0x100fe200078e0a0a */
[----:B------:R-:W-:Y:S01]  /*166f0*/  ISETP.GT.U32.AND P4, PT, R10, R4, PT ;  /* 0x000000040a00720c */ /* 0x000fe20003f84070 */
[C---:B------:R-:W-:Y:S02]  /*16700*/  VIADD R6, R28.reuse, 0x51 ;  /* 0x000000511c067836 */ /* 0x040fe40000000000 */
[----:B------:R-:W-:Y:S02]  /*16710*/  VIADD R2, R28, 0x4f ;  /* 0x0000004f1c027836 */ /* 0x000fe40000000000 */
[----:B0-----:R-:W-:Y:S01]  /*16720*/  IMAD.MOV.U32 R0, RZ, RZ, R19 ;  /* 0x000000ffff007224 */ /* 0x001fe200078e0013 */
[----:B------:R-:W-:Y:S01]  /*16730*/  IABS R12, R6 ;  /* 0x00000006000c7213 */ /* 0x000fe20000000000 */
[--C-:B------:R-:W-:Y:S01]  /*16740*/  @!P2 IMAD.IADD R8, R8, 0x1, -R10.reuse ;  /* 0x000000010808a824 */ /* 0x100fe200078e0a0a */
[----:B------:R-:W-:Y:S01]  /*16750*/  ISETP.GE.AND P2, PT, R18, RZ, PT ;  /* 0x000000ff1200720c */ /* 0x000fe20003f46270 */
[----:B------:R-:W-:Y:S01]  /*16760*/  @!P6 IMAD.IADD R9, R9, 0x1, -R10 ;  /* 0x000000010909e824 */ /* 0x000fe200078e0a0a */
[C---:B------:R-:W-:Y:S01]  /*16770*/  ISETP.GT.U32.AND P6, PT, R10.reuse, R15, PT ;  /* 0x0000000f0a00720c */ /* 0x040fe20003fc4070 */
[----:B------:R-:W-:Y:S01]  /*16780*/  @!P3 IMAD.MOV R0, RZ, RZ, -R0 ;  /* 0x000000ffff00b224 */ /* 0x000fe200078e0a00 */
[----:B------:R-:W-:Y:S01]  /*16790*/  IABS R18, R2 ;  /* 0x0000000200127213 */ /* 0x000fe20000000000 */
        /* <DEDUP_REMOVED lines=8> */
[----:B------:R-:W-:Y:S02]  /*16820*/  IMAD.MOV.U32 R13, RZ, RZ, R18 ;  /* 0x000000ffff0d7224 */ /* 0x000fe400078e0012 */
[----:B0-----:R-:W-:Y:S01]  /*16830*/  IMAD.MOV.U32 R0, RZ, RZ, R16 ;  /* 0x000000ffff007224 */ /* 0x001fe200078e0010 */
[C---:B------:R-:W-:Y:S01]  /*16840*/  ISETP.GT.U32.AND P6, PT, R10.reuse, R15, PT ;  /* 0x0000000f0a00720c */ /* 0x040fe20003fc4070 */
[----:B------:R-:W-:Y:S02]  /*16850*/  IMAD R14, R10, R11, R14 ;  /* 0x0000000b0a0e7224 */ /* 0x000fe400078e020e */
[----:B------:R-:W-:Y:S02]  /*16860*/  IMAD.MOV R17, RZ, RZ, -R17 ;  /* 0x000000ffff117224 */ /* 0x000fe400078e0a11 */
[----:B------:R-:W-:-:S04]  /*16870*/  IMAD.HI.U32 R11, R7, R13, RZ ;  /* 0x0000000d070b7227 */ /* 0x000fc800078e00ff */
[----:B------:R-:W-:Y:S01]  /*16880*/  @!P5 IMAD.MOV R0, RZ, RZ, -R0 ;  /* 0x000000ffff00d224 */ /* 0x000fe200078e0a00 */
[C---:B------:R-:W-:Y:S01]  /*16890*/  ISETP.GT.U32.AND P5, PT, R10.reuse, R4, PT ;  /* 0x000000040a00720c */ /* 0x040fe20003fa4070 */
[----:B------:R-:W-:Y:S02]  /*168a0*/  IMAD R12, R10, R17, R12 ;  /* 0x000000110a0c7224 */ /* 0x000fe400078e020c */
[--C-:B------:R-:W-:Y:S01]  /*168b0*/  @!P3 IMAD.IADD R8, R8, 0x1, -R10.reuse ;  /* 0x000000010808b824 */ /* 0x100fe200078e0a0a */
[----:B------:R0:W-:Y:S01]  /*168c0*/  STL [R1+0x15c], R0 ;  /* 0x00015c0001007387 */ /* 0x0001e20000100800 */
[----:B------:R-:W-:Y:S01]  /*168d0*/  IMAD.MOV R11, RZ, RZ, -R11 ;  /* 0x000000ffff0b7224 */ /* 0x000fe200078e0a0b */
[C---:B------:R-:W-:Y:S01]  /*168e0*/  ISETP.GT.U32.AND P3, PT, R10.reuse, R12, PT ;  /* 0x0000000c0a00720c */ /* 0x040fe20003f64070 */
[----:B------:R-:W-:Y:S02]  /*168f0*/  @!P6 IMAD.IADD R15, R15, 0x1, -R10 ;  /* 0x000000010f0fe824 */ /* 0x000fe400078e0a0a */
[----:B------:R-:W-:-:S02]  /*16900*/  IMAD R13, R10, R11, R13 ;  /* 0x0000000b0a0d7224 */ /* 0x000fc400078e020d */
[----:B------:R-:W-:Y:S02]  /*16910*/  IMAD.MOV.U32 R3, RZ, RZ, R9 ;  /* 0x000000ffff037224 */ /* 0x000fe400078e0009 */
[----:B------:R-:W-:Y:S01]  /*16920*/  VIADD R11, R28, 0x4e ;  /* 0x0000004e1c0b7836 */ /* 0x000fe20000000000 */
[C---:B------:R-:W-:Y:S01]  /*16930*/  ISETP.GT.U32.AND P6, PT, R10.reuse, R13, PT ;  /* 0x0000000d0a00720c */ /* 0x040fe20003fc4070 */
[----:B0-----:R-:W-:Y:S02]  /*16940*/  IMAD.MOV.U32 R0, RZ, RZ, R8 ;  /* 0x000000ffff007224 */ /* 0x001fe400078e0008 */
[----:B------:R-:W-:Y:S01]  /*16950*/  @!P1 IMAD.MOV R3, RZ, RZ, -R3 ;  /* 0x000000ffff039224 */ /* 0x000fe200078e0a03 */
[----:B------:R-:W-:Y:S01]  /*16960*/  IABS R9, R11 ;  /* 0x0000000b00097213 */ /* 0x000fe20000000000 */
[----:B------:R-:W-:Y:S01]  /*16970*/  @!P0 IMAD.MOV R0, RZ, RZ, -R0 ;  /* 0x000000ffff008224 */ /* 0x000fe200078e0a00 */
[----:B------:R-:W-:Y:S01]  /*16980*/  ISETP.GT.U32.AND P0, PT, R10, R14, PT ;  /* 0x0000000e0a00720c */ /* 0x000fe20003f04070 */
[--C-:B------:R-:W-:Y:S01]  /*16990*/  @!P5 IMAD.IADD R4, R4, 0x1, -R10.reuse ;  /* 0x000000010404d824 */ /* 0x100fe200078e0a0a */
[----:B------:R-:W-:Y:S01]  /*169a0*/  ISETP.GE.AND P5, PT, R5, RZ, PT ;  /* 0x000000ff0500720c */ /* 0x000fe20003fa6270 */
[----:B------:R-:W-:Y:S01]  /*169b0*/  VIADD R5, R28, 0x4d ;  /* 0x0000004d1c057836 */ /* 0x000fe20000000000 */
[----:B------:R-:W-:Y:S01]  /*169c0*/  STL [R1+0x158], R3 ;  /* 0x0001580301007387 */ /* 0x000fe20000100800 */
[--C-:B------:R-:W-:Y:S01]  /*169d0*/  @!P3 IMAD.IADD R12, R12, 0x1, -R10.reuse ;  /* 0x000000010c0cb824 */ /* 0x100fe200078e0a0a */
[----:B------:R-:W-:Y:S01]  /*169e0*/  ISETP.GE.AND P1, PT, R6, RZ, PT ;  /* 0x000000ff0600720c */ /* 0x000fe20003f26270 */
[----:B------:R-:W-:Y:S01]  /*169f0*/  @!P6 IMAD.IADD R13, R13, 0x1, -R10 ;  /* 0x000000010d0de824 */ /* 0x000fe200078e0a0a */
[----:B------:R0:W-:Y:S01]  /*16a00*/  STL [R1+0x154], R0 ;  /* 0x0001540001007387 */ /* 0x0001e20000100800 */
[----:B------:R-:W-:Y:S01]  /*16a10*/  IABS R8, R5 ;  /* 0x0000000500087213 */ /* 0x000fe20000000000 */
[----:B------:R-:W-:Y:S01]  /*16a20*/  IMAD.HI.U32 R6, R7, R9, RZ ;  /* 0x0000000907067227 */ /* 0x000fe200078e00ff */
[----:B------:R-:W-:-:S03]  /*16a30*/  ISETP.GE.AND P3, PT, R2, RZ, PT ;  /* 0x000000ff0200720c */ /* 0x000fc60003f66270 */
[----:B------:R-:W-:Y:S01]  /*16a40*/  @!P0 IMAD.IADD R14, R14, 0x1, -R10 ;  /* 0x000000010e0e8824 */ /* 0x000fe200078e0a0a */
[C---:B------:R-:W-:Y:S01]  /*16a50*/  ISETP.GT.U32.AND P0, PT, R10.reuse, R12, PT ;  /* 0x0000000c0a00720c */ /* 0x040fe20003f04070 */
[----:B------:R-:W-:Y:S02]  /*16a60*/  IMAD.MOV R6, RZ, RZ, -R6 ;  /* 0x000000ffff067224 */ /* 0x000fe400078e0a06 */
[----:B0-----:R-:W-:Y:S01]  /*16a70*/  IMAD.MOV.U32 R0, RZ, RZ, R4 ;  /* 0x000000ffff007224 */ /* 0x001fe200078e0004 */
[----:B------:R-:W-:Y:S01]  /*16a80*/  ISETP.GT.U32.AND P6, PT, R10, R14, PT ;  /* 0x0000000e0a00720c */ /* 0x000fe20003fc4070 */
[----:B------:R-:W-:-:S04]  /*16a90*/  IMAD.HI.U32 R16, R7, R8, RZ ;  /* 0x0000000807107227 */ /* 0x000fc800078e00ff */
[----:B------:R-:W-:Y:S01]  /*16aa0*/  @!P2 IMAD.MOV R0, RZ, RZ, -R0 ;  /* 0x000000ffff00a224 */ /* 0x000fe200078e0a00 */
[C---:B------:R-:W-:Y:S01]  /*16ab0*/  ISETP.GT.U32.AND P2, PT, R10.reuse, R13, PT ;  /* 0x0000000d0a00720c */ /* 0x040fe20003f44070 */
[----:B------:R-:W-:Y:S02]  /*16ac0*/  IMAD R9, R10, R6, R9 ;  /* 0x000000060a097224 */ /* 0x000fe400078e0209 */
[----:B------:R-:W-:Y:S01]  /*16ad0*/  IMAD.MOV R16, RZ, RZ, -R16 ;  /* 0x000000ffff107224 */ /* 0x000fe200078e0a10 */
[----:B------:R0:W-:Y:S01]  /*16ae0*/  STL [R1+0x150], R0 ;  /* 0x0001500001007387 */ /* 0x0001e20000100800 */
[----:B------:R-:W-:Y:S02]  /*16af0*/  VIADD R2, R28, 0x4c ;  /* 0x0000004c1c027836 */ /* 0x000fe40000000000 */
[----:B------:R-:W-:Y:S01]  /*16b00*/  @!P0 IMAD.IADD R12, R12, 0x1, -R10 ;  /* 0x000000010c0c8824 */ /* 0x000fe200078e0a0a */
[C---:B------:R-:W-:Y:S01]  /*16b10*/  ISETP.GT.U32.AND P0, PT, R10.reuse, R9, PT ;  /* 0x000000090a00720c */ /* 0x040fe20003f04070 */
[----:B------:R-:W-:Y:S01]  /*16b20*/  IMAD R8, R10, R16, R8 ;  /* 0x000000100a087224 */ /* 0x000fe200078e0208 */
[----:B------:R-:W-:Y:S01]  /*16b30*/  IABS R6, R2 ;  /* 0x0000000200067213 */ /* 0x000fe20000000000 */
[----:B------:R-:W-:-:S02]  /*16b40*/  VIADD R4, R28, 0x4b ;  /* 0x0000004b1c047836 */ /* 0x000fc40000000000 */
[----:B------:R-:W-:Y:S01]  /*16b50*/  @!P2 IMAD.IADD R13, R13, 0x1, -R10 ;  /* 0x000000010d0da824 */ /* 0x000fe200078e0a0a */
[----:B------:R-:W-:Y:S01]  /*16b60*/  ISETP.GT.U32.AND P2, PT, R10, R8, PT ;  /* 0x000000080a00720c */ /* 0x000fe20003f44070 */
[----:B------:R-:W-:Y:S01]  /*16b70*/  IMAD.HI.U32 R17, R7, R6, RZ ;  /* 0x0000000607117227 */ /* 0x000fe200078e00ff */
[----:B------:R-:W-:-:S03]  /*16b80*/  IABS R20, R4 ;  /* 0x0000000400147213 */ /* 0x000fc60000000000 */
[----:B------:R-:W-:Y:S02]  /*16b90*/  IMAD.MOV R17, RZ, RZ, -R17 ;  /* 0x000000ffff117224 */ /* 0x000fe400078e0a11 */
[--C-:B------:R-:W-:Y:S01]  /*16ba0*/  @!P0 IMAD.IADD R9, R9, 0x1, -R10.reuse ;  /* 0x0000000109098824 */ /* 0x100fe200078e0a0a */
[----:B------:R-:W-:Y:S01]  /*16bb0*/  ISETP.GE.AND P0, PT, R5, RZ, PT ;  /* 0x000000ff0500720c */ /* 0x000fe20003f06270 */
[----:B------:R-:W-:Y:S01]  /*16bc0*/  @!P6 IMAD.IADD R14, R14, 0x1, -R10 ;  /* 0x000000010e0ee824 */ /* 0x000fe200078e0a0a */
[----:B------:R-:W-:Y:S01]  /*16bd0*/  ISETP.GE.AND P6, PT, R11, RZ, PT ;  /* 0x000000ff0b00720c */ /* 0x000fe20003fc6270 */
[----:B------:R-:W-:Y:S02]  /*16be0*/  IMAD.MOV.U32 R3, RZ, RZ, R15 ;  /* 0x000000ffff037224 */ /* 0x000fe400078e000f */
[----:B------:R-:W-:-:S04]  /*16bf0*/  IMAD.HI.U32 R16, R7, R20, RZ ;  /* 0x0000001407107227 */ /* 0x000fc800078e00ff */
[----:B------:R-:W-:Y:S02]  /*16c00*/  VIADD R11, R28, 0x4a ;  /* 0x0000004a1c0b7836 */ /* 0x000fe40000000000 */
[----:B------:R-:W-:Y:S02]  /*16c10*/  IMAD R6, R10, R17, R6 ;  /* 0x000000110a067224 */ /* 0x000fe400078e0206 */
[----:B------:R-:W-:Y:S01]  /*16c20*/  @!P2 IMAD.IADD R8, R8, 0x1, -R10 ;  /* 0x000000010808a824 */ /* 0x000fe200078e0a0a */
[C---:B------:R-:W-:Y:S01]  /*16c30*/  ISETP.GT.U32.AND P2, PT, R10.reuse, R9, PT ;  /* 0x000000090a00720c */ /* 0x040fe20003f44070 */
[----:B0-----:R-:W-:Y:S01]  /*16c40*/  IMAD.MOV.U32 R0, RZ, RZ, R12 ;  /* 0x000000ffff007224 */ /* 0x001fe200078e000c */
[----:B------:R-:W-:Y:S01]  /*16c50*/  IABS R17, R11 ;  /* 0x0000000b00117213 */ /* 0x000fe20000000000 */
[----:B------:R-:W-:Y:S01]  /*16c60*/  @!P4 IMAD.MOV R3, RZ, RZ, -R3 ;  /* 0x000000ffff03c224 */ /* 0x000fe200078e0a03 */
[----:B------:R-:W-:Y:S01]  /*16c70*/  ISETP.GT.U32.AND P4, PT, R10, R6, PT ;  /* 0x000000060a00720c */ /* 0x000fe20003f84070 */
[----:B------:R-:W-:-:S02]  /*16c80*/  IMAD.MOV R16, RZ, RZ, -R16 ;  /* 0x000000ffff107224 */ /* 0x000fc400078e0a10 */
[----:B------:R-:W-:Y:S01]  /*16c90*/  VIADD R5, R28, 0x49 ;  /* 0x000000491c057836 */ /* 0x000fe20000000000 */
[----:B------:R0:W-:Y:S01]  /*16ca0*/  STL [R1+0x14c], R3 ;  /* 0x00014c0301007387 */ /* 0x0001e20000100800 */
[----:B------:R-:W-:Y:S01]  /*16cb0*/  @!P1 IMAD.MOV R0, RZ, RZ, -R0 ;  /* 0x000000ffff009224 */ /* 0x000fe200078e0a00 */
[C---:B------:R-:W-:Y:S01]  /*16cc0*/  ISETP.GT.U32.AND P1, PT, R10.reuse, R8, PT ;  /* 0x000000080a00720c */ /* 0x040fe20003f24070 */
[----:B------:R-:W-:Y:S01]  /*16cd0*/  IMAD R20, R10, R16, R20 ;  /* 0x000000100a147224 */ /* 0x000fe200078e0214 */
[----:B------:R-:W-:Y:S01]  /*16ce0*/  IABS R16, R5 ;  /* 0x0000000500107213 */ /* 0x000fe20000000000 */
[----:B------:R-:W-:Y:S01]  /*16cf0*/  IMAD.HI.U32 R12, R7, R17, RZ ;  /* 0x00000011070c7227 */ /* 0x000fe200078e00ff */
[----:B------:R1:W-:Y:S03]  /*16d00*/  STL [R1+0x148], R0 ;  /* 0x0001480001007387 */ /* 0x0003e60000100800 */
[----:B------:R-:W-:Y:S01]  /*16d10*/  @!P2 IMAD.IADD R9, R9, 0x1, -R10 ;  /* 0x000000010909a824 */ /* 0x000fe200078e0a0a */
[----:B------:R-:W-:Y:S01]  /*16d20*/  ISETP.GE.AND P2, PT, R4, RZ, PT ;  /* 0x000000ff0400720c */ /* 0x000fe20003f46270 */
[----:B0-----:R-:W-:-:S02]  /*16d30*/  IMAD.MOV.U32 R3, RZ, RZ, R14 ;  /* 0x000000ffff037224 */ /* 0x001fc400078e000e */
[----:B------:R-:W-:Y:S02]  /*16d40*/  IMAD.MOV R12, RZ, RZ, -R12 ;  /* 0x000000ffff0c7224 */ /* 0x000fe400078e0a0c */
[----:B------:R-:W-:Y:S01]  /*16d50*/  @!P5 IMAD.MOV R3, RZ, RZ, -R3 ;  /* 0x000000ffff03d224 */ /* 0x000fe200078e0a03 */
[----:B------:R-:W-:Y:S01]  /*16d60*/  ISETP.GT.U32.AND P5, PT, R10, R20, PT ;  /* 0x000000140a00720c */ /* 0x000fe20003fa4070 */
[----:B-1----:R-:W-:Y:S02]  /*16d70*/  IMAD.MOV.U32 R0, RZ, RZ, R13 ;  /* 0x000000ffff007224 */ /* 0x002fe400078e000d */
[----:B------:R-:W-:Y:S01]  /*16d80*/  IMAD.HI.U32 R13, R7, R16, RZ ;  /* 0x00000010070d7227 */ /* 0x000fe200078e00ff */
[----:B------:R0:W-:Y:S03]  /*16d90*/  STL [R1+0x144], R3 ;  /* 0x0001440301007387 */ /* 0x0001e60000100800 */
[----:B------:R-:W-:Y:S01]  /*16da0*/  @!P3 IMAD.MOV R0, RZ, RZ, -R0 ;  /* 0x000000ffff00b224 */ /* 0x000fe200078e0a00 */
[----:B------:R-:W-:Y:S01]  /*16db0*/  ISETP.GE.AND P3, PT, R2, RZ, PT ;  /* 0x000000ff0200720c */ /* 0x000fe20003f66270 */
[----:B------:R-:W-:-:S02]  /*16dc0*/  IMAD.MOV R13, RZ, RZ, -R13 ;  /* 0x000000ffff0d7224 */ /* 0x000fc400078e0a0d */
[--C-:B------:R-:W-:Y:S01]  /*16dd0*/  @!P1 IMAD.IADD R8, R8, 0x1, -R10.reuse ;  /* 0x0000000108089824 */ /* 0x100fe200078e0a0a */
[----:B------:R1:W-:Y:S01]  /*16de0*/  STL [R1+0x140], R0 ;  /* 0x0001400001007387 */ /* 0x0003e20000100800 */
[----:B------:R-:W-:Y:S01]  /*16df0*/  @!P4 IMAD.IADD R6, R6, 0x1, -R10 ;  /* 0x000000010606c824 */ /* 0x000fe200078e0a0a */
[----:B------:R-:W-:Y:S01]  /*16e00*/  ISETP.GE.AND P1, PT, R11, RZ, PT ;  /* 0x000000ff0b00720c */ /* 0x000fe20003f26270 */
[C---:B------:R-:W-:Y:S02]  /*16e10*/  IMAD R17, R10.reuse, R12, R17 ;  /* 0x0000000c0a117224 */ /* 0x040fe400078e0211 */
[----:B0-----:R-:W-:Y:S01]  /*16e20*/  IMAD.MOV.U32 R3, RZ, RZ, R9 ;  /* 0x000000ffff037224 */ /* 0x001fe200078e0009 */
[C---:B------:R-:W-:Y:S01]  /*16e30*/  ISETP.GT.U32.AND P4, PT, R10.reuse, R6, PT ;  /* 0x000000060a00720c */ /* 0x040fe20003f84070 */
[C---:B------:R-:W-:Y:S02]  /*16e40*/  IMAD R16, R10.reuse, R13, R16 ;  /* 0x0000000d0a107224 */ /* 0x040fe400078e0210 */
[----:B------:R-:W-:Y:S01]  /*16e50*/  @!P6 IMAD.MOV R3, RZ, RZ, -R3 ;  /* 0x000000ffff03e224 */ /* 0x000fe200078e0a03 */
[----:B------:R-:W-:Y:S01]  /*16e60*/  ISETP.GT.U32.AND P6, PT, R10, R17, PT ;  /* 0x000000110a00720c */ /* 0x000fe20003fc4070 */
[----:B-1----:R-:W-:-:S02]  /*16e70*/  IMAD.MOV.U32 R0, RZ, RZ, R8 ;  /* 0x000000ffff007224 */ /* 0x002fc400078e0008 */
[----:B------:R-:W-:Y:S01]  /*16e80*/  @!P5 IMAD.IADD R20, R20, 0x1, -R10 ;  /* 0x000000011414d824 */ /* 0x000fe200078e0a0a */
[----:B------:R-:W-:Y:S01]  /*16e90*/  STL [R1+0x13c], R3 ;  /* 0x00013c0301007387 */ /* 0x000fe20000100800 */
[----:B------:R-:W-:Y:S01]  /*16ea0*/  @!P0 IMAD.MOV R0, RZ, RZ, -R0 ;  /* 0x000000ffff008224 */ /* 0x000fe200078e0a00 */
[----:B------:R-:W-:Y:S01]  /*16eb0*/  ISETP.GT.U32.AND P0, PT, R10, R16, PT ;  /* 0x000000100a00720c */ /* 0x000fe20003f04070 */
[----:B------:R-:W-:Y:S01]  /*16ec0*/  VIADD R2, R28, 0x48 ;  /* 0x000000481c027836 */ /* 0x000fe20000000000 */
[----:B------:R-:W-:Y:S01]  /*16ed0*/  ISETP.GT.U32.AND P5, PT, R10, R20, PT ;  /* 0x000000140a00720c */ /* 0x000fe20003fa4070 */
[----:B------:R-:W-:Y:S01]  /*16ee0*/  VIADD R4, R28, 0x47 ;  /* 0x000000471c047836 */ /* 0x000fe20000000000 */
[----:B------:R0:W-:Y:S01]  /*16ef0*/  STL [R1+0x138], R0 ;  /* 0x0001380001007387 */ /* 0x0001e20000100800 */
[--C-:B------:R-:W-:Y:S01]  /*16f00*/  @!P4 IMAD.IADD R6, R6, 0x1, -R10.reuse ;  /* 0x000000010606c824 */ /* 0x100fe200078e0a0a */
[----:B------:R-:W-:Y:S01]  /*16f10*/  IABS R15, R2 ;  /* 0x00000002000f7213 */ /* 0x000fe20000000000 */
[----:B------:R-:W-:Y:S01]  /*16f20*/  @!P6 IMAD.IADD R17, R17, 0x1, -R10 ;  /* 0x000000011111e824 */ /* 0x000fe200078e0a0a */
[----:B------:R-:W-:Y:S01]  /*16f30*/  IABS R11, R4 ;  /* 0x00000004000b7213 */ /* 0x000fe20000000000 */
[----:B------:R-:W-:Y:S01]  /*16f40*/  VIADD R9, R28, 0x46 ;  /* 0x000000461c097836 */ /* 0x000fe20000000000 */
[----:B------:R-:W-:Y:S01]  /*16f50*/  ISETP.GE.AND P4, PT, R5, RZ, PT ;  /* 0x000000ff0500720c */ /* 0x000fe20003f86270 */
[----:B------:R-:W-:Y:S01]  /*16f60*/  IMAD.HI.U32 R5, R7, R15, RZ ;  /* 0x0000000f07057227 */ /* 0x000fe200078e00ff */
[----:B------:R-:W-:-:S02]  /*16f70*/  ISETP.GT.U32.AND P6, PT, R10, R17, PT ;  /* 0x000000110a00720c */ /* 0x000fc40003fc4070 */
[----:B------:R-:W-:Y:S01]  /*16f80*/  IABS R8, R9 ;  /* 0x0000000900087213 */ /* 0x000fe20000000000 */
[----:B0-----:R-:W-:Y:S02]  /*16f90*/  IMAD.MOV.U32 R0, RZ, RZ, R6 ;  /* 0x000000ffff007224 */ /* 0x001fe400078e0006 */
[--C-:B------:R-:W-:Y:S01]  /*16fa0*/  @!P0 IMAD.IADD R16, R16, 0x1, -R10.reuse ;  /* 0x0000000110108824 */ /* 0x100fe200078e0a0a */
[----:B------:R-:W-:Y:S01]  /*16fb0*/  ISETP.GE.AND P0, PT, R4, RZ, PT ;  /* 0x000000ff0400720c */ /* 0x000fe20003f06270 */
[----:B------:R-:W-:Y:S01]  /*16fc0*/  @!P5 IMAD.IADD R20, R20, 0x1, -R10 ;  /* 0x000000011414d824 */ /* 0x000fe200078e0a0a */
[----:B------:R-:W-:Y:S01]  /*16fd0*/  ISETP.GE.AND P5, PT, R2, RZ, PT ;  /* 0x000000ff0200720c */ /* 0x000fe20003fa6270 */
[----:B------:R-:W-:Y:S01]  /*16fe0*/  @!P3 IMAD.MOV R0, RZ, RZ, -R0 ;  /* 0x000000ffff00b224 */ /* 0x000fe200078e0a00 */
[----:B------:R-:W-:Y:S01]  /*16ff0*/  ISETP.GT.U32.AND P3, PT, R10, R16, PT ;  /* 0x000000100a00720c */ /* 0x000fe20003f64070 */
[----:B------:R-:W-:-:S03]  /*17000*/  IMAD.HI.U32 R2, R7, R11, RZ ;  /* 0x0000000b07027227 */ /* 0x000fc600078e00ff */
[----:B------:R0:W-:Y:S01]  /*17010*/  STL [R1+0x134], R0 ;  /* 0x0001340001007387 */ /* 0x0001e20000100800 */
[----:B------:R-:W-:Y:S02]  /*17020*/  IMAD.MOV R5, RZ, RZ, -R5 ;  /* 0x000000ffff057224 */ /* 0x000fe400078e0a05 */
[----:B------:R-:W-:Y:S02]  /*17030*/  IMAD.MOV R2, RZ, RZ, -R2 ;  /* 0x000000ffff027224 */ /* 0x000fe400078e0a02 */
[C---:B------:R-:W-:Y:S02]  /*17040*/  IMAD R15, R10.reuse, R5, R15 ;  /* 0x000000050a0f7224 */ /* 0x040fe400078e020f */
[C---:B------:R-:W-:Y:S02]  /*17050*/  IMAD R11, R10.reuse, R2, R11 ;  /* 0x000000020a0b7224 */ /* 0x040fe400078e020b */
[--C-:B------:R-:W-:Y:S01]  /*17060*/  @!P6 IMAD.IADD R17, R17, 0x1, -R10.reuse ;  /* 0x000000011111e824 */ /* 0x100fe200078e0a0a */
[----:B------:R-:W-:Y:S01]  /*17070*/  ISETP.GT.U32.AND P6, PT, R10, R15, PT ;  /* 0x0000000f0a00720c */ /* 0x000fe20003fc4070 */
[----:B------:R-:W-:Y:S01]  /*17080*/  @!P3 IMAD.IADD R16, R16, 0x1, -R10 ;  /* 0x000000011010b824 */ /* 0x000fe200078e0a0a */
[----:B------:R-:W-:Y:S01]  /*17090*/  ISETP.GT.U32.AND P3, PT, R10, R11, PT ;  /* 0x0000000b0a00720c */ /* 0x000fe20003f64070 */
[----:B------:R-:W-:-:S02]  /*170a0*/  VIADD R13, R28, 0x45 ;  /* 0x000000451c0d7836 */ /* 0x000fc40000000000 */
[----:B0-----:R-:W-:Y:S02]  /*170b0*/  IMAD.MOV.U32 R0, RZ, RZ, R20 ;  /* 0x000000ffff007224 */ /* 0x001fe400078e0014 */
[----:B------:R-:W-:Y:S01]  /*170c0*/  IMAD.HI.U32 R2, R7, R8, RZ ;  /* 0x0000000807027227 */ /* 0x000fe200078e00ff */
[----:B------:R-:W-:-:S03]  /*170d0*/  IABS R12, R13 ;  /* 0x0000000d000c7213 */ /* 0x000fc60000000000 */
[----:B------:R-:W-:Y:S01]  /*170e0*/  @!P2 IMAD.MOV R0, RZ, RZ, -R0 ;  /* 0x000000ffff00a224 */ /* 0x000fe200078e0a00 */
[----:B------:R-:W-:Y:S01]  /*170f0*/  ISETP.GE.AND P2, PT, R9, RZ, PT ;  /* 0x000000ff0900720c */ /* 0x000fe20003f46270 */
[--C-:B------:R-:W-:Y:S02]  /*17100*/  @!P6 IMAD.IADD R15, R15, 0x1, -R10.reuse ;  /* 0x000000010f0fe824 */ /* 0x100fe400078e0a0a */
[----:B------:R-:W-:Y:S01]  /*17110*/  @!P3 IMAD.IADD R11, R11, 0x1, -R10 ;  /* 0x000000010b0bb824 */ /* 0x000fe200078e0a0a */
[----:B------:R0:W-:Y:S01]  /*17120*/  STL [R1+0x130], R0 ;  /* 0x0001300001007387 */ /* 0x0001e20000100800 */
[----:B------:R-:W-:Y:S01]  /*17130*/  IMAD.HI.U32 R19, R7, R12, RZ ;  /* 0x0000000c07137227 */ /* 0x000fe200078e00ff */
[----:B------:R-:W-:-:S03]  /*17140*/  ISETP.GT.U32.AND P3, PT, R10, R15, PT ;  /* 0x0000000f0a00720c */ /* 0x000fc60003f64070 */
[----:B------:R-:W-:Y:S02]  /*17150*/  VIADD R14, R28, 0x44 ;  /* 0x000000441c0e7836 */ /* 0x000fe40000000000 */
[----:B------:R-:W-:Y:S02]  /*17160*/  IMAD.MOV R2, RZ, RZ, -R2 ;  /* 0x000000ffff027224 */ /* 0x000fe400078e0a02 */
[----:B------:R-:W-:Y:S01]  /*17170*/  IMAD.MOV R19, RZ, RZ, -R19 ;  /* 0x000000ffff137224 */ /* 0x000fe200078e0a13 */
[----:B------:R-:W-:Y:S01]  /*17180*/  IABS R5, R14 ;  /* 0x0000000e00057213 */ /* 0x000fe20000000000 */
[----:B0-----:R-:W-:Y:S02]  /*17190*/  IMAD.MOV.U32 R0, RZ, RZ, R17 ;  /* 0x000000ffff007224 */ /* 0x001fe400078e0011 */
[C---:B------:R-:W-:Y:S02]  /*171a0*/  IMAD R8, R10.reuse, R2, R8 ;  /* 0x000000020a087224 */ /* 0x040fe400078e0208 */
[----:B------:R-:W-:-:S02]  /*171b0*/  IMAD R12, R10, R19, R12 ;  /* 0x000000130a0c7224 */ /* 0x000fc400078e020c */
[----:B------:R-:W-:Y:S01]  /*171c0*/  @!P1 IMAD.MOV R0, RZ, RZ, -R0 ;  /* 0x000000ffff009224 */ /* 0x000fe200078e0a00 */
[C---:B------:R-:W-:Y:S01]  /*171d0*/  ISETP.GT.U32.AND P1, PT, R10.reuse, R11, PT ;  /* 0x0000000b0a00720c */ /* 0x040fe20003f24070 */
[----:B------:R-:W-:Y:S01]  /*171e0*/  @!P3 IMAD.IADD R15, R15, 0x1, -R10 ;  /* 0x000000010f0fb824 */ /* 0x000fe200078e0a0a */
[C---:B------:R-:W-:Y:S01]  /*171f0*/  ISETP.GT.U32.AND P6, PT, R10.reuse, R8, PT ;  /* 0x000000080a00720c */ /* 0x040fe20003fc4070 */
[----:B------:R-:W-:Y:S01]  /*17200*/  IMAD.HI.U32 R18, R7, R5, RZ ;  /* 0x0000000507127227 */ /* 0x000fe200078e00ff */
[----:B------:R-:W-:Y:S01]  /*17210*/  ISETP.GT.U32.AND P3, PT, R10, R12, PT ;  /* 0x0000000c0a00720c */ /* 0x000fe20003f64070 */
[----:B------:R0:W-:Y:S02]  /*17220*/  STL [R1+0x12c], R0 ;  /* 0x00012c0001007387 */ /* 0x0001e40000100800 */
[----:B------:R-:W-:Y:S02]  /*17230*/  VIADD R4, R28, 0x43 ;  /* 0x000000431c047836 */ /* 0x000fe40000000000 */
[----:B------:R-:W-:-:S02]  /*17240*/  IMAD.MOV.U32 R3, RZ, RZ, R16 ;  /* 0x000000ffff037224 */ /* 0x000fc400078e0010 */
[----:B------:R-:W-:Y:S01]  /*17250*/  IMAD.MOV R18, RZ, RZ, -R18 ;  /* 0x000000ffff127224 */ /* 0x000fe200078e0a12 */
[----:B------:R-:W-:Y:S01]  /*17260*/  IABS R2, R4 ;  /* 0x0000000400027213 */ /* 0x000fe20000000000 */
[----:B------:R-:W-:Y:S02]  /*17270*/  @!P4 IMAD.MOV R3, RZ, RZ, -R3 ;  /* 0x000000ffff03c224 */ /* 0x000fe400078e0a03 */
[----:B0-----:R-:W-:Y:S02]  /*17280*/  IMAD.MOV.U32 R0, RZ, RZ, R15 ;  /* 0x000000ffff007224 */ /* 0x001fe400078e000f */
[----:B------:R-:W-:Y:S01]  /*17290*/  VIADD R6, R28, 0x42 ;  /* 0x000000421c067836 */ /* 0x000fe20000000000 */
[----:B------:R-:W-:Y:S01]  /*172a0*/  STL [R1+0x128], R3 ;  /* 0x0001280301007387 */ /* 0x000fe20000100800 */
[----:B------:R-:W-:Y:S01]  /*172b0*/  @!P5 IMAD.MOV R0, RZ, RZ, -R0 ;  /* 0x000000ffff00d224 */ /* 0x000fe200078e0a00 */
[----:B------:R-:W-:Y:S01]  /*172c0*/  ISETP.GE.AND P5, PT, R13, RZ, PT ;  /* 0x000000ff0d00720c */ /* 0x000fe20003fa6270 */
[C---:B------:R-:W-:Y:S01]  /*172d0*/  IMAD R5, R10.reuse, R18, R5 ;  /* 0x000000120a057224 */ /* 0x040fe200078e0205 */
[----:B------:R-:W-:Y:S01]  /*172e0*/  IABS R9, R6 ;  /* 0x0000000600097213 */ /* 0x000fe20000000000 */
[----:B------:R-:W-:Y:S01]  /*172f0*/  @!P1 IMAD.IADD R11, R11, 0x1, -R10 ;  /* 0x000000010b0b9824 */ /* 0x000fe200078e0a0a */
[----:B------:R0:W-:Y:S01]  /*17300*/  STL [R1+0x124], R0 ;  /* 0x0001240001007387 */ /* 0x0001e20000100800 */
[----:B------:R-:W-:Y:S01]  /*17310*/  IMAD.HI.U32 R17, R7, R2, RZ ;  /* 0x0000000207117227 */ /* 0x000fe200078e00ff */
[----:B------:R-:W-:-:S03]  /*17320*/  ISETP.GT.U32.AND P4, PT, R10, R5, PT ;  /* 0x000000050a00720c */ /* 0x000fc60003f84070 */
[--C-:B------:R-:W-:Y:S02]  /*17330*/  @!P6 IMAD.IADD R8, R8, 0x1, -R10.reuse ;  /* 0x000000010808e824 */ /* 0x100fe400078e0a0a */
[----:B------:R-:W-:Y:S01]  /*17340*/  @!P3 IMAD.IADD R12, R12, 0x1, -R10 ;  /* 0x000000010c0cb824 */ /* 0x000fe200078e0a0a */
[----:B------:R-:W-:Y:S01]  /*17350*/  ISETP.GE.AND P3, PT, R4, RZ, PT ;  /* 0x000000ff0400720c */ /* 0x000fe20003f66270 */
[----:B------:R-:W-:Y:S01]  /*17360*/  IMAD.MOV R17, RZ, RZ, -R17 ;  /* 0x000000ffff117224 */ /* 0x000fe200078e0a11 */
[----:B------:R-:W-:Y:S01]  /*17370*/  ISETP.GT.U32.AND P6, PT, R10, R8, PT ;  /* 0x000000080a00720c */ /* 0x000fe20003fc4070 */
[----:B0-----:R-:W-:Y:S02]  /*17380*/  IMAD.MOV.U32 R0, RZ, RZ, R11 ;  /* 0x000000ffff007224 */ /* 0x001fe400078e000b */
[----:B------:R-:W-:-:S04]  /*17390*/  IMAD.HI.U32 R13, R7, R9, RZ ;  /* 0x00000009070d7227 */ /* 0x000fc800078e00ff */
[----:B------:R-:W-:Y:S01]  /*173a0*/  @!P0 IMAD.MOV R0, RZ, RZ, -R0 ;  /* 0x000000ffff008224 */ /* 0x000fe200078e0a00 */
[C---:B------:R-:W-:Y:S01]  /*173b0*/  ISETP.GT.U32.AND P0, PT, R10.reuse, R12, PT ;  /* 0x0000000c0a00720c */ /* 0x040fe20003f04070 */
[C---:B------:R-:W-:Y:S02]  /*173c0*/  IMAD R2, R10.reuse, R17, R2 ;  /* 0x000000110a027224 */ /* 0x040fe400078e0202 */
[----:B------:R-:W-:Y:S01]  /*173d0*/  IMAD.MOV R13, RZ, RZ, -R13 ;  /* 0x000000ffff0d7224 */ /* 0x000fe200078e0a0d */
[----:B------:R0:W-:Y:S01]  /*173e0*/  STL [R1+0x120], R0 ;  /* 0x0001200001007387 */ /* 0x0001e20000100800 */
[--C-:B------:R-:W-:Y:S01]  /*173f0*/  @!P4 IMAD.IADD R5, R5, 0x1, -R10.reuse ;  /* 0x000000010505c824 */ /* 0x100fe200078e0a0a */
[C---:B------:R-:W-:Y:S01]  /*17400*/  ISETP.GT.U32.AND P1, PT, R10.reuse, R2, PT ;  /* 0x000000020a00720c */ /* 0x040fe20003f24070 */
[----:B------:R-:W-:Y:S02]  /*17410*/  IMAD R4, R10, R13, R9 ;  /* 0x0000000d0a047224 */ /* 0x000fe400078e0209 */
[--C-:B------:R-:W-:Y:S01]  /*17420*/  @!P6 IMAD.IADD R8, R8, 0x1, -R10.reuse ;  /* 0x000000010808e824 */ /* 0x100fe200078e0a0a */
[----:B------:R-:W-:Y:S01]  /*17430*/  ISETP.GT.U32.AND P4, PT, R10, R5, PT ;  /* 0x000000050a00720c */ /* 0x000fe20003f84070 */
[----:B------:R-:W-:Y:S01]  /*17440*/  VIADD R9, R28, 0x41 ;  /* 0x000000411c097836 */ /* 0x000fe20000000000 */
[----:B------:R-:W-:Y:S01]  /*17450*/  ISETP.GE.AND P6, PT, R14, RZ, PT ;  /* 0x000000ff0e00720c */ /* 0x000fe20003fc6270 */
[----:B------:R-:W-:Y:S01]  /*17460*/  @!P0 IMAD.IADD R12, R12, 0x1, -R10 ;  /* 0x000000010c0c8824 */ /* 0x000fe200078e0a0a */
[----:B------:R-:W-:Y:S01]  /*17470*/  ISETP.GT.U32.AND P0, PT, R10, R4, PT ;  /* 0x000000040a00720c */ /* 0x000fe20003f04070 */
[----:B0-----:R-:W-:Y:S01]  /*17480*/  IMAD.MOV.U32 R0, RZ, RZ, R8 ;  /* 0x000000ffff007224 */ /* 0x001fe200078e0008 */
[----:B------:R-:W-:Y:S01]  /*17490*/  IABS R15, R9 ;  /* 0x00000009000f7213 */ /* 0x000fe20000000000 */
[----:B------:R-:W-:-:S02]  /*174a0*/  VIADD R11, R28, 0x40 ;  /* 0x000000401c0b7836 */ /* 0x000fc40000000000 */
[----:B------:R-:W-:Y:S02]  /*174b0*/  @!P1 IMAD.IADD R2, R2, 0x1, -R10 ;  /* 0x0000000102029824 */ /* 0x000fe400078e0a0a */
[----:B------:R-:W-:Y:S01]  /*174c0*/  @!P2 IMAD.MOV R0, RZ, RZ, -R0 ;  /* 0x000000ffff00a224 */ /* 0x000fe200078e0a00 */
[----:B------:R-:W-:Y:S01]  /*174d0*/  IABS R14, R11 ;  /* 0x0000000b000e7213 */ /* 0x000fe20000000000 */
[--C-:B------:R-:W-:Y:S01]  /*174e0*/  @!P4 IMAD.IADD R5, R5, 0x1, -R10.reuse ;  /* 0x000000010505c824 */ /* 0x100fe200078e0a0a */
[----:B------:R-:W-:Y:S01]  /*174f0*/  ISETP.GT.U32.AND P1, PT, R10, R2, PT ;  /* 0x000000020a00720c */ /* 0x000fe20003f24070 */
[----:B------:R-:W-:Y:S01]  /*17500*/  VIADD R8, R28, 0x3f ;  /* 0x0000003f1c087836 */ /* 0x000fe20000000000 */
[----:B------:R0:W-:Y:S01]  /*17510*/  STL [R1+0x11c], R0 ;  /* 0x00011c0001007387 */ /* 0x0001e20000100800 */
[----:B------:R-:W-:Y:S01]  /*17520*/  @!P0 IMAD.IADD R4, R4, 0x1, -R10 ;  /* 0x0000000104048824 */ /* 0x000fe200078e0a0a */
[----:B------:R-:W-:Y:S01]  /*17530*/  ISETP.GE.AND P4, PT, R9, RZ, PT ;  /* 0x000000ff0900720c */ /* 0x000fe20003f86270 */
[----:B------:R-:W-:Y:S01]  /*17540*/  IMAD.HI.U32 R9, R7, R15, RZ ;  /* 0x0000000f07097227 */ /* 0x000fe200078e00ff */
[----:B------:R-:W-:-:S02]  /*17550*/  ISETP.GE.AND P2, PT, R6, RZ, PT ;  /* 0x000000ff0600720c */ /* 0x000fc40003f46270 */
[----:B------:R-:W-:Y:S01]  /*17560*/  ISETP.GE.AND P0, PT, R8, RZ, PT ;  /* 0x000000ff0800720c */ /* 0x000fe20003f06270 */
[----:B------:R-:W-:-:S04]  /*17570*/  IMAD.HI.U32 R6, R7, R14, RZ ;  /* 0x0000000e07067227 */ /* 0x000fc800078e00ff */
[----:B0-----:R-:W-:Y:S02]  /*17580*/  IMAD.MOV.U32 R0, RZ, RZ, R12 ;  /* 0x000000ffff007224 */ /* 0x001fe400078e000c */
[----:B------:R-:W-:Y:S02]  /*17590*/  IMAD.MOV R9, RZ, RZ, -R9 ;  /* 0x000000ffff097224 */ /* 0x000fe400078e0a09 */
[----:B------:R-:W-:Y:S01]  /*175a0*/  @!P5 IMAD.MOV R0, RZ, RZ, -R0 ;  /* 0x000000ffff00d224 */ /* 0x000fe200078e0a00 */
[C---:B------:R-:W-:Y:S01]  /*175b0*/  ISETP.GT.U32.AND P5, PT, R10.reuse, R4, PT ;  /* 0x000000040a00720c */ /* 0x040fe20003fa4070 */
[----:B------:R-:W-:Y:S02]  /*175c0*/  IMAD.MOV R6, RZ, RZ, -R6 ;  /* 0x000000ffff067224 */ /* 0x000fe400078e0a06 */
[----:B------:R-:W-:Y:S01]  /*175d0*/  IMAD R15, R10, R9, R15 ;  /* 0x000000090a0f7224 */ /* 0x000fe200078e020f */
[----:B------:R0:W-:Y:S01]  /*175e0*/  STL [R1+0x118], R0 ;  /* 0x0001180001007387 */ /* 0x0001e20000100800 */
[----:B------:R-:W-:-:S02]  /*175f0*/  IMAD.MOV.U32 R3, RZ, RZ, R5 ;  /* 0x000000ffff037224 */ /* 0x000fc400078e0005 */
[----:B------:R-:W-:Y:S01]  /*17600*/  @!P1 IMAD.IADD R2, R2, 0x1, -R10 ;  /* 0x0000000102029824 */ /* 0x000fe200078e0a0a */
[----:B------:R-:W-:Y:S01]  /*17610*/  ISETP.GE.AND P1, PT, R11, RZ, PT ;  /* 0x000000ff0b00720c */ /* 0x000fe20003f26270 */
[C---:B------:R-:W-:Y:S01]  /*17620*/  IMAD R14, R10.reuse, R6, R14 ;  /* 0x000000060a0e7224 */ /* 0x040fe200078e020e */
[----:B------:R-:W-:Y:S01]  /*17630*/  IABS R11, R8 ;  /* 0x00000008000b7213 */ /* 0x000fe20000000000 */
[----:B------:R-:W-:Y:S01]  /*17640*/  @!P6 IMAD.MOV R3, RZ, RZ, -R3 ;  /* 0x000000ffff03e224 */ /* 0x000fe200078e0a03 */
[----:B------:R-:W-:Y:S01]  /*17650*/  ISETP.GT.U32.AND P6, PT, R10, R15, PT ;  /* 0x0000000f0a00720c */ /* 0x000fe20003fc4070 */
[----:B------:R-:W-:Y:S01]  /*17660*/  @!P5 IMAD.IADD R4, R4, 0x1, -R10 ;  /* 0x000000010404d824 */ /* 0x000fe200078e0a0a */
[----:B------:R-:W-:Y:S01]  /*17670*/  ISETP.GT.U32.AND P5, PT, R10, R14, PT ;  /* 0x0000000e0a00720c */ /* 0x000fe20003fa4070 */
[----:B------:R-:W-:Y:S01]  /*17680*/  IMAD.HI.U32 R5, R7, R11, RZ ;  /* 0x0000000b07057227 */ /* 0x000fe200078e00ff */
[----:B------:R-:W-:Y:S03]  /*17690*/  STL [R1+0x114], R3 ;  /* 0x0001140301007387 */ /* 0x000fe60000100800 */
[----:B------:R-:W-:-:S02]  /*176a0*/  IMAD.MOV R5, RZ, RZ, -R5 ;  /* 0x000000ffff057224 */ /* 0x000fc400078e0a05 */
[----:B0-----:R-:W-:Y:S02]  /*176b0*/  IMAD.MOV.U32 R0, RZ, RZ, R2 ;  /* 0x000000ffff007224 */ /* 0x001fe400078e0002 */
[----:B------:R-:W-:Y:S02]  /*176c0*/  IMAD R11, R10, R5, R11 ;  /* 0x000000050a0b7224 */ /* 0x000fe400078e020b */
[--C-:B------:R-:W-:Y:S02]  /*176d0*/  @!P6 IMAD.IADD R15, R15, 0x1, -R10.reuse ;  /* 0x000000010f0fe824 */ /* 0x100fe400078e0a0a */
[----:B------:R-:W-:Y:S01]  /*176e0*/  VIADD R2, R28, 0x3d ;  /* 0x0000003d1c027836 */ /* 0x000fe20000000000 */
[----:B------:R-:W-:Y:S01]  /*176f0*/  ISETP.GT.U32.AND P6, PT, R10, R11, PT ;  /* 0x0000000b0a00720c */ /* 0x000fe20003fc4070 */
[----:B------:R-:W-:Y:S01]  /*17700*/  @!P5 IMAD.IADD R14, R14, 0x1, -R10 ;  /* 0x000000010e0ed824 */ /* 0x000fe200078e0a0a */
[----:B------:R-:W-:Y:S01]  /*17710*/  ISETP.GT.U32.AND P5, PT, R10, R15, PT ;  /* 0x0000000f0a00720c */ /* 0x000fe20003fa4070 */
[----:B------:R-:W-:Y:S01]  /*17720*/  VIADD R6, R28, 0x3e ;  /* 0x0000003e1c067836 */ /* 0x000fe20000000000 */
[----:B------:R-:W-:Y:S01]  /*17730*/  IABS R13, R2 ;  /* 0x00000002000d7213 */ /* 0x000fe20000000000 */
[----:B------:R-:W-:-:S02]  /*17740*/  @!P3 IMAD.MOV R0, RZ, RZ, -R0 ;  /* 0x000000ffff00b224 */ /* 0x000fc400078e0a00 */
[----:B------:R-:W-:Y:S01]  /*17750*/  VIADD R8, R28, 0x3c ;  /* 0x0000003c1c087836 */ /* 0x000fe20000000000 */
[----:B------:R-:W-:Y:S01]  /*17760*/  ISETP.GE.AND P3, PT, R6, RZ, PT ;  /* 0x000000ff0600720c */ /* 0x000fe20003f66270 */
[----:B------:R-:W-:Y:S01]  /*17770*/  IMAD.HI.U32 R16, R7, R13, RZ ;  /* 0x0000000d07107227 */ /* 0x000fe200078e00ff */
[----:B------:R-:W-:Y:S01]  /*17780*/  IABS R6, R6 ;  /* 0x0000000600067213 */ /* 0x000fe20000000000 */
[----:B------:R0:W-:Y:S01]  /*17790*/  STL [R1+0x110], R0 ;  /* 0x0001100001007387 */ /* 0x0001e20000100800 */
[----:B------:R-:W-:Y:S01]  /*177a0*/  IABS R12, R8 ;  /* 0x00000008000c7213 */ /* 0x000fe20000000000 */
[----:B------:R-:W-:Y:S01]  /*177b0*/  @!P6 IMAD.IADD R11, R11, 0x1, -R10 ;  /* 0x000000010b0be824 */ /* 0x000fe200078e0a0a */
[----:B------:R-:W-:Y:S01]  /*177c0*/  ISETP.GT.U32.AND P6, PT, R10, R14, PT ;  /* 0x0000000e0a00720c */ /* 0x000fe20003fc4070 */
[----:B------:R-:W-:-:S04]  /*177d0*/  IMAD.HI.U32 R9, R7, R6, RZ ;  /* 0x0000000607097227 */ /* 0x000fc800078e00ff */
[----:B------:R-:W-:Y:S02]  /*177e0*/  IMAD.MOV R16, RZ, RZ, -R16 ;  /* 0x000000ffff107224 */ /* 0x000fe400078e0a10 */
[----:B0-----:R-:W-:Y:S02]  /*177f0*/  IMAD.MOV.U32 R0, RZ, RZ, R4 ;  /* 0x000000ffff007224 */ /* 0x001fe400078e0004 */
[----:B------:R-:W-:-:S04]  /*17800*/  IMAD.HI.U32 R4, R7, R12, RZ ;  /* 0x0000000c07047227 */ /* 0x000fc800078e00ff */
[----:B------:R-:W-:Y:S01]  /*17810*/  @!P2 IMAD.MOV R0, RZ, RZ, -R0 ;  /* 0x000000ffff00a224 */ /* 0x000fe200078e0a00 */
[C---:B------:R-:W-:Y:S01]  /*17820*/  ISETP.GT.U32.AND P2, PT, R10.reuse, R11, PT ;  /* 0x0000000b0a00720c */ /* 0x040fe20003f44070 */
[----:B------:R-:W-:Y:S02]  /*17830*/  @!P5 IMAD.IADD R15, R15, 0x1, -R10 ;  /* 0x000000010f0fd824 */ /* 0x000fe400078e0a0a */
[----:B------:R-:W-:Y:S01]  /*17840*/  IMAD.MOV R9, RZ, RZ, -R9 ;  /* 0x000000ffff097224 */ /* 0x000fe200078e0a09 */
[----:B------:R0:W-:Y:S01]  /*17850*/  STL [R1+0x10c], R0 ;  /* 0x00010c0001007387 */ /* 0x0001e20000100800 */
[----:B------:R-:W-:Y:S02]  /*17860*/  IMAD.MOV R4, RZ, RZ, -R4 ;  /* 0x000000ffff047224 */ /* 0x000fe400078e0a04 */
[C---:B------:R-:W-:Y:S02]  /*17870*/  IMAD R13, R10.reuse, R16, R13 ;  /* 0x000000100a0d7224 */ /* 0x040fe400078e020d */
[----:B------:R-:W-:-:S02]  /*17880*/  IMAD R6, R10, R9, R6 ;  /* 0x000000090a067224 */ /* 0x000fc400078e0206 */
[----:B------:R-:W-:Y:S02]  /*17890*/  VIADD R5, R28, 0x3b ;  /* 0x0000003b1c057836 */ /* 0x000fe40000000000 */
[C---:B------:R-:W-:Y:S01]  /*178a0*/  IMAD R12, R10.reuse, R4, R12 ;  /* 0x000000040a0c7224 */ /* 0x040fe200078e020c */
[----:B------:R-:W-:Y:S01]  /*178b0*/  ISETP.GT.U32.AND P5, PT, R10, R6, PT ;  /* 0x000000060a00720c */ /* 0x000fe20003fa4070 */
[----:B0-----:R-:W-:Y:S01]  /*178c0*/  IMAD.MOV.U32 R0, RZ, RZ, R15 ;  /* 0x000000ffff007224 */ /* 0x001fe200078e000f */
[----:B------:R-:W-:Y:S01]  /*178d0*/  IABS R9, R5 ;  /* 0x0000000500097213 */ /* 0x000fe20000000000 */
[----:B------:R-:W-:Y:S01]  /*178e0*/  @!P6 IMAD.IADD R14, R14, 0x1, -R10 ;  /* 0x000000010e0ee824 */ /* 0x000fe200078e0a0a */
[C---:B------:R-:W-:Y:S01]  /*178f0*/  ISETP.GT.U32.AND P6, PT, R10.reuse, R12, PT ;  /* 0x0000000c0a00720c */ /* 0x040fe20003fc4070 */
[----:B------:R-:W-:Y:S01]  /*17900*/  @!P4 IMAD.MOV R0, RZ, RZ, -R0 ;  /* 0x000000ffff00c224 */ /* 0x000fe200078e0a00 */
[----:B------:R-:W-:Y:S01]  /*17910*/  ISETP.GT.U32.AND P4, PT, R10, R13, PT ;  /* 0x0000000d0a00720c */ /* 0x000fe20003f84070 */
[----:B------:R-:W-:-:S02]  /*17920*/  VIADD R15, R28, 0x3a ;  /* 0x0000003a1c0f7836 */ /* 0x000fc40000000000 */
[----:B------:R-:W-:Y:S01]  /*17930*/  IMAD.HI.U32 R16, R7, R9, RZ ;  /* 0x0000000907107227 */ /* 0x000fe200078e00ff */
[----:B------:R0:W-:Y:S02]  /*17940*/  STL [R1+0x108], R0 ;  /* 0x0001080001007387 */ /* 0x0001e40000100800 */
[----:B------:R-:W-:Y:S01]  /*17950*/  IABS R4, R15 ;  /* 0x0000000f00047213 */ /* 0x000fe20000000000 */
[----:B------:R-:W-:Y:S01]  /*17960*/  @!P2 IMAD.IADD R11, R11, 0x1, -R10 ;  /* 0x000000010b0ba824 */ /* 0x000fe200078e0a0a */
[----:B------:R-:W-:Y:S01]  /*17970*/  ISETP.GE.AND P2, PT, R2, RZ, PT ;  /* 0x000000ff0200720c */ /* 0x000fe20003f46270 */
[----:B------:R-:W-:Y:S02]  /*17980*/  IMAD.MOV R16, RZ, RZ, -R16 ;  /* 0x000000ffff107224 */ /* 0x000fe400078e0a10 */
[--C-:B------:R-:W-:Y:S01]  /*17990*/  @!P5 IMAD.IADD R6, R6, 0x1, -R10.reuse ;  /* 0x000000010606d824 */ /* 0x100fe200078e0a0a */
[----:B------:R-:W-:Y:S01]  /*179a0*/  ISETP.GE.AND P5, PT, R8, RZ, PT ;  /* 0x000000ff0800720c */ /* 0x000fe20003fa6270 */
[----:B------:R-:W-:-:S02]  /*179b0*/  @!P4 IMAD.IADD R13, R13, 0x1, -R10 ;  /* 0x000000010d0dc824 */ /* 0x000fc400078e0a0a */
[----:B0-----:R-:W-:Y:S01]  /*179c0*/  IMAD.MOV.U32 R0, RZ, RZ, R14 ;  /* 0x000000ffff007224 */ /* 0x001fe200078e000e */
[C---:B------:R-:W-:Y:S01]  /*179d0*/  ISETP.GT.U32.AND P4, PT, R10.reuse, R6, PT ;  /* 0x000000060a00720c */ /* 0x040fe20003f84070 */
[----:B------:R-:W-:Y:S02]  /*179e0*/  IMAD R9, R10, R16, R9 ;  /* 0x000000100a097224 */ /* 0x000fe400078e0209 */
[----:B------:R-:W-:Y:S02]  /*179f0*/  @!P1 IMAD.MOV R0, RZ, RZ, -R0 ;  /* 0x000000ffff009224 */ /* 0x000fe400078e0a00 */
[----:B------:R-:W-:Y:S01]  /*17a00*/  @!P6 IMAD.IADD R12, R12, 0x1, -R10 ;  /* 0x000000010c0ce824 */ /* 0x000fe200078e0a0a */
[C---:B------:R-:W-:Y:S01]  /*17a10*/  ISETP.GT.U32.AND P6, PT, R10.reuse, R13, PT ;  /* 0x0000000d0a00720c */ /* 0x040fe20003fc4070 */
[----:B------:R-:W-:Y:S01]  /*17a20*/  IMAD.HI.U32 R14, R7, R4, RZ ;  /* 0x00000004070e7227 */ /* 0x000fe200078e00ff */
[----:B------:R0:W-:Y:S02]  /*17a30*/  STL [R1+0x104], R0 ;  /* 0x0001040001007387 */ /* 0x0001e40000100800 */
[----:B------:R-:W-:Y:S01]  /*17a40*/  ISETP.GT.U32.AND P1, PT, R10, R12, PT ;  /* 0x0000000c0a00720c */ /* 0x000fe20003f24070 */
[----:B------:R-:W-:-:S02]  /*17a50*/  VIADD R2, R28, 0x39 ;  /* 0x000000391c027836 */ /* 0x000fc40000000000 */
[----:B------:R-:W-:Y:S02]  /*17a60*/  IMAD.MOV R14, RZ, RZ, -R14 ;  /* 0x000000ffff0e7224 */ /* 0x000fe400078e0a0e */
[----:B------:R-:W-:Y:S01]  /*17a70*/  @!P4 IMAD.IADD R6, R6, 0x1, -R10 ;  /* 0x000000010606c824 */ /* 0x000fe200078e0a0a */
[----:B------:R-:W-:Y:S01]  /*17a80*/  IABS R8, R2 ;  /* 0x0000000200087213 */ /* 0x000fe20000000000 */
[----:B------:R-:W-:Y:S01]  /*17a90*/  IMAD R4, R10, R14, R4 ;  /* 0x0000000e0a047224 */ /* 0x000fe200078e0204 */
[----:B------:R-:W-:Y:S01]  /*17aa0*/  ISETP.GE.AND P4, PT, R5, RZ, PT ;  /* 0x000000ff0500720c */ /* 0x000fe20003f86270 */
[----:B0-----:R-:W-:Y:S02]  /*17ab0*/  IMAD.MOV.U32 R0, RZ, RZ, R11 ;  /* 0x000000ffff007224 */ /* 0x001fe400078e000b */
[----:B------:R-:W-:-:S04]  /*17ac0*/  IMAD.HI.U32 R14, R7, R8, RZ ;  /* 0x00000008070e7227 */ /* 0x000fc800078e00ff */
[----:B------:R-:W-:Y:S01]  /*17ad0*/  @!P0 IMAD.MOV R0, RZ, RZ, -R0 ;  /* 0x000000ffff008224 */ /* 0x000fe200078e0a00 */
[C---:B------:R-:W-:Y:S01]  /*17ae0*/  ISETP.GT.U32.AND P0, PT, R10.reuse, R9, PT ;  /* 0x000000090a00720c */ /* 0x040fe20003f04070 */
[----:B------:R-:W-:Y:S01]  /*17af0*/  @!P6 IMAD.IADD R13, R13, 0x1, -R10 ;  /* 0x000000010d0de824 */ /* 0x000fe200078e0a0a */
[C---:B------:R-:W-:Y:S01]  /*17b00*/  ISETP.GT.U32.AND P6, PT, R10.reuse, R4, PT ;  /* 0x000000040a00720c */ /* 0x040fe20003fc4070 */
[----:B------:R-:W-:Y:S01]  /*17b10*/  IMAD.MOV R14, RZ, RZ, -R14 ;  /* 0x000000ffff0e7224 */ /* 0x000fe200078e0a0e */
[----:B------:R0:W-:Y:S01]  /*17b20*/  STL [R1+0x100], R0 ;  /* 0x0001000001007387 */ /* 0x0001e20000100800 */
[----:B------:R-:W-:Y:S02]  /*17b30*/  IMAD.MOV.U32 R3, RZ, RZ, R13 ;  /* 0x000000ffff037224 */ /* 0x000fe400078e000d */
[----:B------:R-:W-:Y:S02]  /*17b40*/  IMAD R8, R10, R14, R8 ;  /* 0x0000000e0a087224 */ /* 0x000fe400078e0208 */
[----:B------:R-:W-:-:S02]  /*17b50*/  VIADD R11, R28, 0x38 ;  /* 0x000000381c0b7836 */ /* 0x000fc40000000000 */
[--C-:B------:R-:W-:Y:S01]  /*17b60*/  @!P1 IMAD.IADD R12, R12, 0x1, -R10.reuse ;  /* 0x000000010c0c9824 */ /* 0x100fe200078e0a0a */
[----:B------:R-:W-:Y:S01]  /*17b70*/  ISETP.GE.AND P1, PT, R15, RZ, PT ;  /* 0x000000ff0f00720c */ /* 0x000fe20003f26270 */
[----:B------:R-:W-:Y:S01]  /*17b80*/  @!P0 IMAD.IADD R9, R9, 0x1, -R10 ;  /* 0x0000000109098824 */ /* 0x000fe200078e0a0a */
[----:B------:R-:W-:Y:S01]  /*17b90*/  IABS R5, R11 ;  /* 0x0000000b00057213 */ /* 0x000fe20000000000 */
[----:B0-----:R-:W-:Y:S02]  /*17ba0*/  IMAD.MOV.U32 R0, RZ, RZ, R6 ;  /* 0x000000ffff007224 */ /* 0x001fe400078e0006 */
[----:B------:R-:W-:Y:S01]  /*17bb0*/  @!P2 IMAD.MOV R3, RZ, RZ, -R3 ;  /* 0x000000ffff03a224 */ /* 0x000fe200078e0a03 */
[C---:B------:R-:W-:Y:S01]  /*17bc0*/  ISETP.GT.U32.AND P0, PT, R10.reuse, R9, PT ;  /* 0x000000090a00720c */ /* 0x040fe20003f04070 */
[----:B------:R-:W-:Y:S01]  /*17bd0*/  @!P3 IMAD.MOV R0, RZ, RZ, -R0 ;  /* 0x000000ffff00b224 */ /* 0x000fe200078e0a00 */
[----:B------:R-:W-:Y:S01]  /*17be0*/  ISETP.GT.U32.AND P2, PT, R10, R8, PT ;  /* 0x000000080a00720c */ /* 0x000fe20003f44070 */
[----:B------:R-:W-:Y:S01]  /*17bf0*/  @!P6 IMAD.IADD R4, R4, 0x1, -R10 ;  /* 0x000000010404e824 */ /* 0x000fe200078e0a0a */
[----:B------:R-:W-:Y:S01]  /*17c00*/  ISETP.GE.AND P3, PT, R2, RZ, PT ;  /* 0x000000ff0200720c */ /* 0x000fe20003f66270 */
[----:B------:R-:W-:Y:S01]  /*17c10*/  IMAD.HI.U32 R6, R7, R5, RZ ;  /* 0x0000000507067227 */ /* 0x000fe200078e00ff */
[----:B------:R0:W-:Y:S02]  /*17c20*/  STL [R1+0xfc], R0 ;  /* 0x0000fc0001007387 */ /* 0x0001e40000100800 */
[----:B------:R-:W-:Y:S01]  /*17c30*/  ISETP.GT.U32.AND P6, PT, R10, R4, PT ;  /* 0x000000040a00720c */ /* 0x000fe20003fc4070 */
[----:B------:R-:W-:Y:S01]  /*17c40*/  IMAD.MOV R6, RZ, RZ, -R6 ;  /* 0x000000ffff067224 */ /* 0x000fe200078e0a06 */
[----:B------:R-:W-:Y:S01]  /*17c50*/  STL [R1+0xf8], R3 ;  /* 0x0000f80301007387 */ /* 0x000fe20000100800 */
[----:B------:R-:W-:-:S02]  /*17c60*/  VIADD R2, R28, 0x37 ;  /* 0x000000371c027836 */ /* 0x000fc40000000000 */
[--C-:B------:R-:W-:Y:S02]  /*17c70*/  @!P0 IMAD.IADD R9, R9, 0x1, -R10.reuse ;  /* 0x0000000109098824 */ /* 0x100fe400078e0a0a */
[----:B------:R-:W-:Y:S01]  /*17c80*/  @!P2 IMAD.IADD R8, R8, 0x1, -R10 ;  /* 0x000000010808a824 */ /* 0x000fe200078e0a0a */
[----:B------:R-:W-:Y:S01]  /*17c90*/  IABS R18, R2 ;  /* 0x0000000200127213 */ /* 0x000fe20000000000 */
[----:B0-----:R-:W-:Y:S01]  /*17ca0*/  IMAD.MOV.U32 R0, RZ, RZ, R12 ;  /* 0x000000ffff007224 */ /* 0x001fe200078e000c */
[----:B------:R-:W-:Y:S01]  /*17cb0*/  ISETP.GE.AND P0, PT, R2, RZ, PT ;  /* 0x000000ff0200720c */ /* 0x000fe20003f06270 */
        /* <DEDUP_REMOVED lines=8> */
[----:B------:R-:W-:Y:S02]  /*17d40*/  VIADD R6, R28, 0x36 ;  /* 0x000000361c067836 */ /* 0x000fe40000000000 */
[----:B------:R-:W-:Y:S02]  /*17d50*/  IMAD R18, R10, R2, R18 ;  /* 0x000000020a127224 */ /* 0x000fe400078e0212 */
[----:B------:R-:W-:Y:S01]  /*17d60*/  VIADD R13, R28, 0x35 ;  /* 0x000000351c0d7836 */ /* 0x000fe20000000000 */
[----:B------:R-:W-:Y:S01]  /*17d70*/  ISETP.GE.AND P2, PT, R6, RZ, PT ;  /* 0x000000ff0600720c */ /* 0x000fe20003f46270 */
[----:B0-----:R-:W-:Y:S01]  /*17d80*/  IMAD.MOV.U32 R0, RZ, RZ, R9 ;  /* 0x000000ffff007224 */ /* 0x001fe200078e0009 */
[----:B------:R-:W-:Y:S01]  /*17d90*/  IABS R6, R6 ;  /* 0x0000000600067213 */ /* 0x000fe20000000000 */
[----:B------:R-:W-:Y:S02]  /*17da0*/  @!P6 IMAD.IADD R5, R5, 0x1, -R10 ;  /* 0x000000010505e824 */ /* 0x000fe400078e0a0a */
[----:B------:R-:W-:Y:S01]  /*17db0*/  @!P4 IMAD.MOV R0, RZ, RZ, -R0 ;  /* 0x000000ffff00c224 */ /* 0x000fe200078e0a00 */
[----:B------:R-:W-:Y:S01]  /*17dc0*/  ISETP.GT.U32.AND P4, PT, R10, R8, PT ;  /* 0x000000080a00720c */ /* 0x000fe20003f84070 */
[----:B------:R-:W-:Y:S01]  /*17dd0*/  VIADD R12, R28, 0x34 ;  /* 0x000000341c0c7836 */ /* 0x000fe20000000000 */
[----:B------:R-:W-:Y:S01]  /*17de0*/  ISETP.GT.U32.AND P6, PT, R10, R5, PT ;  /* 0x000000050a00720c */ /* 0x000fe20003fc4070 */
[C---:B------:R-:W-:Y:S01]  /*17df0*/  VIADD R14, R28.reuse, 0x32 ;  /* 0x000000321c0e7836 */ /* 0x040fe20000000000 */
[----:B------:R0:W-:Y:S01]  /*17e00*/  STL [R1+0xf0], R0 ;  /* 0x0000f00001007387 */ /* 0x0001e20000100800 */
[----:B------:R-:W-:-:S02]  /*17e10*/  VIADD R11, R28, 0x31 ;  /* 0x000000311c0b7836 */ /* 0x000fc40000000000 */
[C---:B------:R-:W-:Y:S01]  /*17e20*/  VIADD R20, R28.reuse, 0x26 ;  /* 0x000000261c147836 */ /* 0x040fe20000000000 */
[----:B------:R-:W-:Y:S01]  /*17e30*/  IABS R9, R14 ;  /* 0x0000000e00097213 */ /* 0x000fe20000000000 */
[----:B------:R-:W-:Y:S01]  /*17e40*/  VIADD R19, R28, 0x25 ;  /* 0x000000251c137836 */ /* 0x000fe20000000000 */
[----:B------:R-:W-:-:S03]  /*17e50*/  IABS R15, R11 ;  /* 0x0000000b000f7213 */ /* 0x000fc60000000000 */
[----:B------:R-:W-:Y:S01]  /*17e60*/  @!P4 IMAD.IADD R8, R8, 0x1, -R10 ;  /* 0x000000010808c824 */ /* 0x000fe200078e0a0a */
[----:B------:R-:W-:Y:S01]  /*17e70*/  ISETP.GE.AND P4, PT, R12, RZ, PT ;  /* 0x000000ff0c00720c */ /* 0x000fe20003f86270 */
[----:B0-----:R-:W-:Y:S01]  /*17e80*/  IMAD.MOV.U32 R0, RZ, RZ, R4 ;  /* 0x000000ffff007224 */ /* 0x001fe200078e0004 */
[----:B------:R-:W-:Y:S01]  /*17e90*/  IABS R12, R12 ;  /* 0x0000000c000c7213 */ /* 0x000fe20000000000 */
[----:B------:R-:W-:-:S04]  /*17ea0*/  IMAD.HI.U32 R4, R7, R6, RZ ;  /* 0x0000000607047227 */ /* 0x000fc800078e00ff */
[----:B------:R-:W-:Y:S01]  /*17eb0*/  @!P1 IMAD.MOV R0, RZ, RZ, -R0 ;  /* 0x000000ffff009224 */ /* 0x000fe200078e0a00 */
[----:B------:R-:W-:Y:S01]  /*17ec0*/  ISETP.GE.AND P1, PT, R13, RZ, PT ;  /* 0x000000ff0d00720c */ /* 0x000fe20003f26270 */
[----:B------:R-:W-:Y:S01]  /*17ed0*/  IMAD.MOV R4, RZ, RZ, -R4 ;  /* 0x000000ffff047224 */ /* 0x000fe200078e0a04 */
[----:B------:R-:W-:Y:S01]  /*17ee0*/  IABS R13, R13 ;  /* 0x0000000d000d7213 */ /* 0x000fe20000000000 */
[----:B------:R-:W-:Y:S01]  /*17ef0*/  @!P6 IMAD.IADD R5, R5, 0x1, -R10 ;  /* 0x000000010505e824 */ /* 0x000fe200078e0a0a */
[----:B------:R0:W-:Y:S01]  /*17f00*/  STL [R1+0xec], R0 ;  /* 0x0000ec0001007387 */ /* 0x0001e20000100800 */
[----:B------:R-:W-:Y:S02]  /*17f10*/  IMAD R6, R10, R4, R6 ;  /* 0x000000040a067224 */ /* 0x000fe400078e0206 */
[----:B------:R-:W-:-:S03]  /*17f20*/  IMAD.HI.U32 R2, R7, R13, RZ ;  /* 0x0000000d07027227 */ /* 0x000fc600078e00ff */
[----:B------:R-:W-:Y:S01]  /*17f30*/  ISETP.GT.U32.AND P6, PT, R10, R6, PT ;  /* 0x000000060a00720c */ /* 0x000fe20003fc4070 */
[----:B------:R-:W-:Y:S02]  /*17f40*/  IMAD.MOV R2, RZ, RZ, -R2 ;  /* 0x000000ffff027224 */ /* 0x000fe400078e0a02 */
[----:B------:R-:W-:-:S04]  /*17f50*/  IMAD.HI.U32 R4, R7, R12, RZ ;  /* 0x0000000c07047227 */ /* 0x000fc800078e00ff */
[----:B0-----:R-:W-:Y:S02]  /*17f60*/  IMAD.MOV.U32 R0, RZ, RZ, R8 ;  /* 0x000000ffff007224 */ /* 0x001fe400078e0008 */
[C---:B------:R-:W-:Y:S02]  /*17f70*/  IMAD R13, R10.reuse, R2, R13 ;  /* 0x000000020a0d7224 */ /* 0x040fe400078e020d */
[----:B------:R-:W-:Y:S01]  /*17f80*/  @!P3 IMAD.MOV R0, RZ, RZ, -R0 ;  /* 0x000000ffff00b224 */ /* 0x000fe200078e0a00 */
[----:B------:R-:W-:Y:S01]  /*17f90*/  ISETP.GT.U32.AND P3, PT, R10, R18, PT ;  /* 0x000000120a00720c */ /* 0x000fe20003f64070 */
[----:B------:R-:W-:Y:S02]  /*17fa0*/  IMAD.MOV R4, RZ, RZ, -R4 ;  /* 0x000000ffff047224 */ /* 0x000fe400078e0a04 */
[----:B------:R-:W-:Y:S01]  /*17fb0*/  VIADD R2, R28, 0x33 ;  /* 0x000000331c027836 */ /* 0x000fe20000000000 */
[----:B------:R0:W-:Y:S01]  /*17fc0*/  STL [R1+0xe8], R0 ;  /* 0x0000e80001007387 */ /* 0x0001e20000100800 */
[----:B------:R-:W-:-:S02]  /*17fd0*/  IMAD R12, R10, R4, R12 ;  /* 0x000000040a0c7224 */ /* 0x000fc400078e020c */
[----:B------:R-:W-:Y:S01]  /*17fe0*/  @!P6 IMAD.IADD R6, R6, 0x1, -R10 ;  /* 0x000000010606e824 */ /* 0x000fe200078e0a0a */
[----:B------:R-:W-:Y:S01]  /*17ff0*/  IABS R8, R2 ;  /* 0x0000000200087213 */ /* 0x000fe20000000000 */
[----:B------:R-:W-:-:S03]  /*18000*/  IMAD.HI.U32 R16, R7, R9, RZ ;  /* 0x0000000907107227 */ /* 0x000fc600078e00ff */
[----:B------:R-:W-:Y:S01]  /*18010*/  ISETP.GT.U32.AND P6, PT, R10, R6, PT ;  /* 0x000000060a00720c */ /* 0x000fe20003fc4070 */
[----:B------:R-:W-:Y:S02]  /*18020*/  @!P3 IMAD.IADD R18, R18, 0x1, -R10 ;  /* 0x000000011212b824 */ /* 0x000fe400078e0a0a */
[----:B0-----:R-:W-:Y:S02]  /*18030*/  IMAD.MOV.U32 R0, RZ, RZ, R5 ;  /* 0x000000ffff007224 */ /* 0x001fe400078e0005 */
[----:B------:R-:W-:Y:S01]  /*18040*/  IMAD.HI.U32 R17, R7, R8, RZ ;  /* 0x0000000807117227 */ /* 0x000fe200078e00ff */
[----:B------:R-:W-:-:S03]  /*18050*/  ISETP.GT.U32.AND P3, PT, R10, R18, PT ;  /* 0x000000120a00720c */ /* 0x000fc60003f64070 */
[----:B------:R-:W-:Y:S01]  /*18060*/  @!P5 IMAD.MOV R0, RZ, RZ, -R0 ;  /* 0x000000ffff00d224 */ /* 0x000fe200078e0a00 */
[C---:B------:R-:W-:Y:S01]  /*18070*/  ISETP.GT.U32.AND P5, PT, R10.reuse, R13, PT ;  /* 0x0000000d0a00720c */ /* 0x040fe20003fa4070 */
[----:B------:R-:W-:Y:S02]  /*18080*/  IMAD.MOV R17, RZ, RZ, -R17 ;  /* 0x000000ffff117224 */ /* 0x000fe400078e0a11 */
[----:B------:R-:W-:Y:S01]  /*18090*/  IMAD.MOV R16, RZ, RZ, -R16 ;  /* 0x000000ffff107224 */ /* 0x000fe200078e0a10 */
[----:B------:R0:W-:Y:S01]  /*180a0*/  STL [R1+0xe4], R0 ;  /* 0x0000e40001007387 */ /* 0x0001e20000100800 */
[----:B------:R-:W-:Y:S02]  /*180b0*/  IMAD R8, R10, R17, R8 ;  /* 0x000000110a087224 */ /* 0x000fe400078e0208 */
[--C-:B------:R-:W-:Y:S02]  /*180c0*/  @!P6 IMAD.IADD R6, R6, 0x1, -R10.reuse ;  /* 0x000000010606e824 */ /* 0x100fe400078e0a0a */
[--C-:B------:R-:W-:Y:S01]  /*180d0*/  @!P3 IMAD.IADD R18, R18, 0x1, -R10.reuse ;  /* 0x000000011212b824 */ /* 0x100fe200078e0a0a */
[C---:B------:R-:W-:Y:S01]  /*180e0*/  ISETP.GT.U32.AND P3, PT, R10.reuse, R12, PT ;  /* 0x0000000c0a00720c */ /* 0x040fe20003f64070 */
[C---:B------:R-:W-:Y:S01]  /*180f0*/  IMAD R9, R10.reuse, R16, R9 ;  /* 0x000000100a097224 */ /* 0x040fe200078e0209 */
[----:B------:R-:W-:Y:S01]  /*18100*/  ISETP.GT.U32.AND P6, PT, R10, R8, PT ;  /* 0x000000080a00720c */ /* 0x000fe20003fc4070 */
[----:B------:R-:W-:-:S02]  /*18110*/  @!P5 IMAD.IADD R13, R13, 0x1, -R10 ;  /* 0x000000010d0dd824 */ /* 0x000fc400078e0a0a */
[----:B0-----:R-:W-:Y:S02]  /*18120*/  IMAD.MOV.U32 R0, RZ, RZ, R18 ;  /* 0x000000ffff007224 */ /* 0x001fe400078e0012 */
[----:B------:R-:W-:Y:S01]  /*18130*/  VIADD R4, R28, 0x30 ;  /* 0x000000301c047836 */ /* 0x000fe20000000000 */
[----:B------:R-:W-:Y:S01]  /*18140*/  ISETP.GT.U32.AND P5, PT, R10, R13, PT ;  /* 0x0000000d0a00720c */ /* 0x000fe20003fa4070 */
[----:B------:R-:W-:Y:S01]  /*18150*/  @!P0 IMAD.MOV R0, RZ, RZ, -R0 ;  /* 0x000000ffff008224 */ /* 0x000fe200078e0a00 */
[----:B------:R-:W-:Y:S01]  /*18160*/  ISETP.GE.AND P0, PT, R2, RZ, PT ;  /* 0x000000ff0200720c */ /* 0x000fe20003f06270 */
[----:B------:R-:W-:Y:S01]  /*18170*/  IMAD.HI.U32 R16, R7, R15, RZ ;  /* 0x0000000f07107227 */ /* 0x000fe200078e00ff */
[----:B------:R-:W-:Y:S02]  /*18180*/  IABS R5, R4 ;  /* 0x0000000400057213 */ /* 0x000fe40000000000 */
[----:B------:R0:W-:Y:S01]  /*18190*/  STL [R1+0xe0], R0 ;  /* 0x0000e00001007387 */ /* 0x0001e20000100800 */
[----:B------:R-:W-:-:S02]  /*181a0*/  @!P3 IMAD.IADD R12, R12, 0x1, -R10 ;  /* 0x000000010c0cb824 */ /* 0x000fc400078e0a0a */
[----:B------:R-:W-:-:S03]  /*181b0*/  IMAD.HI.U32 R17, R7, R5, RZ ;  /* 0x0000000507117227 */ /* 0x000fc600078e00ff */
[C---:B------:R-:W-:Y:S01]  /*181c0*/  ISETP.GT.U32.AND P3, PT, R10.reuse, R12, PT ;  /* 0x0000000c0a00720c */ /* 0x040fe20003f64070 */
[--C-:B------:R-:W-:Y:S01]  /*181d0*/  @!P5 IMAD.IADD R13, R13, 0x1, -R10.reuse ;  /* 0x000000010d0dd824 */ /* 0x100fe200078e0a0a */
[----:B------:R-:W-:Y:S01]  /*181e0*/  ISETP.GT.U32.AND P5, PT, R10, R9, PT ;  /* 0x000000090a00720c */ /* 0x000fe20003fa4070 */
[----:B------:R-:W-:Y:S01]  /*181f0*/  @!P6 IMAD.IADD R8, R8, 0x1, -R10 ;  /* 0x000000010808e824 */ /* 0x000fe200078e0a0a */
[----:B------:R-:W-:Y:S01]  /*18200*/  ISETP.GE.AND P6, PT, R14, RZ, PT ;  /* 0x000000ff0e00720c */ /* 0x000fe20003fc6270 */
[----:B0-----:R-:W-:Y:S02]  /*18210*/  IMAD.MOV.U32 R0, RZ, RZ, R6 ;  /* 0x000000ffff007224 */ /* 0x001fe400078e0006 */
[----:B------:R-:W-:Y:S02]  /*18220*/  IMAD.MOV R17, RZ, RZ, -R17 ;  /* 0x000000ffff117224 */ /* 0x000fe400078e0a11 */
[----:B------:R-:W-:Y:S02]  /*18230*/  @!P2 IMAD.MOV R0, RZ, RZ, -R0 ;  /* 0x000000ffff00a224 */ /* 0x000fe400078e0a00 */
[----:B------:R-:W-:-:S02]  /*18240*/  IMAD R5, R10, R17, R5 ;  /* 0x000000110a057224 */ /* 0x000fc400078e0205 */
[--C-:B------:R-:W-:Y:S01]  /*18250*/  @!P3 IMAD.IADD R12, R12, 0x1, -R10.reuse ;  /* 0x000000010c0cb824 */ /* 0x100fe200078e0a0a */
[----:B------:R0:W-:Y:S01]  /*18260*/  STL [R1+0xd8], R0 ;  /* 0x0000d80001007387 */ /* 0x0001e20000100800 */
[----:B------:R-:W-:Y:S01]  /*18270*/  @!P5 IMAD.IADD R9, R9, 0x1, -R10 ;  /* 0x000000010909d824 */ /* 0x000fe200078e0a0a */
[----:B------:R-:W-:Y:S01]  /*18280*/  ISETP.GT.U32.AND P5, PT, R10, R8, PT ;  /* 0x000000080a00720c */ /* 0x000fe20003fa4070 */
[----:B------:R-:W-:Y:S02]  /*18290*/  IMAD.MOV R16, RZ, RZ, -R16 ;  /* 0x000000ffff107224 */ /* 0x000fe400078e0a10 */
[----:B------:R-:W-:Y:S01]  /*182a0*/  VIADD R6, R28, 0x2f ;  /* 0x0000002f1c067836 */ /* 0x000fe20000000000 */
[C---:B------:R-:W-:Y:S01]  /*182b0*/  ISETP.GT.U32.AND P2, PT, R10.reuse, R9, PT ;  /* 0x000000090a00720c */ /* 0x040fe20003f44070 */
[C---:B------:R-:W-:Y:S02]  /*182c0*/  IMAD R2, R10.reuse, R16, R15 ;  /* 0x000000100a027224 */ /* 0x040fe400078e020f */
[----:B------:R-:W-:Y:S01]  /*182d0*/  IMAD.MOV.U32 R3, RZ, RZ, R13 ;  /* 0x000000ffff037224 */ /* 0x000fe200078e000d */
[----:B------:R-:W-:Y:S01]  /*182e0*/  IABS R18, R6 ;  /* 0x0000000600127213 */ /* 0x000fe20000000000 */
[----:B0-----:R-:W-:Y:S01]  /*182f0*/  IMAD.MOV.U32 R0, RZ, RZ, R12 ;  /* 0x000000ffff007224 */ /* 0x001fe200078e000c */
[C---:B------:R-:W-:Y:S01]  /*18300*/  ISETP.GT.U32.AND P3, PT, R10.reuse, R2, PT ;  /* 0x000000020a00720c */ /* 0x040fe20003f64070 */
[----:B------:R-:W-:Y:S01]  /*18310*/  @!P1 IMAD.MOV R3, RZ, RZ, -R3 ;  /* 0x000000ffff039224 */ /* 0x000fe200078e0a03 */
[----:B------:R-:W-:Y:S01]  /*18320*/  ISETP.GE.AND P1, PT, R11, RZ, PT ;  /* 0x000000ff0b00720c */ /* 0x000fe20003f26270 */
[----:B------:R-:W-:Y:S01]  /*18330*/  @!P4 IMAD.MOV R0, RZ, RZ, -R0 ;  /* 0x000000ffff00c224 */ /* 0x000fe200078e0a00 */
[----:B------:R-:W-:Y:S01]  /*18340*/  ISETP.GT.U32.AND P4, PT, R10, R5, PT ;  /* 0x000000050a00720c */ /* 0x000fe20003f84070 */
[----:B------:R-:W-:Y:S01]  /*18350*/  @!P5 IMAD.IADD R8, R8, 0x1, -R10 ;  /* 0x000000010808d824 */ /* 0x000fe200078e0a0a */
[----:B------:R-:W-:Y:S01]  /*18360*/  ISETP.GE.AND P5, PT, R4, RZ, PT ;  /* 0x000000ff0400720c */ /* 0x000fe20003fa6270 */
[----:B------:R-:W-:Y:S01]  /*18370*/  VIADD R4, R28, 0x2e ;  /* 0x0000002e1c047836 */ /* 0x000fe20000000000 */
[----:B------:R0:W-:Y:S01]  /*18380*/  STL [R1+0xd4], R3 ;  /* 0x0000d40301007387 */ /* 0x0001e20000100800 */
[----:B------:R-:W-:-:S03]  /*18390*/  IMAD.HI.U32 R11, R7, R18, RZ ;  /* 0x00000012070b7227 */ /* 0x000fc600078e00ff */
[----:B------:R-:W-:Y:S01]  /*183a0*/  IABS R17, R4 ;  /* 0x0000000400117213 */ /* 0x000fe20000000000 */
[----:B------:R-:W-:Y:S01]  /*183b0*/  IMAD.MOV R11, RZ, RZ, -R11 ;  /* 0x000000ffff0b7224 */ /* 0x000fe200078e0a0b */
[----:B------:R1:W-:Y:S01]  /*183c0*/  STL [R1+0xd0], R0 ;  /* 0x0000d00001007387 */ /* 0x0003e20000100800 */
[--C-:B------:R-:W-:Y:S02]  /*183d0*/  @!P3 IMAD.IADD R2, R2, 0x1, -R10.reuse ;  /* 0x000000010202b824 */ /* 0x100fe400078e0a0a */
[----:B------:R-:W-:Y:S02]  /*183e0*/  @!P4 IMAD.IADD R5, R5, 0x1, -R10 ;  /* 0x000000010505c824 */ /* 0x000fe400078e0a0a */
[----:B0-----:R-:W-:Y:S01]  /*183f0*/  IMAD.MOV.U32 R3, RZ, RZ, R8 ;  /* 0x000000ffff037224 */ /* 0x001fe200078e0008 */
[C---:B------:R-:W-:Y:S01]  /*18400*/  ISETP.GT.U32.AND P3, PT, R10.reuse, R2, PT ;  /* 0x000000020a00720c */ /* 0x040fe20003f64070 */
[----:B------:R-:W-:Y:S01]  /*18410*/  IMAD.HI.U32 R8, R7, R17, RZ ;  /* 0x0000001107087227 */ /* 0x000fe200078e00ff */
[----:B------:R-:W-:-:S03]  /*18420*/  ISETP.GT.U32.AND P4, PT, R10, R5, PT ;  /* 0x000000050a00720c */ /* 0x000fc60003f84070 */
[----:B------:R-:W-:Y:S02]  /*18430*/  IMAD R18, R10, R11, R18 ;  /* 0x0000000b0a127224 */ /* 0x000fe400078e0212 */
[----:B------:R-:W-:Y:S02]  /*18440*/  IMAD.MOV R8, RZ, RZ, -R8 ;  /* 0x000000ffff087224 */ /* 0x000fe400078e0a08 */
[--C-:B------:R-:W-:Y:S01]  /*18450*/  @!P2 IMAD.IADD R9, R9, 0x1, -R10.reuse ;  /* 0x000000010909a824 */ /* 0x100fe200078e0a0a */
[----:B------:R-:W-:Y:S01]  /*18460*/  ISETP.GE.AND P2, PT, R6, RZ, PT ;  /* 0x000000ff0600720c */ /* 0x000fe20003f46270 */
[----:B------:R-:W-:Y:S01]  /*18470*/  @!P0 IMAD.MOV R3, RZ, RZ, -R3 ;  /* 0x000000ffff038224 */ /* 0x000fe200078e0a03 */
[C---:B------:R-:W-:Y:S01]  /*18480*/  ISETP.GT.U32.AND P0, PT, R10.reuse, R18, PT ;  /* 0x000000120a00720c */ /* 0x040fe20003f04070 */
[----:B------:R-:W-:Y:S02]  /*18490*/  IMAD R17, R10, R8, R17 ;  /* 0x000000080a117224 */ /* 0x000fe400078e0211 */
[----:B------:R-:W-:Y:S01]  /*184a0*/  VIADD R6, R28, 0x2d ;  /* 0x0000002d1c067836 */ /* 0x000fe20000000000 */
[----:B------:R-:W-:Y:S01]  /*184b0*/  STL [R1+0xcc], R3 ;  /* 0x0000cc0301007387 */ /* 0x000fe20000100800 */
[----:B------:R-:W-:Y:S01]  /*184c0*/  @!P4 IMAD.IADD R5, R5, 0x1, -R10 ;  /* 0x000000010505c824 */ /* 0x000fe200078e0a0a */
[----:B------:R-:W-:Y:S01]  /*184d0*/  ISETP.GT.U32.AND P4, PT, R10, R17, PT ;  /* 0x000000110a00720c */ /* 0x000fe20003f84070 */
[----:B-1----:R-:W-:Y:S01]  /*184e0*/  IMAD.MOV.U32 R0, RZ, RZ, R9 ;  /* 0x000000ffff007224 */ /* 0x002fe200078e0009 */
[----:B------:R-:W-:Y:S01]  /*184f0*/  IABS R15, R6 ;  /* 0x00000006000f7213 */ /* 0x000fe20000000000 */
[----:B------:R-:W-:-:S02]  /*18500*/  VIADD R11, R28, 0x2c ;  /* 0x0000002c1c0b7836 */ /* 0x000fc40000000000 */
[----:B------:R-:W-:Y:S01]  /*18510*/  @!P6 IMAD.MOV R0, RZ, RZ, -R0 ;  /* 0x000000ffff00e224 */ /* 0x000fe200078e0a00 */
[----:B------:R-:W-:Y:S01]  /*18520*/  ISETP.GE.AND P6, PT, R4, RZ, PT ;  /* 0x000000ff0400720c */ /* 0x000fe20003fc6270 */
[----:B------:R-:W-:-:S03]  /*18530*/  IMAD.HI.U32 R4, R7, R15, RZ ;  /* 0x0000000f07047227 */ /* 0x000fc600078e00ff */
[----:B------:R0:W-:Y:S01]  /*18540*/  STL [R1+0xc8], R0 ;  /* 0x0000c80001007387 */ /* 0x0001e20000100800 */
[--C-:B------:R-:W-:Y:S01]  /*18550*/  @!P3 IMAD.IADD R2, R2, 0x1, -R10.reuse ;  /* 0x000000010202b824 */ /* 0x100fe200078e0a0a */
[----:B------:R-:W-:Y:S01]  /*18560*/  ISETP.GE.AND P3, PT, R6, RZ, PT ;  /* 0x000000ff0600720c */ /* 0x000fe20003f66270 */
[----:B------:R-:W-:Y:S01]  /*18570*/  @!P0 IMAD.IADD R18, R18, 0x1, -R10 ;  /* 0x0000000112128824 */ /* 0x000fe200078e0a0a */
[----:B------:R-:W-:Y:S01]  /*18580*/  ISETP.GE.AND P0, PT, R11, RZ, PT ;  /* 0x000000ff0b00720c */ /* 0x000fe20003f06270 */
[----:B------:R-:W-:Y:S01]  /*18590*/  VIADD R6, R28, 0x2b ;  /* 0x0000002b1c067836 */ /* 0x000fe20000000000 */
[----:B------:R-:W-:Y:S01]  /*185a0*/  IABS R11, R11 ;  /* 0x0000000b000b7213 */ /* 0x000fe20000000000 */
[----:B------:R-:W-:Y:S02]  /*185b0*/  IMAD.MOV R4, RZ, RZ, -R4 ;  /* 0x000000ffff047224 */ /* 0x000fe400078e0a04 */
[----:B------:R-:W-:Y:S01]  /*185c0*/  @!P4 IMAD.IADD R17, R17, 0x1, -R10 ;  /* 0x000000011111c824 */ /* 0x000fe200078e0a0a */
[----:B------:R-:W-:Y:S01]  /*185d0*/  IABS R9, R6 ;  /* 0x0000000600097213 */ /* 0x000fe20000000000 */
[----:B0-----:R-:W-:Y:S01]  /*185e0*/  IMAD.MOV.U32 R0, RZ, RZ, R2 ;  /* 0x000000ffff007224 */ /* 0x001fe200078e0002 */
[C---:B------:R-:W-:Y:S01]  /*185f0*/  ISETP.GT.U32.AND P4, PT, R10.reuse, R18, PT ;  /* 0x000000120a00720c */ /* 0x040fe20003f84070 */
[----:B------:R-:W-:-:S02]  /*18600*/  IMAD R15, R10, R4, R15 ;  /* 0x000000040a0f7224 */ /* 0x000fc400078e020f */
[----:B------:R-:W-:-:S04]  /*18610*/  IMAD.HI.U32 R4, R7, R11, RZ ;  /* 0x0000000b07047227 */ /* 0x000fc800078e00ff */
[----:B------:R-:W-:Y:S01]  /*18620*/  @!P1 IMAD.MOV R0, RZ, RZ, -R0 ;  /* 0x000000ffff009224 */ /* 0x000fe200078e0a00 */
[----:B------:R-:W-:Y:S01]  /*18630*/  ISETP.GT.U32.AND P1, PT, R10, R17, PT ;  /* 0x000000110a00720c */ /* 0x000fe20003f24070 */
[----:B------:R-:W-:-:S03]  /*18640*/  IMAD.HI.U32 R2, R7, R9, RZ ;  /* 0x0000000907027227 */ /* 0x000fc600078e00ff */
[----:B------:R0:W-:Y:S01]  /*18650*/  STL [R1+0xc4], R0 ;  /* 0x0000c40001007387 */ /* 0x0001e20000100800 */
[----:B------:R-:W-:Y:S02]  /*18660*/  IMAD.MOV R4, RZ, RZ, -R4 ;  /* 0x000000ffff047224 */ /* 0x000fe400078e0a04 */
[----:B------:R-:W-:Y:S02]  /*18670*/  IMAD.MOV R2, RZ, RZ, -R2 ;  /* 0x000000ffff027224 */ /* 0x000fe400078e0a02 */
[C---:B------:R-:W-:Y:S02]  /*18680*/  IMAD R11, R10.reuse, R4, R11 ;  /* 0x000000040a0b7224 */ /* 0x040fe400078e020b */
[----:B------:R-:W-:Y:S02]  /*18690*/  IMAD R9, R10, R2, R9 ;  /* 0x000000020a097224 */ /* 0x000fe400078e0209 */
[--C-:B------:R-:W-:Y:S01]  /*186a0*/  @!P4 IMAD.IADD R18, R18, 0x1, -R10.reuse ;  /* 0x000000011212c824 */ /* 0x100fe200078e0a0a */
[C---:B------:R-:W-:Y:S01]  /*186b0*/  ISETP.GT.U32.AND P4, PT, R10.reuse, R11, PT ;  /* 0x0000000b0a00720c */ /* 0x040fe20003f84070 */
[----:B------:R-:W-:Y:S01]  /*186c0*/  @!P1 IMAD.IADD R17, R17, 0x1, -R10 ;  /* 0x0000000111119824 */ /* 0x000fe200078e0a0a */
[----:B------:R-:W-:Y:S01]  /*186d0*/  ISETP.GT.U32.AND P1, PT, R10, R9, PT ;  /* 0x000000090a00720c */ /* 0x000fe20003f24070 */
[----:B0-----:R-:W-:-:S02]  /*186e0*/  IMAD.MOV.U32 R0, RZ, RZ, R5 ;  /* 0x000000ffff007224 */ /* 0x001fc400078e0005 */
[C---:B------:R-:W-:Y:S02]  /*186f0*/  VIADD R16, R28.reuse, 0x29 ;  /* 0x000000291c107836 */ /* 0x040fe40000000000 */
[----:B------:R-:W-:Y:S02]  /*18700*/  VIADD R12, R28, 0x2a ;  /* 0x0000002a1c0c7836 */ /* 0x000fe40000000000 */
[----:B------:R-:W-:Y:S01]  /*18710*/  @!P5 IMAD.MOV R0, RZ, RZ, -R0 ;  /* 0x000000ffff00d224 */ /* 0x000fe200078e0a00 */
[----:B------:R-:W-:Y:S01]  /*18720*/  ISETP.GT.U32.AND P5, PT, R10, R15, PT ;  /* 0x0000000f0a00720c */ /* 0x000fe20003fa4070 */
[----:B------:R-:W-:Y:S01]  /*18730*/  VIADD R2, R28, 0x28 ;  /* 0x000000281c027836 */ /* 0x000fe20000000000 */
[----:B------:R-:W-:Y:S01]  /*18740*/  IABS R5, R16 ;  /* 0x0000001000057213 */ /* 0x000fe20000000000 */
[--C-:B------:R-:W-:Y:S01]  /*18750*/  @!P4 IMAD.IADD R11, R11, 0x1, -R10.reuse ;  /* 0x000000010b0bc824 */ /* 0x100fe200078e0a0a */
[----:B------:R-:W-:Y:S01]  /*18760*/  IABS R8, R12 ;  /* 0x0000000c00087213 */ /* 0x000fe20000000000 */
[----:B------:R-:W-:Y:S01]  /*18770*/  @!P1 IMAD.IADD R9, R9, 0x1, -R10 ;  /* 0x0000000109099824 */ /* 0x000fe200078e0a0a */
[----:B------:R0:W-:Y:S01]  /*18780*/  STL [R1+0xc0], R0 ;  /* 0x0000c00001007387 */ /* 0x0001e20000100800 */
[----:B------:R-:W-:Y:S01]  /*18790*/  IMAD.HI.U32 R14, R7, R5, RZ ;  /* 0x00000005070e7227 */ /* 0x000fe200078e00ff */
[----:B------:R-:W-:-:S03]  /*187a0*/  ISETP.GT.U32.AND P1, PT, R10, R11, PT ;  /* 0x0000000b0a00720c */ /* 0x000fc60003f24070 */
[----:B------:R-:W-:-:S04]  /*187b0*/  IMAD.HI.U32 R13, R7, R8, RZ ;  /* 0x00000008070d7227 */ /* 0x000fc800078e00ff */
[----:B------:R-:W-:Y:S02]  /*187c0*/  IMAD.MOV R14, RZ, RZ, -R14 ;  /* 0x000000ffff0e7224 */ /* 0x000fe400078e0a0e */
[----:B0-----:R-:W-:Y:S02]  /*187d0*/  IMAD.MOV.U32 R0, RZ, RZ, R18 ;  /* 0x000000ffff007224 */ /* 0x001fe400078e0012 */
[----:B------:R-:W-:Y:S02]  /*187e0*/  IMAD.MOV R13, RZ, RZ, -R13 ;  /* 0x000000ffff0d7224 */ /* 0x000fe400078e0a0d */
[----:B------:R-:W-:Y:S01]  /*187f0*/  @!P2 IMAD.MOV R0, RZ, RZ, -R0 ;  /* 0x000000ffff00a224 */ /* 0x000fe200078e0a00 */
[----:B------:R-:W-:Y:S01]  /*18800*/  ISETP.GT.U32.AND P2, PT, R10, R9, PT ;  /* 0x000000090a00720c */ /* 0x000fe20003f44070 */
[----:B------:R-:W-:Y:S01]  /*18810*/  @!P5 IMAD.IADD R15, R15, 0x1, -R10 ;  /* 0x000000010f0fd824 */ /* 0x000fe200078e0a0a */
[----:B------:R-:W-:Y:S01]  /*18820*/  ISETP.GE.AND P5, PT, R6, RZ, PT ;  /* 0x000000ff0600720c */ /* 0x000fe20003fa6270 */
[C---:B------:R-:W-:Y:S01]  /*18830*/  IMAD R5, R10.reuse, R14, R5 ;  /* 0x0000000e0a057224 */ /* 0x040fe200078e0205 */
[----:B------:R0:W-:Y:S01]  /*18840*/  STL [R1+0xbc], R0 ;  /* 0x0000bc0001007387 */ /* 0x0001e20000100800 */
[C---:B------:R-:W-:Y:S01]  /*18850*/  IMAD R8, R10.reuse, R13, R8 ;  /* 0x0000000d0a087224 */ /* 0x040fe200078e0208 */
[----:B------:R-:W-:Y:S01]  /*18860*/  IABS R13, R2 ;  /* 0x00000002000d7213 */ /* 0x000fe20000000000 */
[----:B------:R-:W-:Y:S01]  /*18870*/  @!P1 IMAD.IADD R11, R11, 0x1, -R10 ;  /* 0x000000010b0b9824 */ /* 0x000fe200078e0a0a */
[----:B------:R-:W-:Y:S01]  /*18880*/  ISETP.GT.U32.AND P4, PT, R10, R15, PT ;  /* 0x0000000f0a00720c */ /* 0x000fe20003f84070 */
[----:B------:R-:W-:Y:S01]  /*18890*/  VIADD R4, R28, 0x27 ;  /* 0x000000271c047836 */ /* 0x000fe20000000000 */
[----:B------:R-:W-:Y:S01]  /*188a0*/  ISETP.GT.U32.AND P1, PT, R10, R5, PT ;  /* 0x000000050a00720c */ /* 0x000fe20003f24070 */
[----:B------:R-:W-:-:S03]  /*188b0*/  IMAD.HI.U32 R14, R7, R13, RZ ;  /* 0x0000000d070e7227 */ /* 0x000fc600078e00ff */
[----:B------:R-:W-:Y:S01]  /*188c0*/  IABS R6, R4 ;  /* 0x0000000400067213 */ /* 0x000fe20000000000 */
[----:B0-----:R-:W-:Y:S02]  /*188d0*/  IMAD.MOV.U32 R0, RZ, RZ, R17 ;  /* 0x000000ffff007224 */ /* 0x001fe400078e0011 */
[----:B------:R-:W-:Y:S02]  /*188e0*/  IMAD.MOV R14, RZ, RZ, -R14 ;  /* 0x000000ffff0e7224 */ /* 0x000fe400078e0a0e */
[----:B------:R-:W-:Y:S01]  /*188f0*/  @!P6 IMAD.MOV R0, RZ, RZ, -R0 ;  /* 0x000000ffff00e224 */ /* 0x000fe200078e0a00 */
[----:B------:R-:W-:Y:S01]  /*18900*/  ISETP.GT.U32.AND P6, PT, R10, R8, PT ;  /* 0x000000080a00720c */ /* 0x000fe20003fc4070 */
[--C-:B------:R-:W-:Y:S01]  /*18910*/  @!P4 IMAD.IADD R15, R15, 0x1, -R10.reuse ;  /* 0x000000010f0fc824 */ /* 0x100fe200078e0a0a */
[----:B------:R-:W-:Y:S01]  /*18920*/  ISETP.GE.AND P4, PT, R12, RZ, PT ;  /* 0x000000ff0c00720c */ /* 0x000fe20003f86270 */
[----:B------:R-:W-:Y:S01]  /*18930*/  IMAD R13, R10, R14, R13 ;  /* 0x0000000e0a0d7224 */ /* 0x000fe200078e020d */
[----:B------:R0:W-:Y:S01]  /*18940*/  STL [R1+0xb8], R0 ;  /* 0x0000b80001007387 */ /* 0x0001e20000100800 */
[----:B------:R-:W-:-:S02]  /*18950*/  @!P1 IMAD.IADD R5, R5, 0x1, -R10 ;  /* 0x0000000105059824 */ /* 0x000fc400078e0a0a */
[----:B------:R-:W-:Y:S01]  /*18960*/  @!P2 IMAD.IADD R9, R9, 0x1, -R10 ;  /* 0x000000010909a824 */ /* 0x000fe200078e0a0a */
[----:B------:R-:W-:Y:S01]  /*18970*/  ISETP.GE.AND P2, PT, R16, RZ, PT ;  /* 0x000000ff1000720c */ /* 0x000fe20003f46270 */
[----:B------:R-:W-:Y:S01]  /*18980*/  IMAD.MOV.U32 R3, RZ, RZ, R11 ;  /* 0x000000ffff037224 */ /* 0x000fe200078e000b */
[----:B------:R-:W-:Y:S01]  /*18990*/  ISETP.GT.U32.AND P1, PT, R10, R5, PT ;  /* 0x000000050a00720c */ /* 0x000fe20003f24070 */
[----:B------:R-:W-:-:S04]  /*189a0*/  IMAD.HI.U32 R12, R7, R6, RZ ;  /* 0x00000006070c7227 */ /* 0x000fc800078e00ff */
[----:B0-----:R-:W-:Y:S02]  /*189b0*/  IMAD.MOV.U32 R0, RZ, RZ, R15 ;  /* 0x000000ffff007224 */ /* 0x001fe400078e000f */
[----:B------:R-:W-:Y:S01]  /*189c0*/  @!P6 IMAD.IADD R8, R8, 0x1, -R10 ;  /* 0x000000010808e824 */ /* 0x000fe200078e0a0a */
        /* <DEDUP_REMOVED lines=8> */
[----:B------:R-:W-:Y:S01]  /*18a50*/  IMAD R2, R10, R12, R6 ;  /* 0x0000000c0a027224 */ /* 0x000fe200078e0206 */
[----:B------:R1:W-:Y:S01]  /*18a60*/  STL [R1+0xb0], R3 ;  /* 0x0000b00301007387 */ /* 0x0003e20000100800 */
[C---:B------:R-:W-:Y:S01]  /*18a70*/  VIADD R6, R28.reuse, 0x24 ;  /* 0x000000241c067836 */ /* 0x040fe20000000000 */
[----:B------:R-:W-:Y:S01]  /*18a80*/  ISETP.GE.AND P1, PT, R19, RZ, PT ;  /* 0x000000ff1300720c */ /* 0x000fe20003f26270 */
[----:B------:R-:W-:Y:S01]  /*18a90*/  @!P6 IMAD.IADD R13, R13, 0x1, -R10 ;  /* 0x000000010d0de824 */ /* 0x000fe200078e0a0a */
[----:B------:R-:W-:Y:S01]  /*18aa0*/  IABS R19, R19 ;  /* 0x0000001300137213 */ /* 0x000fe20000000000 */
[----:B------:R-:W-:-:S02]  /*18ab0*/  VIADD R16, R28, 0x23 ;  /* 0x000000231c107836 */ /* 0x000fc40000000000 */
[----:B0-----:R-:W-:Y:S01]  /*18ac0*/  IMAD.MOV.U32 R0, RZ, RZ, R9 ;  /* 0x000000ffff007224 */ /* 0x001fe200078e0009 */
[----:B------:R-:W-:Y:S01]  /*18ad0*/  ISETP.GT.U32.AND P6, PT, R10, R13, PT ;  /* 0x0000000d0a00720c */ /* 0x000fe20003fc4070 */
[----:B------:R-:W-:Y:S01]  /*18ae0*/  @!P3 IMAD.IADD R8, R8, 0x1, -R10 ;  /* 0x000000010808b824 */ /* 0x000fe200078e0a0a */
[----:B------:R-:W-:Y:S01]  /*18af0*/  ISETP.GE.AND P3, PT, R20, RZ, PT ;  /* 0x000000ff1400720c */ /* 0x000fe20003f66270 */
[----:B------:R-:W-:Y:S01]  /*18b00*/  @!P5 IMAD.MOV R0, RZ, RZ, -R0 ;  /* 0x000000ffff00d224 */ /* 0x000fe200078e0a00 */
[----:B------:R-:W-:Y:S01]  /*18b10*/  IABS R20, R20 ;  /* 0x0000001400147213 */ /* 0x000fe20000000000 */
[----:B-1----:R-:W-:Y:S01]  /*18b20*/  IMAD.MOV.U32 R3, RZ, RZ, R8 ;  /* 0x000000ffff037224 */ /* 0x002fe200078e0008 */
[----:B------:R-:W-:Y:S01]  /*18b30*/  ISETP.GE.AND P5, PT, R4, RZ, PT ;  /* 0x000000ff0400720c */ /* 0x000fe20003fa6270 */
[----:B------:R-:W-:Y:S01]  /*18b40*/  IMAD.HI.U32 R11, R7, R19, RZ ;  /* 0x00000013070b7227 */ /* 0x000fe200078e00ff */
[----:B------:R0:W-:Y:S03]  /*18b50*/  STL [R1+0xac], R0 ;  /* 0x0000ac0001007387 */ /* 0x0001e60000100800 */
[----:B------:R-:W-:Y:S01]  /*18b60*/  @!P4 IMAD.MOV R3, RZ, RZ, -R3 ;  /* 0x000000ffff03c224 */ /* 0x000fe200078e0a03 */
[----:B------:R-:W-:Y:S01]  /*18b70*/  ISETP.GE.AND P4, PT, R6, RZ, PT ;  /* 0x000000ff0600720c */ /* 0x000fe20003f86270 */
[----:B------:R-:W-:Y:S01]  /*18b80*/  @!P6 IMAD.IADD R13, R13, 0x1, -R10 ;  /* 0x000000010d0de824 */ /* 0x000fe200078e0a0a */
[----:B------:R-:W-:Y:S01]  /*18b90*/  IABS R6, R6 ;  /* 0x0000000600067213 */ /* 0x000fe20000000000 */
[----:B------:R-:W-:Y:S01]  /*18ba0*/  IMAD.MOV R11, RZ, RZ, -R11 ;  /* 0x000000ffff0b7224 */ /* 0x000fe200078e0a0b */
[----:B------:R-:W-:Y:S01]  /*18bb0*/  STL [R1+0xa8], R3 ;  /* 0x0000a80301007387 */ /* 0x000fe20000100800 */
[----:B------:R-:W-:Y:S01]  /*18bc0*/  ISETP.GE.AND P6, PT, R16, RZ, PT ;  /* 0x000000ff1000720c */ /* 0x000fe20003fc6270 */
[----:B0-----:R-:W-:Y:S01]  /*18bd0*/  IMAD.MOV.U32 R0, RZ, RZ, R5 ;  /* 0x000000ffff007224 */ /* 0x001fe200078e0005 */
[----:B------:R-:W-:Y:S01]  /*18be0*/  IABS R16, R16 ;  /* 0x0000001000107213 */ /* 0x000fe20000000000 */
[----:B------:R-:W-:-:S04]  /*18bf0*/  IMAD.HI.U32 R5, R7, R20, RZ ;  /* 0x0000001407057227 */ /* 0x000fc800078e00ff */
[----:B------:R-:W-:Y:S01]  /*18c00*/  @!P2 IMAD.MOV R0, RZ, RZ, -R0 ;  /* 0x000000ffff00a224 */ /* 0x000fe200078e0a00 */
[C---:B------:R-:W-:Y:S01]  /*18c10*/  ISETP.GT.U32.AND P2, PT, R10.reuse, R2, PT ;  /* 0x000000020a00720c */ /* 0x040fe20003f44070 */
[----:B------:R-:W-:Y:S02]  /*18c20*/  IMAD.MOV R5, RZ, RZ, -R5 ;  /* 0x000000ffff057224 */ /* 0x000fe400078e0a05 */
[----:B------:R-:W-:Y:S01]  /*18c30*/  IMAD.HI.U32 R9, R7, R6, RZ ;  /* 0x0000000607097227 */ /* 0x000fe200078e00ff */
[----:B------:R0:W-:Y:S03]  /*18c40*/  STL [R1+0xa4], R0 ;  /* 0x0000a40001007387 */ /* 0x0001e60000100800 */
[----:B------:R-:W-:Y:S02]  /*18c50*/  IMAD R20, R10, R5, R20 ;  /* 0x000000050a147224 */ /* 0x000fe400078e0214 */
[----:B------:R-:W-:-:S02]  /*18c60*/  IMAD.MOV R9, RZ, RZ, -R9 ;  /* 0x000000ffff097224 */ /* 0x000fc400078e0a09 */
[----:B------:R-:W-:Y:S02]  /*18c70*/  IMAD R19, R10, R11, R19 ;  /* 0x0000000b0a137224 */ /* 0x000fe400078e0213 */
[----:B------:R-:W-:Y:S02]  /*18c80*/  @!P2 IMAD.IADD R2, R2, 0x1, -R10 ;  /* 0x000000010202a824 */ /* 0x000fe400078e0a0a */
[----:B0-----:R-:W-:Y:S02]  /*18c90*/  IMAD.MOV.U32 R0, RZ, RZ, R13 ;  /* 0x000000ffff007224 */ /* 0x001fe400078e000d */
[C---:B------:R-:W-:Y:S01]  /*18ca0*/  IMAD R6, R10.reuse, R9, R6 ;  /* 0x000000090a067224 */ /* 0x040fe200078e0206 */
[C---:B------:R-:W-:Y:S01]  /*18cb0*/  ISETP.GT.U32.AND P2, PT, R10.reuse, R2, PT ;  /* 0x000000020a00720c */ /* 0x040fe20003f44070 */
[----:B------:R-:W-:Y:S01]  /*18cc0*/  @!P0 IMAD.MOV R0, RZ, RZ, -R0 ;  /* 0x000000ffff008224 */ /* 0x000fe200078e0a00 */
[----:B------:R-:W-:Y:S01]  /*18cd0*/  ISETP.GT.U32.AND P0, PT, R10, R20, PT ;  /* 0x000000140a00720c */ /* 0x000fe20003f04070 */
[----:B------:R-:W-:-:S02]  /*18ce0*/  VIADD R4, R28, 0x22 ;  /* 0x000000221c047836 */ /* 0x000fc40000000000 */
[----:B------:R-:W-:Y:S01]  /*18cf0*/  VIADD R14, R28, 0x21 ;  /* 0x000000211c0e7836 */ /* 0x000fe20000000000 */
[----:B------:R0:W-:Y:S01]  /*18d00*/  STL [R1+0xa0], R0 ;  /* 0x0000a00001007387 */ /* 0x0001e20000100800 */
[----:B------:R-:W-:Y:S01]  /*18d10*/  IMAD.HI.U32 R8, R7, R16, RZ ;  /* 0x0000001007087227 */ /* 0x000fe200078e00ff */
[----:B------:R-:W-:Y:S02]  /*18d20*/  IABS R12, R4 ;  /* 0x00000004000c7213 */ /* 0x000fe40000000000 */
[----:B------:R-:W-:Y:S01]  /*18d30*/  IABS R11, R14 ;  /* 0x0000000e000b7213 */ /* 0x000fe20000000000 */
[----:B------:R-:W-:Y:S02]  /*18d40*/  IMAD.MOV R8, RZ, RZ, -R8 ;  /* 0x000000ffff087224 */ /* 0x000fe400078e0a08 */
[--C-:B------:R-:W-:Y:S01]  /*18d50*/  @!P2 IMAD.IADD R2, R2, 0x1, -R10.reuse ;  /* 0x000000010202a824 */ /* 0x100fe200078e0a0a */
[----:B------:R-:W-:Y:S01]  /*18d60*/  ISETP.GT.U32.AND P2, PT, R10, R19, PT ;  /* 0x000000130a00720c */ /* 0x000fe20003f44070 */
[----:B------:R-:W-:Y:S01]  /*18d70*/  @!P0 IMAD.IADD R20, R20, 0x1, -R10 ;  /* 0x0000000114148824 */ /* 0x000fe200078e0a0a */
[----:B------:R-:W-:Y:S01]  /*18d80*/  ISETP.GT.U32.AND P0, PT, R10, R6, PT ;  /* 0x000000060a00720c */ /* 0x000fe20003f04070 */
[----:B0-----:R-:W-:-:S02]  /*18d90*/  IMAD.MOV.U32 R0, RZ, RZ, R2 ;  /* 0x000000ffff007224 */ /* 0x001fc400078e0002 */
[----:B------:R-:W-:Y:S02]  /*18da0*/  VIADD R15, R28, 0x20 ;  /* 0x000000201c0f7836 */ /* 0x000fe40000000000 */
[----:B------:R-:W-:Y:S01]  /*18db0*/  @!P5 IMAD.MOV R0, RZ, RZ, -R0 ;  /* 0x000000ffff00d224 */ /* 0x000fe200078e0a00 */
[----:B------:R-:W-:Y:S01]  /*18dc0*/  ISETP.GT.U32.AND P5, PT, R10, R20, PT ;  /* 0x000000140a00720c */ /* 0x000fe20003fa4070 */
[----:B------:R-:W-:Y:S01]  /*18dd0*/  IMAD.HI.U32 R5, R7, R12, RZ ;  /* 0x0000000c07057227 */ /* 0x000fe200078e00ff */
[----:B------:R-:W-:Y:S02]  /*18de0*/  IABS R9, R15 ;  /* 0x0000000f00097213 */ /* 0x000fe40000000000 */
[----:B------:R0:W-:Y:S01]  /*18df0*/  STL [R1+0x9c], R0 ;  /* 0x00009c0001007387 */ /* 0x0001e20000100800 */
[--C-:B------:R-:W-:Y:S02]  /*18e00*/  @!P2 IMAD.IADD R19, R19, 0x1, -R10.reuse ;  /* 0x000000011313a824 */ /* 0x100fe400078e0a0a */
[----:B------:R-:W-:-:S02]  /*18e10*/  @!P0 IMAD.IADD R6, R6, 0x1, -R10 ;  /* 0x0000000106068824 */ /* 0x000fc400078e0a0a */
[C---:B------:R-:W-:Y:S01]  /*18e20*/  IMAD R16, R10.reuse, R8, R16 ;  /* 0x000000080a107224 */ /* 0x040fe200078e0210 */
[C---:B------:R-:W-:Y:S01]  /*18e30*/  ISETP.GT.U32.AND P2, PT, R10.reuse, R19, PT ;  /* 0x000000130a00720c */ /* 0x040fe20003f44070 */
[----:B------:R-:W-:Y:S01]  /*18e40*/  IMAD.HI.U32 R21, R7, R11, RZ ;  /* 0x0000000b07157227 */ /* 0x000fe200078e00ff */
[----:B------:R-:W-:-:S03]  /*18e50*/  ISETP.GT.U32.AND P0, PT, R10, R6, PT ;  /* 0x000000060a00720c */ /* 0x000fc60003f04070 */
[----:B------:R-:W-:Y:S02]  /*18e60*/  IMAD.MOV R5, RZ, RZ, -R5 ;  /* 0x000000ffff057224 */ /* 0x000fe400078e0a05 */
[----:B------:R-:W-:Y:S02]  /*18e70*/  IMAD.MOV R21, RZ, RZ, -R21 ;  /* 0x000000ffff157224 */ /* 0x000fe400078e0a15 */
[----:B------:R-:W-:Y:S01]  /*18e80*/  @!P5 IMAD.IADD R20, R20, 0x1, -R10 ;  /* 0x000000011414d824 */ /* 0x000fe200078e0a0a */
[C---:B------:R-:W-:Y:S01]  /*18e90*/  ISETP.GT.U32.AND P5, PT, R10.reuse, R16, PT ;  /* 0x000000100a00720c */ /* 0x040fe20003fa4070 */
[----:B------:R-:W-:Y:S02]  /*18ea0*/  IMAD R12, R10, R5, R12 ;  /* 0x000000050a0c7224 */ /* 0x000fe400078e020c */
[----:B------:R-:W-:-:S04]  /*18eb0*/  IMAD.HI.U32 R5, R7, R9, RZ ;  /* 0x0000000907057227 */ /* 0x000fc800078e00ff */
[----:B------:R-:W-:Y:S02]  /*18ec0*/  IMAD R11, R10, R21, R11 ;  /* 0x000000150a0b7224 */ /* 0x000fe400078e020b */
[----:B------:R-:W-:Y:S02]  /*18ed0*/  IMAD.MOV R5, RZ, RZ, -R5 ;  /* 0x000000ffff057224 */ /* 0x000fe400078e0a05 */
[--C-:B------:R-:W-:Y:S01]  /*18ee0*/  @!P0 IMAD.IADD R6, R6, 0x1, -R10.reuse ;  /* 0x0000000106068824 */ /* 0x100fe200078e0a0a */
[C---:B------:R-:W-:Y:S01]  /*18ef0*/  ISETP.GT.U32.AND P0, PT, R10.reuse, R11, PT ;  /* 0x0000000b0a00720c */ /* 0x040fe20003f04070 */
[----:B------:R-:W-:Y:S01]  /*18f00*/  @!P2 IMAD.IADD R19, R19, 0x1, -R10 ;  /* 0x000000011313a824 */ /* 0x000fe200078e0a0a */
[C---:B------:R-:W-:Y:S01]  /*18f10*/  ISETP.GT.U32.AND P2, PT, R10.reuse, R12, PT ;  /* 0x0000000c0a00720c */ /* 0x040fe20003f44070 */
[----:B------:R-:W-:Y:S02]  /*18f20*/  IMAD R9, R10, R5, R9 ;  /* 0x000000050a097224 */ /* 0x000fe400078e0209 */
[----:B------:R-:W-:-:S02]  /*18f30*/  VIADD R18, R28, 0x1e ;  /* 0x0000001e1c127836 */ /* 0x000fc40000000000 */
[----:B------:R-:W-:Y:S01]  /*18f40*/  @!P5 IMAD.IADD R16, R16, 0x1, -R10 ;  /* 0x000000011010d824 */ /* 0x000fe200078e0a0a */
[----:B------:R-:W-:Y:S01]  /*18f50*/  ISETP.GT.U32.AND P5, PT, R10, R9, PT ;  /* 0x000000090a00720c */ /* 0x000fe20003fa4070 */
[----:B0-----:R-:W-:Y:S01]  /*18f60*/  IMAD.MOV.U32 R0, RZ, RZ, R20 ;  /* 0x000000ffff007224 */ /* 0x001fe200078e0014 */
[----:B------:R-:W-:Y:S01]  /*18f70*/  IABS R2, R18 ;  /* 0x0000001200027213 */ /* 0x000fe20000000000 */
[C---:B------:R-:W-:Y:S02]  /*18f80*/  VIADD R17, R28.reuse, 0x1f ;  /* 0x0000001f1c117836 */ /* 0x040fe40000000000 */
[----:B------:R-:W-:Y:S02]  /*18f90*/  @!P3 IMAD.MOV R0, RZ, RZ, -R0 ;  /* 0x000000ffff00b224 */ /* 0x000fe400078e0a00 */
[----:B------:R-:W-:Y:S01]  /*18fa0*/  VIADD R8, R28, 0x1d ;  /* 0x0000001d1c087836 */ /* 0x000fe20000000000 */
[----:B------:R-:W-:Y:S01]  /*18fb0*/  IABS R22, R17 ;  /* 0x0000001100167213 */ /* 0x000fe20000000000 */
[----:B------:R-:W-:Y:S01]  /*18fc0*/  @!P0 IMAD.IADD R11, R11, 0x1, -R10 ;  /* 0x000000010b0b8824 */ /* 0x000fe200078e0a0a */
[----:B------:R-:W-:Y:S01]  /*18fd0*/  ISETP.GT.U32.AND P0, PT, R10, R16, PT ;  /* 0x000000100a00720c */ /* 0x000fe20003f04070 */
[----:B------:R0:W-:Y:S01]  /*18fe0*/  STL [R1+0x90], R0 ;  /* 0x0000900001007387 */ /* 0x0001e20000100800 */
[----:B------:R-:W-:Y:S01]  /*18ff0*/  IABS R13, R8 ;  /* 0x00000008000d7213 */ /* 0x000fe20000000000 */
[----:B------:R-:W-:-:S04]  /*19000*/  IMAD.HI.U32 R21, R7, R2, RZ ;  /* 0x0000000207157227 */ /* 0x000fc800078e00ff */
[----:B------:R-:W-:Y:S01]  /*19010*/  @!P2 IMAD.IADD R12, R12, 0x1, -R10 ;  /* 0x000000010c0ca824 */ /* 0x000fe200078e0a0a */
[----:B------:R-:W-:Y:S01]  /*19020*/  ISETP.GE.AND P2, PT, R4, RZ, PT ;  /* 0x000000ff0400720c */ /* 0x000fe20003f46270 */
[----:B------:R-:W-:-:S03]  /*19030*/  IMAD.HI.U32 R23, R7, R22, RZ ;  /* 0x0000001607177227 */ /* 0x000fc600078e00ff */
[C---:B------:R-:W-:Y:S01]  /*19040*/  ISETP.GT.U32.AND P3, PT, R10.reuse, R12, PT ;  /* 0x0000000c0a00720c */ /* 0x040fe20003f64070 */
[----:B0-----:R-:W-:Y:S02]  /*19050*/  IMAD.MOV.U32 R0, RZ, RZ, R19 ;  /* 0x000000ffff007224 */ /* 0x001fe400078e0013 */
[----:B------:R-:W-:Y:S02]  /*19060*/  IMAD.MOV R21, RZ, RZ, -R21 ;  /* 0x000000ffff157224 */ /* 0x000fe400078e0a15 */
[----:B------:R-:W-:Y:S02]  /*19070*/  @!P5 IMAD.IADD R9, R9, 0x1, -R10 ;  /* 0x000000010909d824 */ /* 0x000fe400078e0a0a */
[----:B------:R-:W-:Y:S01]  /*19080*/  @!P1 IMAD.MOV R0, RZ, RZ, -R0 ;  /* 0x000000ffff009224 */ /* 0x000fe200078e0a00 */
[C---:B------:R-:W-:Y:S01]  /*19090*/  ISETP.GT.U32.AND P1, PT, R10.reuse, R11, PT ;  /* 0x0000000b0a00720c */ /* 0x040fe20003f24070 */
[----:B------:R-:W-:Y:S01]  /*190a0*/  IMAD.HI.U32 R5, R7, R13, RZ ;  /* 0x0000000d07057227 */ /* 0x000fe200078e00ff */
[----:B------:R-:W-:-:S02]  /*190b0*/  ISETP.GT.U32.AND P5, PT, R10, R9, PT ;  /* 0x000000090a00720c */ /* 0x000fc40003fa4070 */
[----:B------:R0:W-:Y:S01]  /*190c0*/  STL [R1+0x8c], R0 ;  /* 0x00008c0001007387 */ /* 0x0001e20000100800 */
[----:B------:R-:W-:Y:S02]  /*190d0*/  IMAD.MOV R23, RZ, RZ, -R23 ;  /* 0x000000ffff177224 */ /* 0x000fe400078e0a17 */
[C---:B------:R-:W-:Y:S02]  /*190e0*/  IMAD R2, R10.reuse, R21, R2 ;  /* 0x000000150a027224 */ /* 0x040fe400078e0202 */
[----:B------:R-:W-:Y:S02]  /*190f0*/  IMAD.MOV R5, RZ, RZ, -R5 ;  /* 0x000000ffff057224 */ /* 0x000fe400078e0a05 */
[----:B------:R-:W-:Y:S02]  /*19100*/  IMAD R4, R10, R23, R22 ;  /* 0x000000170a047224 */ /* 0x000fe400078e0216 */
[----:B------:R-:W-:Y:S01]  /*19110*/  @!P0 IMAD.IADD R16, R16, 0x1, -R10 ;  /* 0x0000000110108824 */ /* 0x000fe200078e0a0a */
[----:B------:R-:W-:Y:S01]  /*19120*/  ISETP.GT.U32.AND P0, PT, R10, R2, PT ;  /* 0x000000020a00720c */ /* 0x000fe20003f04070 */
[----:B0-----:R-:W-:-:S02]  /*19130*/  IMAD.MOV.U32 R0, RZ, RZ, R6 ;  /* 0x000000ffff007224 */ /* 0x001fc400078e0006 */
[----:B------:R-:W-:Y:S02]  /*19140*/  IMAD R13, R10, R5, R13 ;  /* 0x000000050a0d7224 */ /* 0x000fe400078e020d */
[----:B------:R-:W-:Y:S02]  /*19150*/  VIADD R5, R28, 0x1c ;  /* 0x0000001c1c057836 */ /* 0x000fe40000000000 */
[----:B------:R-:W-:Y:S01]  /*19160*/  @!P4 IMAD.MOV R0, RZ, RZ, -R0 ;  /* 0x000000ffff00c224 */ /* 0x000fe200078e0a00 */
[----:B------:R-:W-:Y:S01]  /*19170*/  ISETP.GT.U32.AND P4, PT, R10, R4, PT ;  /* 0x000000040a00720c */ /* 0x000fe20003f84070 */
[--C-:B------:R-:W-:Y:S01]  /*19180*/  @!P3 IMAD.IADD R12, R12, 0x1, -R10.reuse ;  /* 0x000000010c0cb824 */ /* 0x100fe200078e0a0a */
[----:B------:R-:W-:Y:S01]  /*19190*/  IABS R19, R5 ;  /* 0x0000000500137213 */ /* 0x000fe20000000000 */
[----:B------:R-:W-:Y:S01]  /*191a0*/  @!P1 IMAD.IADD R11, R11, 0x1, -R10 ;  /* 0x000000010b0b9824 */ /* 0x000fe200078e0a0a */
[----:B------:R-:W-:Y:S01]  /*191b0*/  ISETP.GT.U32.AND P1, PT, R10, R13, PT ;  /* 0x0000000d0a00720c */ /* 0x000fe20003f24070 */
[----:B------:R0:W-:Y:S01]  /*191c0*/  STL [R1+0x88], R0 ;  /* 0x0000880001007387 */ /* 0x0001e20000100800 */
[----:B------:R-:W-:Y:S01]  /*191d0*/  IMAD.MOV.U32 R3, RZ, RZ, R16 ;  /* 0x000000ffff037224 */ /* 0x000fe200078e0010 */
[----:B------:R-:W-:Y:S01]  /*191e0*/  ISETP.GE.AND P3, PT, R14, RZ, PT ;  /* 0x000000ff0e00720c */ /* 0x000fe20003f66270 */
[----:B------:R-:W-:-:S02]  /*191f0*/  VIADD R6, R28, 0x1b ;  /* 0x0000001b1c067836 */ /* 0x000fc40000000000 */
[----:B------:R-:W-:Y:S01]  /*19200*/  @!P5 IMAD.IADD R9, R9, 0x1, -R10 ;  /* 0x000000010909d824 */ /* 0x000fe200078e0a0a */
[----:B------:R-:W-:Y:S01]  /*19210*/  ISETP.GE.AND P5, PT, R15, RZ, PT ;  /* 0x000000ff0f00720c */ /* 0x000fe20003fa6270 */
[----:B------:R-:W-:Y:S01]  /*19220*/  IMAD.HI.U32 R20, R7, R19, RZ ;  /* 0x0000001307147227 */ /* 0x000fe200078e00ff */
[----:B------:R-:W-:-:S03]  /*19230*/  IABS R14, R6 ;  /* 0x00000006000e7213 */ /* 0x000fc60000000000 */
[----:B0-----:R-:W-:Y:S02]  /*19240*/  IMAD.MOV.U32 R0, RZ, RZ, R12 ;  /* 0x000000ffff007224 */ /* 0x001fe400078e000c */
[----:B------:R-:W-:Y:S02]  /*19250*/  @!P6 IMAD.MOV R3, RZ, RZ, -R3 ;  /* 0x000000ffff03e224 */ /* 0x000fe400078e0a03 */
[----:B------:R-:W-:Y:S01]  /*19260*/  @!P0 IMAD.IADD R2, R2, 0x1, -R10 ;  /* 0x0000000102028824 */ /* 0x000fe200078e0a0a */
[----:B------:R-:W-:Y:S01]  /*19270*/  ISETP.GE.AND P0, PT, R18, RZ, PT ;  /* 0x000000ff1200720c */ /* 0x000fe20003f06270 */
[----:B------:R-:W-:Y:S01]  /*19280*/  @!P2 IMAD.MOV R0, RZ, RZ, -R0 ;  /* 0x000000ffff00a224 */ /* 0x000fe200078e0a00 */
[----:B------:R-:W-:Y:S01]  /*19290*/  STL [R1+0x84], R3 ;  /* 0x0000840301007387 */ /* 0x000fe20000100800 */
[----:B------:R-:W-:Y:S01]  /*192a0*/  IMAD.MOV R20, RZ, RZ, -R20 ;  /* 0x000000ffff147224 */ /* 0x000fe200078e0a14 */
[----:B------:R-:W-:Y:S01]  /*192b0*/  ISETP.GT.U32.AND P6, PT, R10, R2, PT ;  /* 0x000000020a00720c */ /* 0x000fe20003fc4070 */
[----:B------:R-:W-:Y:S01]  /*192c0*/  @!P4 IMAD.IADD R4, R4, 0x1, -R10 ;  /* 0x000000010404c824 */ /* 0x000fe200078e0a0a */
[----:B------:R-:W-:Y:S01]  /*192d0*/  ISETP.GE.AND P4, PT, R17, RZ, PT ;  /* 0x000000ff1100720c */ /* 0x000fe20003f86270 */
[----:B------:R0:W-:Y:S01]  /*192e0*/  STL [R1+0x80], R0 ;  /* 0x0000800001007387 */ /* 0x0001e20000100800 */
[----:B------:R-:W-:-:S04]  /*192f0*/  IMAD.HI.U32 R17, R7, R14, RZ ;  /* 0x0000000e07117227 */ /* 0x000fc800078e00ff */
[C---:B------:R-:W-:Y:S02]  /*19300*/  IMAD R15, R10.reuse, R20, R19 ;  /* 0x000000140a0f7224 */ /* 0x040fe400078e0213 */
[----:B------:R-:W-:Y:S01]  /*19310*/  @!P1 IMAD.IADD R13, R13, 0x1, -R10 ;  /* 0x000000010d0d9824 */ /* 0x000fe200078e0a0a */
[C---:B------:R-:W-:Y:S01]  /*19320*/  ISETP.GT.U32.AND P1, PT, R10.reuse, R4, PT ;  /* 0x000000040a00720c */ /* 0x040fe20003f24070 */
[----:B------:R-:W-:Y:S02]  /*19330*/  IMAD.MOV R16, RZ, RZ, -R17 ;  /* 0x000000ffff107224 */ /* 0x000fe400078e0a11 */
[----:B0-----:R-:W-:Y:S01]  /*19340*/  IMAD.MOV.U32 R0, RZ, RZ, R9 ;  /* 0x000000ffff007224 */ /* 0x001fe200078e0009 */
[C---:B------:R-:W-:Y:S01]  /*19350*/  ISETP.GT.U32.AND P2, PT, R10.reuse, R13, PT ;  /* 0x0000000d0a00720c */ /* 0x040fe20003f44070 */
[----:B------:R-:W-:Y:S02]  /*19360*/  IMAD.MOV.U32 R3, RZ, RZ, R11 ;  /* 0x000000ffff037224 */ /* 0x000fe400078e000b */
[----:B------:R-:W-:Y:S01]  /*19370*/  @!P5 IMAD.MOV R0, RZ, RZ, -R0 ;  /* 0x000000ffff00d224 */ /* 0x000fe200078e0a00 */
        /* <DEDUP_REMOVED lines=10> */
[----:B------:R-:W-:Y:S01]  /*19420*/  VIADD R11, R28, 0x19 ;  /* 0x000000191c0b7836 */ /* 0x000fe20000000000 */
[----:B------:R0:W-:Y:S01]  /*19430*/  STL [R1+0x78], R0 ;  /* 0x0000780001007387 */ /* 0x0001e20000100800 */
[--C-:B------:R-:W-:Y:S01]  /*19440*/  @!P5 IMAD.IADD R15, R15, 0x1, -R10.reuse ;  /* 0x000000010f0fd824 */ /* 0x100fe200078e0a0a */
[----:B------:R-:W-:Y:S01]  /*19450*/  IABS R9, R8 ;  /* 0x0000000800097213 */ /* 0x000fe20000000000 */
[----:B------:R-:W-:Y:S01]  /*19460*/  @!P2 IMAD.IADD R13, R13, 0x1, -R10 ;  /* 0x000000010d0da824 */ /* 0x000fe200078e0a0a */
[----:B------:R-:W-:-:S02]  /*19470*/  IABS R5, R11 ;  /* 0x0000000b00057213 */ /* 0x000fc40000000000 */
[----:B------:R-:W-:Y:S01]  /*19480*/  ISETP.GE.AND P2, PT, R6, RZ, PT ;  /* 0x000000ff0600720c */ /* 0x000fe20003f46270 */
[----:B------:R-:W-:Y:S01]  /*19490*/  @!P6 IMAD.IADD R14, R14, 0x1, -R10 ;  /* 0x000000010e0ee824 */ /* 0x000fe200078e0a0a */
[----:B------:R-:W-:Y:S01]  /*194a0*/  ISETP.GE.AND P5, PT, R8, RZ, PT ;  /* 0x000000ff0800720c */ /* 0x000fe20003fa6270 */
[----:B------:R-:W-:-:S03]  /*194b0*/  IMAD.HI.U32 R8, R7, R5, RZ ;  /* 0x0000000507087227 */ /* 0x000fc600078e00ff */
[----:B------:R-:W-:Y:S01]  /*194c0*/  ISETP.GT.U32.AND P6, PT, R10, R14, PT ;  /* 0x0000000e0a00720c */ /* 0x000fe20003fc4070 */
[----:B0-----:R-:W-:Y:S02]  /*194d0*/  IMAD.MOV.U32 R0, RZ, RZ, R4 ;  /* 0x000000ffff007224 */ /* 0x001fe400078e0004 */
[----:B------:R-:W-:-:S04]  /*194e0*/  IMAD.HI.U32 R4, R7, R9, RZ ;  /* 0x0000000907047227 */ /* 0x000fc800078e00ff */
[----:B------:R-:W-:Y:S01]  /*194f0*/  @!P4 IMAD.MOV R0, RZ, RZ, -R0 ;  /* 0x000000ffff00c224 */ /* 0x000fe200078e0a00 */
[----:B------:R-:W-:Y:S01]  /*19500*/  ISETP.GT.U32.AND P4, PT, R10, R15, PT ;  /* 0x0000000f0a00720c */ /* 0x000fe20003f84070 */
[----:B------:R-:W-:-:S03]  /*19510*/  IMAD.MOV R4, RZ, RZ, -R4 ;  /* 0x000000ffff047224 */ /* 0x000fc600078e0a04 */
[----:B------:R0:W-:Y:S01]  /*19520*/  STL [R1+0x74], R0 ;  /* 0x0000740001007387 */ /* 0x0001e20000100800 */
[----:B------:R-:W-:Y:S02]  /*19530*/  IMAD R6, R10, R4, R9 ;  /* 0x000000040a067224 */ /* 0x000fe400078e0209 */
[----:B------:R-:W-:Y:S02]  /*19540*/  IMAD.MOV R9, RZ, RZ, -R8 ;  /* 0x000000ffff097224 */ /* 0x000fe400078e0a08 */
[--C-:B------:R-:W-:Y:S02]  /*19550*/  @!P6 IMAD.IADD R14, R14, 0x1, -R10.reuse ;  /* 0x000000010e0ee824 */ /* 0x100fe400078e0a0a */
[C---:B------:R-:W-:Y:S02]  /*19560*/  IMAD R5, R10.reuse, R9, R5 ;  /* 0x000000090a057224 */ /* 0x040fe400078e0205 */
[----:B------:R-:W-:Y:S01]  /*19570*/  @!P4 IMAD.IADD R15, R15, 0x1, -R10 ;  /* 0x000000010f0fc824 */ /* 0x000fe200078e0a0a */
[C---:B------:R-:W-:Y:S01]  /*19580*/  ISETP.GT.U32.AND P4, PT, R10.reuse, R6, PT ;  /* 0x000000060a00720c */ /* 0x040fe20003f84070 */
[----:B0-----:R-:W-:Y:S01]  /*19590*/  IMAD.MOV.U32 R0, RZ, RZ, R2 ;  /* 0x000000ffff007224 */ /* 0x001fe200078e0002 */
[----:B------:R-:W-:Y:S01]  /*195a0*/  ISETP.GT.U32.AND P6, PT, R10, R5, PT ;  /* 0x000000050a00720c */ /* 0x000fe20003fc4070 */
[----:B------:R-:W-:-:S02]  /*195b0*/  VIADD R2, R28, 0x18 ;  /* 0x000000181c027836 */ /* 0x000fc40000000000 */
[----:B------:R-:W-:Y:S01]  /*195c0*/  @!P0 IMAD.MOV R0, RZ, RZ, -R0 ;  /* 0x000000ffff008224 */ /* 0x000fe200078e0a00 */
[----:B------:R-:W-:Y:S01]  /*195d0*/  ISETP.GE.AND P0, PT, R11, RZ, PT ;  /* 0x000000ff0b00720c */ /* 0x000fe20003f06270 */
[C---:B------:R-:W-:Y:S01]  /*195e0*/  VIADD R4, R28.reuse, 0x17 ;  /* 0x000000171c047836 */ /* 0x040fe20000000000 */
[----:B------:R-:W-:Y:S01]  /*195f0*/  IABS R12, R2 ;  /* 0x00000002000c7213 */ /* 0x000fe20000000000 */
[----:B------:R-:W-:Y:S01]  /*19600*/  IMAD.MOV.U32 R3, RZ, RZ, R15 ;  /* 0x000000ffff037224 */ /* 0x000fe200078e000f */
[----:B------:R0:W-:Y:S01]  /*19610*/  STL [R1+0x70], R0 ;  /* 0x0000700001007387 */ /* 0x0001e20000100800 */
[----:B------:R-:W-:Y:S01]  /*19620*/  VIADD R8, R28, 0x16 ;  /* 0x000000161c087836 */ /* 0x000fe20000000000 */
[----:B------:R-:W-:Y:S01]  /*19630*/  IABS R11, R4 ;  /* 0x00000004000b7213 */ /* 0x000fe20000000000 */
[--C-:B------:R-:W-:Y:S01]  /*19640*/  @!P4 IMAD.IADD R6, R6, 0x1, -R10.reuse ;  /* 0x000000010606c824 */ /* 0x100fe200078e0a0a */
[----:B------:R-:W-:Y:S01]  /*19650*/  ISETP.GE.AND P4, PT, R2, RZ, PT ;  /* 0x000000ff0200720c */ /* 0x000fe20003f86270 */
[----:B------:R-:W-:Y:S01]  /*19660*/  @!P6 IMAD.IADD R5, R5, 0x1, -R10 ;  /* 0x000000010505e824 */ /* 0x000fe200078e0a0a */
[----:B------:R-:W-:Y:S01]  /*19670*/  IABS R9, R8 ;  /* 0x0000000800097213 */ /* 0x000fe20000000000 */
[----:B------:R-:W-:-:S03]  /*19680*/  IMAD.HI.U32 R16, R7, R12, RZ ;  /* 0x0000000c07107227 */ /* 0x000fc600078e00ff */
[----:B------:R-:W-:Y:S01]  /*19690*/  ISETP.GT.U32.AND P6, PT, R10, R5, PT ;  /* 0x000000050a00720c */ /* 0x000fe20003fc4070 */
[----:B0-----:R-:W-:Y:S02]  /*196a0*/  IMAD.MOV.U32 R0, RZ, RZ, R13 ;  /* 0x000000ffff007224 */ /* 0x001fe400078e000d */
[----:B------:R-:W-:-:S04]  /*196b0*/  IMAD.HI.U32 R13, R7, R11, RZ ;  /* 0x0000000b070d7227 */ /* 0x000fc800078e00ff */
[----:B------:R-:W-:Y:S01]  /*196c0*/  @!P3 IMAD.MOV R0, RZ, RZ, -R0 ;  /* 0x000000ffff00b224 */ /* 0x000fe200078e0a00 */
[C---:B------:R-:W-:Y:S01]  /*196d0*/  ISETP.GT.U32.AND P3, PT, R10.reuse, R6, PT ;  /* 0x000000060a00720c */ /* 0x040fe20003f64070 */
[----:B------:R-:W-:Y:S02]  /*196e0*/  @!P1 IMAD.MOV R3, RZ, RZ, -R3 ;  /* 0x000000ffff039224 */ /* 0x000fe400078e0a03 */
[----:B------:R-:W-:Y:S01]  /*196f0*/  IMAD.MOV R16, RZ, RZ, -R16 ;  /* 0x000000ffff107224 */ /* 0x000fe200078e0a10 */
[----:B------:R0:W-:Y:S01]  /*19700*/  STL [R1+0x6c], R0 ;  /* 0x00006c0001007387 */ /* 0x0001e20000100800 */
[----:B------:R-:W-:Y:S02]  /*19710*/  IMAD.MOV R13, RZ, RZ, -R13 ;  /* 0x000000ffff0d7224 */ /* 0x000fe400078e0a0d */
[C---:B------:R-:W-:Y:S01]  /*19720*/  IMAD R12, R10.reuse, R16, R12 ;  /* 0x000000100a0c7224 */ /* 0x040fe200078e020c */
[----:B------:R-:W-:Y:S01]  /*19730*/  STL [R1+0x64], R3 ;  /* 0x0000640301007387 */ /* 0x000fe20000100800 */
[----:B------:R-:W-:-:S02]  /*19740*/  IMAD R11, R10, R13, R11 ;  /* 0x0000000d0a0b7224 */ /* 0x000fc400078e020b */
[----:B------:R-:W-:Y:S01]  /*19750*/  IMAD.HI.U32 R2, R7, R9, RZ ;  /* 0x0000000907027227 */ /* 0x000fe200078e00ff */
[----:B------:R-:W-:-:S03]  /*19760*/  ISETP.GT.U32.AND P1, PT, R10, R12, PT ;  /* 0x0000000c0a00720c */ /* 0x000fc60003f24070 */
[----:B0-----:R-:W-:Y:S02]  /*19770*/  IMAD.MOV.U32 R0, RZ, RZ, R14 ;  /* 0x000000ffff007224 */ /* 0x001fe400078e000e */
[----:B------:R-:W-:Y:S01]  /*19780*/  @!P3 IMAD.IADD R6, R6, 0x1, -R10 ;  /* 0x000000010606b824 */ /* 0x000fe200078e0a0a */
[----:B------:R-:W-:Y:S01]  /*19790*/  ISETP.GE.AND P3, PT, R8, RZ, PT ;  /* 0x000000ff0800720c */ /* 0x000fe20003f66270 */
[----:B------:R-:W-:Y:S01]  /*197a0*/  @!P2 IMAD.MOV R0, RZ, RZ, -R0 ;  /* 0x000000ffff00a224 */ /* 0x000fe200078e0a00 */
[----:B------:R-:W-:Y:S01]  /*197b0*/  ISETP.GE.AND P2, PT, R4, RZ, PT ;  /* 0x000000ff0400720c */ /* 0x000fe20003f46270 */
[----:B------:R-:W-:Y:S01]  /*197c0*/  @!P6 IMAD.IADD R5, R5, 0x1, -R10 ;  /* 0x000000010505e824 */ /* 0x000fe200078e0a0a */
[----:B------:R-:W-:Y:S01]  /*197d0*/  ISETP.GT.U32.AND P6, PT, R10, R11, PT ;  /* 0x0000000b0a00720c */ /* 0x000fe20003fc4070 */
[----:B------:R-:W-:Y:S01]  /*197e0*/  IMAD.MOV R2, RZ, RZ, -R2 ;  /* 0x000000ffff027224 */ /* 0x000fe200078e0a02 */
[----:B------:R0:W-:Y:S01]  /*197f0*/  STL [R1+0x58], R0 ;  /* 0x0000580001007387 */ /* 0x0001e20000100800 */
[----:B------:R-:W-:-:S02]  /*19800*/  VIADD R13, R28, 0x15 ;  /* 0x000000151c0d7836 */ /* 0x000fc40000000000 */
[----:B------:R-:W-:Y:S02]  /*19810*/  IMAD R9, R10, R2, R9 ;  /* 0x000000020a097224 */ /* 0x000fe400078e0209 */
[----:B------:R-:W-:Y:S02]  /*19820*/  @!P1 IMAD.IADD R12, R12, 0x1, -R10 ;  /* 0x000000010c0c9824 */ /* 0x000fe400078e0a0a */
[C---:B------:R-:W-:Y:S02]  /*19830*/  VIADD R4, R28.reuse, 0x14 ;  /* 0x000000141c047836 */ /* 0x040fe40000000000 */
[----:B------:R-:W-:Y:S01]  /*19840*/  VIADD R2, R28, 0x13 ;  /* 0x000000131c027836 */ /* 0x000fe20000000000 */
[C---:B------:R-:W-:Y:S01]  /*19850*/  ISETP.GT.U32.AND P1, PT, R10.reuse, R12, PT ;  /* 0x0000000c0a00720c */ /* 0x040fe20003f24070 */
[----:B0-----:R-:W-:Y:S01]  /*19860*/  IMAD.MOV.U32 R0, RZ, RZ, R6 ;  /* 0x000000ffff007224 */ /* 0x001fe200078e0006 */
[----:B------:R-:W-:Y:S01]  /*19870*/  IABS R6, R13 ;  /* 0x0000000d00067213 */ /* 0x000fe20000000000 */
[----:B------:R-:W-:Y:S01]  /*19880*/  @!P6 IMAD.IADD R11, R11, 0x1, -R10 ;  /* 0x000000010b0be824 */ /* 0x000fe200078e0a0a */
[----:B------:R-:W-:Y:S01]  /*19890*/  IABS R20, R4 ;  /* 0x0000000400147213 */ /* 0x000fe20000000000 */
[----:B------:R-:W-:Y:S01]  /*198a0*/  @!P5 IMAD.MOV R0, RZ, RZ, -R0 ;  /* 0x000000ffff00d224 */ /* 0x000fe200078e0a00 */
[----:B------:R-:W-:Y:S01]  /*198b0*/  ISETP.GE.AND P5, PT, R13, RZ, PT ;  /* 0x000000ff0d00720c */ /* 0x000fe20003fa6270 */
[----:B------:R-:W-:Y:S01]  /*198c0*/  IMAD.HI.U32 R14, R7, R6, RZ ;  /* 0x00000006070e7227 */ /* 0x000fe200078e00ff */
[----:B------:R-:W-:-:S02]  /*198d0*/  ISETP.GT.U32.AND P6, PT, R10, R11, PT ;  /* 0x0000000b0a00720c */ /* 0x000fc40003fc4070 */
[----:B------:R0:W-:Y:S01]  /*198e0*/  STL [R1+0x54], R0 ;  /* 0x0000540001007387 */ /* 0x0001e20000100800 */
[----:B------:R-:W-:Y:S01]  /*198f0*/  IMAD.MOV R14, RZ, RZ, -R14 ;  /* 0x000000ffff0e7224 */ /* 0x000fe200078e0a0e */
[----:B------:R-:W-:Y:S01]  /*19900*/  IABS R19, R2 ;  /* 0x0000000200137213 */ /* 0x000fe20000000000 */
[----:B------:R-:W-:Y:S02]  /*19910*/  VIADD R8, R28, 0x12 ;  /* 0x000000121c087836 */ /* 0x000fe40000000000 */
[----:B------:R-:W-:-:S04]  /*19920*/  IMAD.HI.U32 R13, R7, R20, RZ ;  /* 0x00000014070d7227 */ /* 0x000fc800078e00ff */
[----:B------:R-:W-:Y:S02]  /*19930*/  IMAD R6, R10, R14, R6 ;  /* 0x0000000e0a067224 */ /* 0x000fe400078e0206 */
[----:B0-----:R-:W-:Y:S02]  /*19940*/  IMAD.MOV.U32 R0, RZ, RZ, R5 ;  /* 0x000000ffff007224 */ /* 0x001fe400078e0005 */
[----:B------:R-:W-:Y:S01]  /*19950*/  @!P1 IMAD.IADD R12, R12, 0x1, -R10 ;  /* 0x000000010c0c9824 */ /* 0x000fe200078e0a0a */
[----:B------:R-:W-:Y:S01]  /*19960*/  ISETP.GE.AND P1, PT, R4, RZ, PT ;  /* 0x000000ff0400720c */ /* 0x000fe20003f26270 */
[----:B------:R-:W-:Y:S01]  /*19970*/  @!P0 IMAD.MOV R0, RZ, RZ, -R0 ;  /* 0x000000ffff008224 */ /* 0x000fe200078e0a00 */
[C---:B------:R-:W-:Y:S01]  /*19980*/  ISETP.GT.U32.AND P0, PT, R10.reuse, R9, PT ;  /* 0x000000090a00720c */ /* 0x040fe20003f04070 */
[----:B------:R-:W-:Y:S01]  /*19990*/  IMAD.MOV R13, RZ, RZ, -R13 ;  /* 0x000000ffff0d7224 */ /* 0x000fe200078e0a0d */
[----:B------:R-:W-:Y:S01]  /*199a0*/  IABS R4, R8 ;  /* 0x0000000800047213 */ /* 0x000fe20000000000 */
[----:B------:R-:W-:Y:S01]  /*199b0*/  @!P6 IMAD.IADD R11, R11, 0x1, -R10 ;  /* 0x000000010b0be824 */ /* 0x000fe200078e0a0a */
[----:B------:R-:W-:Y:S01]  /*199c0*/  ISETP.GT.U32.AND P6, PT, R10, R6, PT ;  /* 0x000000060a00720c */ /* 0x000fe20003fc4070 */
[----:B------:R-:W-:Y:S01]  /*199d0*/  IMAD.HI.U32 R5, R7, R19, RZ ;  /* 0x0000001307057227 */ /* 0x000fe200078e00ff */
[----:B------:R0:W-:Y:S03]  /*199e0*/  STL [R1+0x50], R0 ;  /* 0x0000500001007387 */ /* 0x0001e60000100800 */
[----:B------:R-:W-:-:S02]  /*199f0*/  IMAD.MOV.U32 R3, RZ, RZ, R12 ;  /* 0x000000ffff037224 */ /* 0x000fc400078e000c */
[C---:B------:R-:W-:Y:S02]  /*19a00*/  IMAD R20, R10.reuse, R13, R20 ;  /* 0x0000000d0a147224 */ /* 0x040fe400078e0214 */
[----:B------:R-:W-:Y:S02]  /*19a10*/  @!P0 IMAD.IADD R9, R9, 0x1, -R10 ;  /* 0x0000000109098824 */ /* 0x000fe400078e0a0a */
[----:B------:R-:W-:Y:S02]  /*19a20*/  IMAD.MOV R13, RZ, RZ, -R5 ;  /* 0x000000ffff0d7224 */ /* 0x000fe400078e0a05 */
[----:B0-----:R-:W-:Y:S01]  /*19a30*/  IMAD.MOV.U32 R0, RZ, RZ, R11 ;  /* 0x000000ffff007224 */ /* 0x001fe200078e000b */
[----:B------:R-:W-:Y:S01]  /*19a40*/  ISETP.GT.U32.AND P0, PT, R10, R9, PT ;  /* 0x000000090a00720c */ /* 0x000fe20003f04070 */
[----:B------:R-:W-:-:S04]  /*19a50*/  IMAD.HI.U32 R5, R7, R4, RZ ;  /* 0x0000000407057227 */ /* 0x000fc800078e00ff */
[----:B------:R-:W-:Y:S01]  /*19a60*/  @!P4 IMAD.MOV R3, RZ, RZ, -R3 ;  /* 0x000000ffff03c224 */ /* 0x000fe200078e0a03 */
[----:B------:R-:W-:Y:S01]  /*19a70*/  ISETP.GT.U32.AND P4, PT, R10, R20, PT ;  /* 0x000000140a00720c */ /* 0x000fe20003f84070 */
[----:B------:R-:W-:Y:S01]  /*19a80*/  @!P2 IMAD.MOV R0, RZ, RZ, -R0 ;  /* 0x000000ffff00a224 */ /* 0x000fe200078e0a00 */
[----:B------:R-:W-:Y:S01]  /*19a90*/  ISETP.GE.AND P2, PT, R2, RZ, PT ;  /* 0x000000ff0200720c */ /* 0x000fe20003f46270 */
[----:B------:R-:W-:Y:S01]  /*19aa0*/  IMAD.MOV R5, RZ, RZ, -R5 ;  /* 0x000000ffff057224 */ /* 0x000fe200078e0a05 */
[----:B------:R-:W-:Y:S01]  /*19ab0*/  STL [R1+0x4c], R3 ;  /* 0x00004c0301007387 */ /* 0x000fe20000100800 */
[----:B------:R-:W-:Y:S02]  /*19ac0*/  VIADD R11, R28, 0x11 ;  /* 0x000000111c0b7836 */ /* 0x000fe40000000000 */
[----:B------:R-:W-:Y:S01]  /*19ad0*/  @!P0 IMAD.IADD R9, R9, 0x1, -R10 ;  /* 0x0000000109098824 */ /* 0x000fe200078e0a0a */
[----:B------:R0:W-:Y:S01]  /*19ae0*/  STL [R1+0x48], R0 ;  /* 0x0000480001007387 */ /* 0x0001e20000100800 */
[----:B------:R-:W-:Y:S01]  /*19af0*/  IMAD R2, R10, R5, R4 ;  /* 0x000000050a027224 */ /* 0x000fe200078e0204 */
[----:B------:R-:W-:Y:S01]  /*19b00*/  IABS R29, R11 ;  /* 0x0000000b001d7213 */ /* 0x000fe20000000000 */
[----:B------:R-:W-:-:S02]  /*19b10*/  @!P6 IMAD.IADD R6, R6, 0x1, -R10 ;  /* 0x000000010606e824 */ /* 0x000fc400078e0a0a */
[----:B------:R-:W-:Y:S02]  /*19b20*/  VIADD R4, R28, 0x10 ;  /* 0x000000101c047836 */ /* 0x000fe40000000000 */
[----:B------:R-:W-:Y:S01]  /*19b30*/  IMAD.HI.U32 R12, R7, R29, RZ ;  /* 0x0000001d070c7227 */ /* 0x000fe200078e00ff */
[C---:B------:R-:W-:Y:S02]  /*19b40*/  ISETP.GT.U32.AND P6, PT, R10.reuse, R6, PT ;  /* 0x000000060a00720c */ /* 0x040fe40003fc4070 */
[----:B------:R-:W-:Y:S01]  /*19b50*/  IABS R17, R4 ;  /* 0x0000000400117213 */ /* 0x000fe20000000000 */
[----:B0-----:R-:W-:Y:S02]  /*19b60*/  IMAD.MOV.U32 R0, RZ, RZ, R9 ;  /* 0x000000ffff007224 */ /* 0x001fe400078e0009 */
[----:B------:R-:W-:Y:S02]  /*19b70*/  IMAD.MOV R12, RZ, RZ, -R12 ;  /* 0x000000ffff0c7224 */ /* 0x000fe400078e0a0c */
[----:B------:R-:W-:Y:S01]  /*19b80*/  @!P3 IMAD.MOV R0, RZ, RZ, -R0 ;  /* 0x000000ffff00b224 */ /* 0x000fe200078e0a00 */
[C---:B------:R-:W-:Y:S01]  /*19b90*/  ISETP.GT.U32.AND P3, PT, R10.reuse, R2, PT ;  /* 0x000000020a00720c */ /* 0x040fe20003f64070 */
[----:B------:R-:W-:-:S02]  /*19ba0*/  IMAD R19, R10, R13, R19 ;  /* 0x0000000d0a137224 */ /* 0x000fc400078e0213 */
[----:B------:R-:W-:Y:S01]  /*19bb0*/  IMAD R29, R10, R12, R29 ;  /* 0x0000000c0a1d7224 */ /* 0x000fe200078e021d */
[----:B------:R0:W-:Y:S01]  /*19bc0*/  STL [R1+0x44], R0 ;  /* 0x0000440001007387 */ /* 0x0001e20000100800 */
[--C-:B------:R-:W-:Y:S01]  /*19bd0*/  @!P6 IMAD.IADD R6, R6, 0x1, -R10.reuse ;  /* 0x000000010606e824 */ /* 0x100fe200078e0a0a */
[----:B------:R-:W-:Y:S01]  /*19be0*/  ISETP.GT.U32.AND P0, PT, R10, R19, PT ;  /* 0x000000130a00720c */ /* 0x000fe20003f04070 */
[----:B------:R-:W-:Y:S01]  /*19bf0*/  @!P4 IMAD.IADD R20, R20, 0x1, -R10 ;  /* 0x000000011414c824 */ /* 0x000fe200078e0a0a */
[----:B------:R-:W-:Y:S01]  /*19c00*/  ISETP.GE.AND P6, PT, R8, RZ, PT ;  /* 0x000000ff0800720c */ /* 0x000fe20003fc6270 */
[----:B------:R-:W-:-:S03]  /*19c10*/  IMAD.HI.U32 R8, R7, R17, RZ ;  /* 0x0000001107087227 */ /* 0x000fc600078e00ff */
[----:B------:R-:W-:Y:S01]  /*19c20*/  ISETP.GT.U32.AND P4, PT, R10, R20, PT ;  /* 0x000000140a00720c */ /* 0x000fe20003f84070 */
[----:B------:R-:W-:Y:S01]  /*19c30*/  @!P3 IMAD.IADD R2, R2, 0x1, -R10 ;  /* 0x000000010202b824 */ /* 0x000fe200078e0a0a */
[----:B------:R-:W-:Y:S01]  /*19c40*/  ISETP.GT.U32.AND P3, PT, R10, R29, PT ;  /* 0x0000001d0a00720c */ /* 0x000fe20003f64070 */
[----:B------:R-:W-:Y:S02]  /*19c50*/  IMAD.MOV R8, RZ, RZ, -R8 ;  /* 0x000000ffff087224 */ /* 0x000fe400078e0a08 */
[----:B------:R-:W-:Y:S02]  /*19c60*/  VIADD R3, R28, 0xa ;  /* 0x0000000a1c037836 */ /* 0x000fe40000000000 */
[----:B------:R-:W-:Y:S02]  /*19c70*/  IMAD R17, R10, R8, R17 ;  /* 0x000000080a117224 */ /* 0x000fe400078e0211 */
[--C-:B------:R-:W-:Y:S01]  /*19c80*/  @!P0 IMAD.IADD R19, R19, 0x1, -R10.reuse ;  /* 0x0000000113138824 */ /* 0x100fe200078e0a0a */
[----:B------:R1:W-:Y:S01]  /*19c90*/  STL [R1+0x4], R3 ;  /* 0x0000040301007387 */ /* 0x0003e20000100800 */
[----:B0-----:R-:W-:Y:S01]  /*19ca0*/  VIADD R0, R28, 0x9 ;  /* 0x000000091c007836 */ /* 0x001fe20000000000 */
[----:B------:R-:W-:Y:S01]  /*19cb0*/  IABS R14, R3 ;  /* 0x00000003000e7213 */ /* 0x000fe20000000000 */
[--C-:B------:R-:W-:Y:S01]  /*19cc0*/  @!P4 IMAD.IADD R20, R20, 0x1, -R10.reuse ;  /* 0x000000011414c824 */ /* 0x100fe200078e0a0a */
[C---:B------:R-:W-:Y:S01]  /*19cd0*/  ISETP.GT.U32.AND P0, PT, R10.reuse, R19, PT ;  /* 0x000000130a00720c */ /* 0x040fe20003f04070 */
[----:B------:R-:W-:Y:S01]  /*19ce0*/  @!P3 IMAD.IADD R29, R29, 0x1, -R10 ;  /* 0x000000011d1db824 */ /* 0x000fe200078e0a0a */
[----:B------:R-:W-:Y:S01]  /*19cf0*/  ISETP.GT.U32.AND P3, PT, R10, R17, PT ;  /* 0x000000110a00720c */ /* 0x000fe20003f64070 */
[----:B------:R0:W-:Y:S01]  /*19d00*/  STL [R1+0x5c], R0 ;  /* 0x00005c0001007387 */ /* 0x0001e20000100800 */
[----:B------:R-:W-:Y:S01]  /*19d10*/  IABS R16, R0 ;  /* 0x0000000000107213 */ /* 0x000fe20000000000 */
[C---:B------:R-:W-:Y:S01]  /*19d20*/  VIADD R5, R28.reuse, 0xf ;  /* 0x0000000f1c057836 */ /* 0x040fe20000000000 */
[----:B------:R-:W-:Y:S01]  /*19d30*/  ISETP.GE.AND P4, PT, R11, RZ, PT ;  /* 0x000000ff0b00720c */ /* 0x000fe20003f86270 */
[----:B------:R-:W-:-:S02]  /*19d40*/  VIADD R11, R28, 0xd ;  /* 0x0000000d1c0b7836 */ /* 0x000fc40000000000 */
[----:B-1----:R-:W-:Y:S01]  /*19d50*/  IMAD.MOV.U32 R3, RZ, RZ, R20 ;  /* 0x000000ffff037224 */ /* 0x002fe200078e0014 */
[----:B------:R-:W-:Y:S01]  /*19d60*/  IABS R18, R5 ;  /* 0x0000000500127213 */ /* 0x000fe20000000000 */
[----:B------:R-:W-:Y:S01]  /*19d70*/  VIADD R8, R28, 0xe ;  /* 0x0000000e1c087836 */ /* 0x000fe20000000000 */
[----:B------:R-:W-:Y:S01]  /*19d80*/  IABS R24, R11 ;  /* 0x0000000b00187213 */ /* 0x000fe20000000000 */
[----:B0-----:R-:W-:Y:S02]  /*19d90*/  IMAD.MOV.U32 R0, RZ, RZ, R6 ;  /* 0x000000ffff007224 */ /* 0x001fe400078e0006 */
[----:B------:R-:W-:Y:S01]  /*19da0*/  @!P3 IMAD.IADD R17, R17, 0x1, -R10 ;  /* 0x000000011111b824 */ /* 0x000fe200078e0a0a */
[----:B------:R-:W-:Y:S01]  /*19db0*/  ISETP.GT.U32.AND P3, PT, R10, R2, PT ;  /* 0x000000020a00720c */ /* 0x000fe20003f64070 */
[----:B------:R-:W-:Y:S01]  /*19dc0*/  @!P5 IMAD.MOV R0, RZ, RZ, -R0 ;  /* 0x000000ffff00d224 */ /* 0x000fe200078e0a00 */
[----:B------:R-:W-:Y:S01]  /*19dd0*/  IABS R22, R8 ;  /* 0x0000000800167213 */ /* 0x000fe20000000000 */
[----:B------:R-:W-:Y:S01]  /*19de0*/  @!P0 IMAD.IADD R19, R19, 0x1, -R10 ;  /* 0x0000000113138824 */ /* 0x000fe200078e0a0a */
[----:B------:R-:W-:Y:S01]  /*19df0*/  ISETP.GE.AND P0, PT, R4, RZ, PT ;  /* 0x000000ff0400720c */ /* 0x000fe20003f06270 */
[----:B------:R-:W-:Y:S01]  /*19e00*/  @!P1 IMAD.MOV R3, RZ, RZ, -R3 ;  /* 0x000000ffff039224 */ /* 0x000fe200078e0a03 */
[----:B------:R0:W-:Y:S01]  /*19e10*/  STL [R1+0x40], R0 ;  /* 0x0000400001007387 */ /* 0x0001e20000100800 */
[----:B------:R-:W-:Y:S01]  /*19e20*/  IMAD.HI.U32 R21, R7, R24, RZ ;  /* 0x0000001807157227 */ /* 0x000fe200078e00ff */
[----:B------:R-:W-:-:S02]  /*19e30*/  ISETP.GT.U32.AND P1, PT, R10, R17, PT ;  /* 0x000000110a00720c */ /* 0x000fc40003f24070 */
[----:B------:R-:W-:Y:S01]  /*19e40*/  STL [R1+0x3c], R3 ;  /* 0x00003c0301007387 */ /* 0x000fe20000100800 */
[----:B------:R-:W-:Y:S01]  /*19e50*/  IMAD.MOV R6, RZ, RZ, -R21 ;  /* 0x000000ffff067224 */ /* 0x000fe200078e0a15 */
[----:B------:R-:W-:Y:S01]  /*19e60*/  ISETP.GT.U32.AND P5, PT, R10, R29, PT ;  /* 0x0000001d0a00720c */ /* 0x000fe20003fa4070 */
[----:B------:R-:W-:Y:S02]  /*19e70*/  @!P3 IMAD.IADD R2, R2, 0x1, -R10 ;  /* 0x000000010202b824 */ /* 0x000fe400078e0a0a */
[----:B------:R-:W-:-:S04]  /*19e80*/  IMAD.HI.U32 R9, R7, R18, RZ ;  /* 0x0000001207097227 */ /* 0x000fc800078e00ff */
[----:B0-----:R-:W-:Y:S02]  /*19e90*/  IMAD.MOV.U32 R0, RZ, RZ, R19 ;  /* 0x000000ffff007224 */ /* 0x001fe400078e0013 */
[----:B------:R-:W-:Y:S02]  /*19ea0*/  IMAD R24, R10, R6, R24 ;  /* 0x000000060a187224 */ /* 0x000fe400078e0218 */
[----:B------:R-:W-:Y:S02]  /*19eb0*/  @!P2 IMAD.MOV R0, RZ, RZ, -R0 ;  /* 0x000000ffff00a224 */ /* 0x000fe400078e0a00 */
[----:B------:R-:W-:Y:S02]  /*19ec0*/  IMAD.MOV R9, RZ, RZ, -R9 ;  /* 0x000000ffff097224 */ /* 0x000fe400078e0a09 */
[C---:B------:R-:W-:Y:S01]  /*19ed0*/  IMAD.HI.U32 R15, R7.reuse, R22, RZ ;  /* 0x00000016070f7227 */ /* 0x040fe200078e00ff */
[----:B------:R0:W-:Y:S03]  /*19ee0*/  STL [R1+0x14], R0 ;  /* 0x0000140001007387 */ /* 0x0001e60000100800 */
[----:B------:R-:W-:-:S04]  /*19ef0*/  IMAD.HI.U32 R4, R7, R14, RZ ;  /* 0x0000000e07047227 */ /* 0x000fc800078e00ff */
[----:B------:R-:W-:-:S04]  /*19f00*/  IMAD.HI.U32 R6, R7, R16, RZ ;  /* 0x0000001007067227 */ /* 0x000fc800078e00ff */
[----:B0-----:R-:W-:Y:S02]  /*19f10*/  IMAD.MOV.U32 R0, RZ, RZ, R2 ;  /* 0x000000ffff007224 */ /* 0x001fe400078e0002 */
[C---:B------:R-:W-:Y:S02]  /*19f20*/  IMAD R18, R10.reuse, R9, R18 ;  /* 0x000000090a127224 */ /* 0x040fe400078e0212 */
[----:B------:R-:W-:Y:S02]  /*19f30*/  @!P6 IMAD.MOV R0, RZ, RZ, -R0 ;  /* 0x000000ffff00e224 */ /* 0x000fe400078e0a00 */
[----:B------:R-:W-:Y:S01]  /*19f40*/  IMAD.MOV R15, RZ, RZ, -R15 ;  /* 0x000000ffff0f7224 */ /* 0x000fe200078e0a0f */
[----:B------:R-:W-:Y:S01]  /*19f50*/  ISETP.GT.U32.AND P2, PT, R10, R18, PT ;  /* 0x000000120a00720c */ /* 0x000fe20003f44070 */
[----:B------:R-:W-:Y:S01]  /*19f60*/  IMAD.MOV R4, RZ, RZ, -R4 ;  /* 0x000000ffff047224 */ /* 0x000fe200078e0a04 */
[----:B------:R0:W-:Y:S01]  /*19f70*/  STL [R1+0x3064], R0 ;  /* 0x0030640001007387 */ /* 0x0001e20000100800 */
[----:B------:R-:W-:-:S02]  /*19f80*/  IMAD.MOV R6, RZ, RZ, -R6 ;  /* 0x000000ffff067224 */ /* 0x000fc400078e0a06 */
[----:B------:R-:W-:Y:S01]  /*19f90*/  @!P1 IMAD.IADD R17, R17, 0x1, -R10 ;  /* 0x0000000111119824 */ /* 0x000fe200078e0a0a */
[----:B------:R-:W-:Y:S01]  /*19fa0*/  ISETP.GE.AND P1, PT, R5, RZ, PT ;  /* 0x000000ff0500720c */ /* 0x000fe20003f26270 */
[C---:B------:R-:W-:Y:S02]  /*19fb0*/  IMAD R22, R10.reuse, R15, R22 ;  /* 0x0000000f0a167224 */ /* 0x040fe400078e0216 */
[C---:B------:R-:W-:Y:S02]  /*19fc0*/  IMAD R14, R10.reuse, R4, R14 ;  /* 0x000000040a0e7224 */ /* 0x040fe400078e020e */
[C---:B------:R-:W-:Y:S01]  /*19fd0*/  IMAD R16, R10.reuse, R6, R16 ;  /* 0x000000060a107224 */ /* 0x040fe200078e0210 */
[----:B------:R-:W-:Y:S01]  /*19fe0*/  ISETP.GT.U32.AND P3, PT, R10, R22, PT ;  /* 0x000000160a00720c */ /* 0x000fe20003f64070 */
[----:B0-----:R-:W-:Y:S02]  /*19ff0*/  IMAD.MOV.U32 R0, RZ, RZ, R28 ;  /* 0x000000ffff007224 */ /* 0x001fe400078e001c */
[----:B------:R-:W-:-:S02]  /*1a000*/  VIADD R12, R28, 0xb ;  /* 0x0000000b1c0c7836 */ /* 0x000fc40000000000 */
[C---:B------:R-:W-:Y:S02]  /*1a010*/  VIADD R6, R28.reuse, 0x8 ;  /* 0x000000081c067836 */ /* 0x040fe40000000000 */
[C---:B------:R-:W-:Y:S01]  /*1a020*/  VIADD R4, R28.reuse, 0x7 ;  /* 0x000000071c047836 */ /* 0x040fe20000000000 */
[----:B------:R-:W-:Y:S01]  /*1a030*/  IABS R9, R12 ;  /* 0x0000000c00097213 */ /* 0x000fe20000000000 */
[----:B------:R-:W-:Y:S01]  /*1a040*/  VIADD R5, R28, 0x6 ;  /* 0x000000061c057836 */ /* 0x000fe20000000000 */
[----:B------:R-:W-:Y:S01]  /*1a050*/  IABS R21, R6 ;  /* 0x0000000600157213 */ /* 0x000fe20000000000 */
[----:B------:R-:W-:Y:S01]  /*1a060*/  VIADD R28, R0, 0x3 ;  /* 0x00000003001c7836 */ /* 0x000fe20000000000 */
[----:B------:R-:W-:Y:S01]  /*1a070*/  IABS R25, R4 ;  /* 0x0000000400197213 */ /* 0x000fe20000000000 */
[--C-:B------:R-:W-:Y:S01]  /*1a080*/  @!P5 IMAD.IADD R29, R29, 0x1, -R10.reuse ;  /* 0x000000011d1dd824 */ /* 0x100fe200078e0a0a */
[----:B------:R-:W-:Y:S01]  /*1a090*/  ISETP.GT.U32.AND P5, PT, R10, R24, PT ;  /* 0x000000180a00720c */ /* 0x000fe20003fa4070 */
[--C-:B------:R-:W-:Y:S01]  /*1a0a0*/  @!P2 IMAD.IADD R18, R18, 0x1, -R10.reuse ;  /* 0x000000011212a824 */ /* 0x100fe200078e0a0a */
[----:B------:R-:W-:Y:S01]  /*1a0b0*/  IABS R23, R28 ;  /* 0x0000001c00177213 */ /* 0x000fe20000000000 */
[----:B------:R-:W-:Y:S01]  /*1a0c0*/  @!P3 IMAD.IADD R22, R22, 0x1, -R10 ;  /* 0x000000011616b824 */ /* 0x000fe200078e0a0a */
[----:B------:R-:W-:Y:S01]  /*1a0d0*/  IABS R2, R5 ;  /* 0x0000000500027213 */ /* 0x000fe20000000000 */
[----:B------:R-:W-:Y:S01]  /*1a0e0*/  IMAD.HI.U32 R13, R7, R9, RZ ;  /* 0x00000009070d7227 */ /* 0x000fe200078e00ff */
[----:B------:R-:W-:-:S03]  /*1a0f0*/  ISETP.GT.U32.AND P3, PT, R10, R18, PT ;  /* 0x000000120a00720c */ /* 0x000fc60003f64070 */
[----:B------:R-:W-:-:S04]  /*1a100*/  IMAD.HI.U32 R26, R7, R23, RZ ;  /* 0x00000017071a7227 */ /* 0x000fc800078e00ff */
[----:B------:R-:W-:Y:S02]  /*1a110*/  IMAD.MOV R26, RZ, RZ, -R26 ;  /* 0x000000ffff1a7224 */ /* 0x000fe400078e0a1a */
[--C-:B------:R-:W-:Y:S01]  /*1a120*/  @!P5 IMAD.IADD R24, R24, 0x1, -R10.reuse ;  /* 0x000000011818d824 */ /* 0x100fe200078e0a0a */
[C---:B------:R-:W-:Y:S01]  /*1a130*/  ISETP.GT.U32.AND P5, PT, R10.reuse, R22, PT ;  /* 0x000000160a00720c */ /* 0x040fe20003fa4070 */
[C---:B------:R-:W-:Y:S02]  /*1a140*/  IMAD R23, R10.reuse, R26, R23 ;  /* 0x0000001a0a177224 */ /* 0x040fe400078e0217 */
[----:B------:R-:W0:Y:S01]  /*1a150*/  S2R R26, SR_TID.X ;  /* 0x00000000001a7919 */ /* 0x000e220000002100 */
[----:B------:R-:W-:Y:S01]  /*1a160*/  IMAD.MOV R13, RZ, RZ, -R13 ;  /* 0x000000ffff0d7224 */ /* 0x000fe200078e0a0d */
[----:B------:R-:W-:Y:S01]  /*1a170*/  ISETP.GT.U32.AND P6, PT, R10, R24, PT ;  /* 0x000000180a00720c */ /* 0x000fe20003fc4070 */
[----:B------:R-:W-:Y:S01]  /*1a180*/  @!P3 IMAD.IADD R18, R18, 0x1, -R10 ;  /* 0x000000011212b824 */ /* 0x000fe200078e0a0a */
[C---:B------:R-:W-:Y:S01]  /*1a190*/  ISETP.GT.U32.AND P3, PT, R10.reuse, R14, PT ;  /* 0x0000000e0a00720c */ /* 0x040fe20003f64070 */
[----:B------:R-:W-:-:S02]  /*1a1a0*/  IMAD R9, R10, R13, R9 ;  /* 0x0000000d0a097224 */ /* 0x000fc400078e0209 */
[----:B------:R-:W-:-:S03]  /*1a1b0*/  IMAD.HI.U32 R13, R7, R21, RZ ;  /* 0x00000015070d7227 */ /* 0x000fc600078e00ff */
[----:B------:R-:W-:Y:S01]  /*1a1c0*/  ISETP.GT.U32.AND P2, PT, R10, R9, PT ;  /* 0x000000090a00720c */ /* 0x000fe20003f44070 */
        /* <DEDUP_REMOVED lines=8> */
[----:B------:R-:W-:Y:S01]  /*1a250*/  ISETP.GE.AND P6, PT, R8, RZ, PT ;  /* 0x000000ff0800720c */ /* 0x000fe20003fc6270 */
[----:B------:R-:W-:Y:S02]  /*1a260*/  IMAD.MOV R11, RZ, RZ, -R13 ;  /* 0x000000ffff0b7224 */ /* 0x000fe400078e0a0d */
[C---:B------:R-:W-:Y:S02]  /*1a270*/  VIADD R27, R0.reuse, 0x5 ;  /* 0x00000005001b7836 */ /* 0x040fe40000000000 */
[----:B------:R-:W-:Y:S02]  /*1a280*/  VIADD R3, R0, 0x4 ;  /* 0x0000000400037836 */ /* 0x000fe40000000000 */
[----:B------:R-:W-:Y:S01]  /*1a290*/  IMAD.HI.U32 R8, R7, R2, RZ ;  /* 0x0000000207087227 */ /* 0x000fe200078e00ff */
[----:B0-----:R-:W-:-:S02]  /*1a2a0*/  SHF.R.U32.HI R26, RZ, 0x4, R26 ;  /* 0x00000004ff1a7819 */ /* 0x001fc4000001161a */
[----:B------:R-:W-:Y:S01]  /*1a2b0*/  IABS R19, R3 ;  /* 0x0000000300137213 */ /* 0x000fe20000000000 */
[----:B------:R-:W-:Y:S01]  /*1a2c0*/  IMAD R25, R10, R11, R25 ;  /* 0x0000000b0a197224 */ /* 0x000fe200078e0219 */
[----:B------:R-:W-:Y:S01]  /*1a2d0*/  IABS R11, R27 ;  /* 0x0000001b000b7213 */ /* 0x000fe20000000000 */
[----:B------:R-:W-:Y:S01]  /*1a2e0*/  IMAD.MOV R8, RZ, RZ, -R8 ;  /* 0x000000ffff087224 */ /* 0x000fe200078e0a08 */
[----:B------:R0:W-:Y:S01]  /*1a2f0*/  STL [R1+0x28], R3 ;  /* 0x0000280301007387 */ /* 0x0001e20000100800 */
[----:B------:R-:W-:Y:S01]  /*1a300*/  @!P5 IMAD.IADD R16, R16, 0x1, -R10 ;  /* 0x000000011010d824 */ /* 0x000fe200078e0a0a */
[----:B------:R-:W-:Y:S01]  /*1a310*/  ISETP.GE.AND P5, PT, R12, RZ, PT ;  /* 0x000000ff0c00720c */ /* 0x000fe20003fa6270 */
[----:B------:R-:W-:Y:S01]  /*1a320*/  VIADD R13, R0, 0x2 ;  /* 0x00000002000d7836 */ /* 0x000fe20000000000 */
[----:B------:R-:W-:Y:S01]  /*1a330*/  SGXT.U32 R26, R26, 0x2 ;  /* 0x000000021a1a781a */ /* 0x000fe20000000000 */
[----:B------:R-:W-:Y:S02]  /*1a340*/  IMAD R2, R10, R8, R2 ;  /* 0x000000080a027224 */ /* 0x000fe400078e0202 */
[----:B------:R-:W-:Y:S01]  /*1a350*/  IMAD.HI.U32 R12, R7, R11, RZ ;  /* 0x0000000b070c7227 */ /* 0x000fe200078e00ff */
[----:B------:R-:W-:Y:S01]  /*1a360*/  IABS R15, R13 ;  /* 0x0000000d000f7213 */ /* 0x000fe20000000000 */
[----:B------:R1:W-:Y:S01]  /*1a370*/  STL [R1+0x30], R13 ;  /* 0x0000300d01007387 */ /* 0x0003e20000100800 */
[----:B------:R-:W-:Y:S01]  /*1a380*/  LOP3.LUT R26, R26, 0x78, RZ, 0xfc, !PT ;  /* 0x000000781a1a7812 */ /* 0x000fe200078efcff */
[----:B0-----:R-:W-:-:S02]  /*1a390*/  VIADD R3, R0, 0x1 ;  /* 0x0000000100037836 */ /* 0x001fc40000000000 */
[----:B------:R-:W-:-:S03]  /*1a3a0*/  IMAD.HI.U32 R8, R7, R19, RZ ;  /* 0x0000001307087227 */ /* 0x000fc600078e00ff */
[----:B------:R-:W-:Y:S01]  /*1a3b0*/  IABS R20, R3 ;  /* 0x0000000300147213 */ /* 0x000fe20000000000 */
[----:B------:R-:W-:Y:S02]  /*1a3c0*/  IMAD.MOV R12, RZ, RZ, -R12 ;  /* 0x000000ffff0c7224 */ /* 0x000fe400078e0a0c */
[----:B------:R-:W-:Y:S01]  /*1a3d0*/  IMAD.MOV R8, RZ, RZ, -R8 ;  /* 0x000000ffff087224 */ /* 0x000fe200078e0a08 */
[----:B-1----:R-:W-:Y:S01]  /*1a3e0*/  IABS R13, R0 ;  /* 0x00000000000d7213 */ /* 0x002fe20000000000 */
[C---:B------:R-:W-:Y:S02]  /*1a3f0*/  IMAD R11, R10.reuse, R12, R11 ;  /* 0x0000000c0a0b7224 */ /* 0x040fe400078e020b */
[----:B------:R-:W-:Y:S02]  /*1a400*/  IMAD R19, R10, R8, R19 ;  /* 0x000000080a137224 */ /* 0x000fe400078e0213 */
[----:B------:R-:W-:-:S04]  /*1a410*/  IMAD.HI.U32 R12, R7, R15, RZ ;  /* 0x0000000f070c7227 */ /* 0x000fc800078e00ff */
[----:B---3--:R-:W-:Y:S02]  /*1a420*/  IMAD R0, RZ, RZ, -UR7 ;  /* 0x80000007ff007e24 */ /* 0x008fe4000f8e02ff */
[----:B------:R-:W-:Y:S02]  /*1a430*/  IMAD R26, R26, UR7, RZ ;  /* 0x000000071a1a7c24 */ /* 0x000fe4000f8e02ff */
[----:B------:R-:W-:-:S04]  /*1a440*/  IMAD.HI.U32 R8, R7, R20, RZ ;  /* 0x0000001407087227 */ /* 0x000fc800078e00ff */
[----:B------:R-:W-:Y:S02]  /*1a450*/  IMAD.MOV R12, RZ, RZ, -R12 ;  /* 0x000000ffff0c7224 */ /* 0x000fe400078e0a0c */
[----:B------:R-:W-:Y:S02]  /*1a460*/  IMAD R26, R0, 0x4, R26 ;  /* 0x00000004001a7824 */ /* 0x000fe400078e021a */
[----:B------:R-:W-:Y:S02]  /*1a470*/  IMAD.MOV R8, RZ, RZ, -R8 ;  /* 0x000000ffff087224 */ /* 0x000fe400078e0a08 */
[C---:B------:R-:W-:Y:S01]  /*1a480*/  IMAD R15, R10.reuse, R12, R15 ;  /* 0x0000000c0a0f7224 */ /* 0x040fe200078e020f */
[----:B------:R0:W-:Y:S01]  /*1a490*/  STL [R1+0x68], R26 ;  /* 0x0000681a01007387 */ /* 0x0001e20000100800 */
[----:B------:R-:W-:Y:S02]  /*1a4a0*/  IMAD R20, R10, R8, R20 ;  /* 0x000000080a147224 */ /* 0x000fe400078e0214 */
[----:B------:R-:W-:Y:S01]  /*1a4b0*/  IMAD R8, R0, 0x4, R26 ;  /* 0x0000000400087824 */ /* 0x000fe200078e021a */
[----:B------:R-:W2:Y:S01]  /*1a4c0*/  LDL.LU R12, [R1+0x4] ;  /* 0x00000400010c7983 */ /* 0x000ea20000300800 */
[----:B------:R-:W-:-:S02]  /*1a4d0*/  @!P2 IMAD.IADD R9, R9, 0x1, -R10 ;  /* 0x000000010909a824 */ /* 0x000fc400078e0a0a */
[----:B------:R-:W-:Y:S01]  /*1a4e0*/  IMAD.HI.U32 R7, R7, R13, RZ ;  /* 0x0000000d07077227 */ /* 0x000fe200078e00ff */
[----:B0-----:R-:W3:Y:S02]  /*1a4f0*/  LDL.LU R26, [R1+0x5c] ;  /* 0x00005c00011a7983 */ /* 0x001ee40000300800 */
[----:B------:R-:W-:-:S13]  /*1a500*/  ISETP.GT.U32.AND P2, PT, R10, R9, PT ;  /* 0x000000090a00720c */ /* 0x000fda0003f44070 */
[----:B------:R-:W-:Y:S01]  /*1a510*/  @!P2 IMAD.IADD R9, R9, 0x1, -R10 ;  /* 0x000000010909a824 */ /* 0x000fe200078e0a0a */
[----:B------:R-:W-:-:S13]  /*1a520*/  ISETP.GT.U32.AND P2, PT, R10, R21, PT ;  /* 0x000000150a00720c */ /* 0x000fda0003f44070 */
[----:B------:R-:W-:Y:S01]  /*1a530*/  @!P2 IMAD.IADD R21, R21, 0x1, -R10 ;  /* 0x000000011515a824 */ /* 0x000fe200078e0a0a */
[----:B------:R-:W-:-:S13]  /*1a540*/  ISETP.GT.U32.AND P2, PT, R10, R25, PT ;  /* 0x000000190a00720c */ /* 0x000fda0003f44070 */
[----:B------:R-:W-:Y:S01]  /*1a550*/  @!P2 IMAD.IADD R25, R25, 0x1, -R10 ;  /* 0x000000011919a824 */ /* 0x000fe200078e0a0a */
[----:B------:R-:W-:-:S13]  /*1a560*/  ISETP.GT.U32.AND P2, PT, R10, R2, PT ;  /* 0x000000020a00720c */ /* 0x000fda0003f44070 */
[----:B------:R-:W-:Y:S01]  /*1a570*/  @!P2 IMAD.IADD R2, R2, 0x1, -R10 ;  /* 0x000000010202a824 */ /* 0x000fe200078e0a0a */
[----:B------:R-:W-:Y:S01]  /*1a580*/  ISETP.GT.U32.AND P2, PT, R10, R11, PT ;  /* 0x0000000b0a00720c */ /* 0x000fe20003f44070 */
[----:B------:R-:W-:Y:S01]  /*1a590*/  @!P4 IMAD.MOV R29, RZ, RZ, -R29 ;  /* 0x000000ffff1dc224 */ /* 0x000fe200078e0a1d */
[----:B------:R0:W-:Y:S01]  /*1a5a0*/  STL [R1+0x94], R8 ;  /* 0x0000940801007387 */ /* 0x0001e20000100800 */
[----:B------:R-:W-:Y:S02]  /*1a5b0*/  IMAD.MOV R7, RZ, RZ, -R7 ;  /* 0x000000ffff077224 */ /* 0x000fe400078e0a07 */
[----:B------:R-:W-:-:S08]  /*1a5c0*/  @!P0 IMAD.MOV R17, RZ, RZ, -R17 ;  /* 0x000000ffff118224 */ /* 0x000fd000078e0a11 */
[----:B------:R-:W-:Y:S01]  /*1a5d0*/  @!P2 IMAD.IADD R11, R11, 0x1, -R10 ;  /* 0x000000010b0ba824 */ /* 0x000fe200078e0a0a */
[----:B------:R-:W-:Y:S01]  /*1a5e0*/  ISETP.GT.U32.AND P2, PT, R10, R14, PT ;  /* 0x0000000e0a00720c */ /* 0x000fe20003f44070 */
[----:B------:R-:W-:Y:S02]  /*1a5f0*/  @!P1 IMAD.MOV R18, RZ, RZ, -R18 ;  /* 0x000000ffff129224 */ /* 0x000fe400078e0a12 */
[----:B0-----:R-:W-:Y:S02]  /*1a600*/  IMAD R8, R0, 0x4, R8 ;  /* 0x0000000400087824 */ /* 0x001fe400078e0208 */
[----:B------:R-:W-:Y:S01]  /*1a610*/  @!P6 IMAD.MOV R22, RZ, RZ, -R22 ;  /* 0x000000ffff16e224 */ /* 0x000fe200078e0a16 */
[----:B------:R-:W-:Y:S01]  /*1a620*/  STL [R1+0x3068], R29 ;  /* 0x0030681d01007387 */ /* 0x000fe20000100800 */
[----:B------:R-:W-:Y:S02]  /*1a630*/  @!P3 IMAD.MOV R24, RZ, RZ, -R24 ;  /* 0x000000ffff18b224 */ /* 0x000fe400078e0a18 */
[----:B------:R-:W-:Y:S01]  /*1a640*/  IMAD R13, R10, R7, R13 ;  /* 0x000000070a0d7224 */ /* 0x000fe200078e020d */
[----:B------:R-:W-:Y:S01]  /*1a650*/  STL [R1+0x306c], R17 ;  /* 0x00306c1101007387 */ /* 0x000fe20000100800 */
[----:B------:R-:W-:Y:S01]  /*1a660*/  IMAD R7, R0, 0x4, R8 ;  /* 0x0000000400077824 */ /* 0x000fe200078e0208 */
[----:B------:R-:W-:-:S02]  /*1a670*/  ISETP.GT.U32.AND P6, PT, R10, R2, PT ;  /* 0x000000020a00720c */ /* 0x000fc40003fc4070 */
[----:B------:R-:W-:Y:S01]  /*1a680*/  STL [R1+0x3070], R18 ;  /* 0x0030701201007387 */ /* 0x000fe20000100800 */
[----:B------:R-:W-:Y:S01]  /*1a690*/  @!P2 IMAD.IADD R14, R14, 0x1, -R10 ;  /* 0x000000010e0ea824 */ /* 0x000fe200078e0a0a */
[----:B------:R-:W-:Y:S02]  /*1a6a0*/  ISETP.GT.U32.AND P2, PT, R10, R19, PT ;  /* 0x000000130a00720c */ /* 0x000fe40003f44070 */
[----:B------:R-:W-:Y:S04]  /*1a6b0*/  STL [R1+0x3074], R22 ;  /* 0x0030741601007387 */ /* 0x000fe80000100800 */
[----:B------:R-:W-:Y:S04]  /*1a6c0*/  STL [R1+0x3078], R24 ;  /* 0x0030781801007387 */ /* 0x000fe80000100800 */
[----:B------:R-:W-:Y:S04]  /*1a6d0*/  STL [R1+0x10], R8 ;  /* 0x0000100801007387 */ /* 0x000fe80000100800 */
[----:B------:R0:W-:Y:S02]  /*1a6e0*/  STL [R1+0xc], R7 ;  /* 0x00000c0701007387 */ /* 0x0001e40000100800 */
[----:B0-----:R-:W-:-:S05]  /*1a6f0*/  IMAD R7, R0, 0x4, R7 ;  /* 0x0000000400077824 */ /* 0x001fca00078e0207 */
[----:B------:R0:W-:Y:S01]  /*1a700*/  STL [R1+0x8], R7 ;  /* 0x0000080701007387 */ /* 0x0001e20000100800 */
[--C-:B------:R-:W-:Y:S02]  /*1a710*/  @!P6 IMAD.IADD R2, R2, 0x1, -R10.reuse ;  /* 0x000000010202e824 */ /* 0x100fe400078e0a0a */
[----:B------:R-:W-:Y:S02]  /*1a720*/  @!P2 IMAD.IADD R19, R19, 0x1, -R10 ;  /* 0x000000011313a824 */ /* 0x000fe400078e0a0a */
[----:B0-----:R-:W-:-:S05]  /*1a730*/  IMAD R7, R0, 0x4, R7 ;  /* 0x0000000400077824 */ /* 0x001fca00078e0207 */
[----:B------:R0:W-:Y:S01]  /*1a740*/  STL [R1+0x4], R7 ;  /* 0x0000040701007387 */ /* 0x0001e20000100800 */
[----:B--2---:R-:W-:-:S03]  /*1a750*/  ISETP.GE.AND P6, PT, R12, RZ, PT ;  /* 0x000000ff0c00720c */ /* 0x004fc60003fc6270 */
[----:B------:R-:W2:Y:S01]  /*1a760*/  LDL.LU R12, [R1+0x28] ;  /* 0x00002800010c7983 */ /* 0x000ea20000300800 */
[----:B---3--:R-:W-:-:S03]  /*1a770*/  ISETP.GE.AND P2, PT, R26, RZ, PT ;  /* 0x000000ff1a00720c */ /* 0x008fc60003f46270 */
[----:B------:R-:W3:Y:S01]  /*1a780*/  LDL.LU R26, [R1+0x30] ;  /* 0x00003000011a7983 */ /* 0x000ee20000300800 */
[C---:B------:R-:W-:Y:S02]  /*1a790*/  ISETP.GT.U32.AND P1, PT, R10.reuse, R21, PT ;  /* 0x000000150a00720c */ /* 0x040fe40003f24070 */
[C---:B------:R-:W-:Y:S02]  /*1a7a0*/  ISETP.GT.U32.AND P0, PT, R10.reuse, R16, PT ;  /* 0x000000100a00720c */ /* 0x040fe40003f04070 */
[----:B------:R-:W-:-:S09]  /*1a7b0*/  ISETP.GT.U32.AND P4, PT, R10, R25, PT ;  /* 0x000000190a00720c */ /* 0x000fd20003f84070 */
[--C-:B------:R-:W-:Y:S01]  /*1a7c0*/  @!P1 IMAD.IADD R21, R21, 0x1, -R10.reuse ;  /* 0x0000000115159824 */ /* 0x100fe200078e0a0a */
[----:B------:R-:W-:Y:S01]  /*1a7d0*/  ISETP.GT.U32.AND P1, PT, R10, R15, PT ;  /* 0x0000000f0a00720c */ /* 0x000fe20003f24070 */
[----:B------:R-:W-:Y:S01]  /*1a7e0*/  @!P0 IMAD.IADD R16, R16, 0x1, -R10 ;  /* 0x0000000110108824 */ /* 0x000fe200078e0a0a */
[----:B------:R-:W-:-:S03]  /*1a7f0*/  ISETP.GT.U32.AND P0, PT, R10, R23, PT ;  /* 0x000000170a00720c */ /* 0x000fc60003f04070 */
[----:B------:R-:W-:-:S08]  /*1a800*/  @!P2 IMAD.MOV R16, RZ, RZ, -R16 ;  /* 0x000000ffff10a224 */ /* 0x000fd000078e0a10 */
[--C-:B------:R-:W-:Y:S02]  /*1a810*/  @!P1 IMAD.IADD R15, R15, 0x1, -R10.reuse ;  /* 0x000000010f0f9824 */ /* 0x100fe400078e0a0a */
[----:B------:R-:W-:-:S03]  /*1a820*/  @!P4 IMAD.IADD R25, R25, 0x1, -R10 ;  /* 0x000000011919c824 */ /* 0x000fc600078e0a0a */
[C---:B------:R-:W-:Y:S01]  /*1a830*/  ISETP.GT.U32.AND P2, PT, R10.reuse, R15, PT ;  /* 0x0000000f0a00720c */ /* 0x040fe20003f44070 */
[----:B------:R-:W-:Y:S01]  /*1a840*/  @!P0 IMAD.IADD R23, R23, 0x1, -R10 ;  /* 0x0000000117178824 */ /* 0x000fe200078e0a0a */
[C---:B------:R-:W-:Y:S02]  /*1a850*/  ISETP.GT.U32.AND P4, PT, R10.reuse, R20, PT ;  /* 0x000000140a00720c */ /* 0x040fe40003f84070 */
[----:B------:R-:W-:Y:S02]  /*1a860*/  ISETP.GT.U32.AND P3, PT, R10, R11, PT ;  /* 0x0000000b0a00720c */ /* 0x000fe40003f64070 */
[----:B------:R-:W-:Y:S02]  /*1a870*/  ISETP.GE.AND P0, PT, R6, RZ, PT ;  /* 0x000000ff0600720c */ /* 0x000fe40003f06270 */
[----:B------:R-:W-:Y:S01]  /*1a880*/  ISETP.GE.AND P1, PT, R4, RZ, PT ;  /* 0x000000ff0400720c */ /* 0x000fe20003f26270 */
[----:B------:R-:W-:Y:S02]  /*1a890*/  IMAD R4, R0, 0x4, R7 ;  /* 0x0000000400047824 */ /* 0x000fe400078e0207 */
[----:B------:R-:W-:-:S02]  /*1a8a0*/  @!P5 IMAD.MOV R9, RZ, RZ, -R9 ;  /* 0x000000ffff09d224 */ /* 0x000fc400078e0a09 */
[--C-:B------:R-:W-:Y:S02]  /*1a8b0*/  @!P2 IMAD.IADD R15, R15, 0x1, -R10.reuse ;  /* 0x000000010f0fa824 */ /* 0x100fe400078e0a0a */
[----:B------:R-:W-:Y:S01]  /*1a8c0*/  @!P4 IMAD.IADD R20, R20, 0x1, -R10 ;  /* 0x000000011414c824 */ /* 0x000fe200078e0a0a */
[----:B------:R-:W-:Y:S01]  /*1a8d0*/  ISETP.GE.AND P4, PT, R5, RZ, PT ;  /* 0x000000ff0500720c */ /* 0x000fe20003f86270 */
[----:B------:R-:W-:Y:S02]  /*1a8e0*/  @!P6 IMAD.MOV R14, RZ, RZ, -R14 ;  /* 0x000000ffff0ee224 */ /* 0x000fe400078e0a0e */
[----:B------:R-:W-:Y:S01]  /*1a8f0*/  @!P3 IMAD.IADD R11, R11, 0x1, -R10 ;  /* 0x000000010b0bb824 */ /* 0x000fe200078e0a0a */
[----:B------:R-:W-:Y:S01]  /*1a900*/  ISETP.GT.U32.AND P3, PT, R10, R13, PT ;  /* 0x0000000d0a00720c */ /* 0x000fe20003f64070 */
[----:B------:R-:W-:Y:S01]  /*1a910*/  IMAD R5, R0, 0x4, R4 ;  /* 0x0000000400057824 */ /* 0x000fe200078e0204 */
[----:B------:R-:W-:Y:S01]  /*1a920*/  STL [R1+0x3050], R4 ;  /* 0x0030500401007387 */ /* 0x000fe20000100800 */
[----:B------:R-:W-:-:S02]  /*1a930*/  @!P0 IMAD.MOV R21, RZ, RZ, -R21 ;  /* 0x000000ffff158224 */ /* 0x000fc400078e0a15 */
[----:B------:R-:W-:Y:S01]  /*1a940*/  @!P1 IMAD.MOV R25, RZ, RZ, -R25 ;  /* 0x000000ffff199224 */ /* 0x000fe200078e0a19 */
[----:B------:R-:W-:Y:S01]  /*1a950*/  STL [R1+0x307c], R9 ;  /* 0x00307c0901007387 */ /* 0x000fe20000100800 */
[----:B------:R-:W-:-:S03]  /*1a960*/  IMAD R6, R0, 0x4, R5 ;  /* 0x0000000400067824 */ /* 0x000fc600078e0205 */
[----:B------:R-:W-:Y:S04]  /*1a970*/  STL [R1+0x3080], R14 ;  /* 0x0030800e01007387 */ /* 0x000fe80000100800 */
[----:B------:R-:W-:Y:S04]  /*1a980*/  STL [R1+0x3084], R16 ;  /* 0x0030841001007387 */ /* 0x000fe80000100800 */
[----:B------:R-:W-:Y:S01]  /*1a990*/  STL [R1+0x3088], R21 ;  /* 0x0030881501007387 */ /* 0x000fe20000100800 */
[----:B0-----:R-:W-:-:S03]  /*1a9a0*/  IMAD R7, R0, 0x4, R6 ;  /* 0x0000000400077824 */ /* 0x001fc600078e0206 */
[----:B------:R-:W-:Y:S04]  /*1a9b0*/  STL [R1+0x308c], R25 ;  /* 0x00308c1901007387 */ /* 0x000fe80000100800 */
[----:B------:R-:W4:Y:S04]  /*1a9c0*/  LDL R29, [R1+0x590] ;  /* 0x00059000011d7983 */ /* 0x000f280000100800 */
[----:B------:R-:W-:Y:S04]  /*1a9d0*/  STL [R1+0x304c], R5 ;  /* 0x00304c0501007387 */ /* 0x000fe80000100800 */
[----:B------:R0:W-:Y:S01]  /*1a9e0*/  STL [R1+0x3048], R6 ;  /* 0x0030480601007387 */ /* 0x0001e20000100800 */
[----:B------:R-:W-:Y:S01]  /*1a9f0*/  @!P3 IMAD.IADD R13, R13, 0x1, -R10 ;  /* 0x000000010d0db824 */ /* 0x000fe200078e0a0a */
[C---:B------:R-:W-:Y:S01]  /*1aa00*/  ISETP.GT.U32.AND P3, PT, R10.reuse, R19, PT ;  /* 0x000000130a00720c */ /* 0x040fe20003f64070 */
[----:B0-----:R-:W0:Y:S01]  /*1aa10*/  LDC R6, c[0x0][0x3ac] ;  /* 0x0000eb00ff067b82 */ /* 0x001e220000000800 */
[----:B------:R-:W-:-:S02]  /*1aa20*/  ISETP.GT.U32.AND P0, PT, R10, R20, PT ;  /* 0x000000140a00720c */ /* 0x000fc40003f04070 */
[C---:B------:R-:W-:Y:S02]  /*1aa30*/  ISETP.GT.U32.AND P5, PT, R10.reuse, R23, PT ;  /* 0x000000170a00720c */ /* 0x040fe40003fa4070 */
[----:B------:R-:W-:Y:S01]  /*1aa40*/  ISETP.GT.U32.AND P6, PT, R10, R13, PT ;  /* 0x0000000d0a00720c */ /* 0x000fe20003fc4070 */
[----:B------:R-:W-:-:S06]  /*1aa50*/  IMAD R8, R0, 0x4, R7 ;  /* 0x0000000400087824 */ /* 0x000fcc00078e0207 */
[----:B------:R-:W-:Y:S02]  /*1aa60*/  @!P3 IMAD.IADD R19, R19, 0x1, -R10 ;  /* 0x000000011313b824 */ /* 0x000fe400078e0a0a */
[----:B------:R-:W-:Y:S02]  /*1aa70*/  @!P4 IMAD.MOV R2, RZ, RZ, -R2 ;  /* 0x000000ffff02c224 */ /* 0x000fe400078e0a02 */
[--C-:B------:R-:W-:Y:S01]  /*1aa80*/  @!P0 IMAD.IADD R20, R20, 0x1, -R10.reuse ;  /* 0x0000000114148824 */ /* 0x100fe200078e0a0a */
[----:B------:R-:W-:Y:S01]  /*1aa90*/  ISETP.GE.AND P0, PT, R3, RZ, PT ;  /* 0x000000ff0300720c */ /* 0x000fe20003f06270 */
[--C-:B------:R-:W-:Y:S01]  /*1aaa0*/  @!P5 IMAD.IADD R23, R23, 0x1, -R10.reuse ;  /* 0x000000011717d824 */ /* 0x100fe200078e0a0a */
[----:B------:R-:W5:Y:S01]  /*1aab0*/  LDL.LU R3, [R1+0x315c] ;  /* 0x00315c0001037983 */ /* 0x000f620000300800 */
[----:B------:R-:W-:-:S03]  /*1aac0*/  @!P6 IMAD.IADD R13, R13, 0x1, -R10 ;  /* 0x000000010d0de824 */ /* 0x000fc600078e0a0a */
[----:B------:R-:W-:Y:S04]  /*1aad0*/  STL [R1+0x3044], R7 ;  /* 0x0030440701007387 */ /* 0x000fe80000100800 */
[----:B------:R-:W-:Y:S04]  /*1aae0*/  STL [R1+0x3040], R8 ;  /* 0x0030400801007387 */ /* 0x000fe80000100800 */
[----:B------:R-:W-:Y:S01]  /*1aaf0*/  STL [R1+0x3090], R2 ;  /* 0x0030900201007387 */ /* 0x000fe20000100800 */
[----:B---3--:R-:W-:Y:S02]  /*1ab00*/  ISETP.GE.AND P2, PT, R26, RZ, PT ;  /* 0x000000ff1a00720c */ /* 0x008fe40003f46270 */
[----:B------:R-:W1:Y:S01]  /*1ab10*/  S2R R26, SR_TID.X ;  /* 0x00000000001a7919 */ /* 0x000e620000002100 */
[----:B--2---:R-:W-:Y:S01]  /*1ab20*/  ISETP.GE.AND P3, PT, R12, RZ, PT ;  /* 0x000000ff0c00720c */ /* 0x004fe20003f66270 */
[----:B------:R-:W-:-:S04]  /*1ab30*/  IMAD R12, R0, 0x4, R8 ;  /* 0x00000004000c7824 */ /* 0x000fc800078e0208 */
[----:B------:R-:W-:Y:S01]  /*1ab40*/  IMAD R10, R0, 0x4, R12 ;  /* 0x00000004000a7824 */ /* 0x000fe200078e020c */
[----:B------:R-:W-:Y:S04]  /*1ab50*/  STL [R1+0x303c], R12 ;  /* 0x00303c0c01007387 */ /* 0x000fe80000100800 */
[----:B------:R-:W-:Y:S01]  /*1ab60*/  STL [R1+0x3038], R10 ;  /* 0x0030380a01007387 */ /* 0x000fe20000100800 */
[----:B-1----:R-:W-:-:S05]  /*1ab70*/  LOP3.LUT R26, R26, 0x3f, RZ, 0xc0, !PT ;  /* 0x0000003f1a1a7812 */ /* 0x002fca00078ec0ff */
[----:B0-----:R-:W-:-:S05]  /*1ab80*/  IMAD R26, R26, R6, RZ ;  /* 0x000000061a1a7224 */ /* 0x001fca00078e02ff */
[----:B------:R-:W-:Y:S04]  /*1ab90*/  STL [R1+0x3098], R26 ;  /* 0x0030981a01007387 */ /* 0x000fe80000100800 */
[----:B------:R0:W-:Y:S04]  /*1aba0*/  STL [R1+0x3094], R6 ;  /* 0x0030940601007387 */ /* 0x0001e80000100800 */
[----:B0-----:R-:W2:Y:S01]  /*1abb0*/  LDL.LU R6, [R1+0x1ac] ;  /* 0x0001ac0001067983 */ /* 0x001ea20000300800 */
[----:B------:R-:W-:Y:S01]  /*1abc0*/  ISETP.GE.AND P1, PT, R27, RZ, PT ;  /* 0x000000ff1b00720c */ /* 0x000fe20003f26270 */
[----:B------:R-:W-:Y:S01]  /*1abd0*/  IMAD R27, R0, 0x4, R10 ;  /* 0x00000004001b7824 */ /* 0x000fe200078e020a */
[----:B------:R-:W-:Y:S01]  /*1abe0*/  ISETP.GE.AND P5, PT, R28, RZ, PT ;  /* 0x000000ff1c00720c */ /* 0x000fe20003fa6270 */
[----:B------:R-:W-:-:S02]  /*1abf0*/  @!P3 IMAD.MOV R19, RZ, RZ, -R19 ;  /* 0x000000ffff13b224 */ /* 0x000fc400078e0a13 */
[----:B------:R-:W-:-:S08]  /*1ac00*/  @!P2 IMAD.MOV R15, RZ, RZ, -R15 ;  /* 0x000000ffff0fa224 */ /* 0x000fd000078e0a0f */
[----:B------:R-:W-:Y:S01]  /*1ac10*/  @!P1 IMAD.MOV R11, RZ, RZ, -R11 ;  /* 0x000000ffff0b9224 */ /* 0x000fe200078e0a0b */
[----:B----4-:R-:W-:Y:S01]  /*1ac20*/  ISETP.GE.AND P6, PT, R29, RZ, PT ;  /* 0x000000ff1d00720c */ /* 0x010fe20003fc6270 */
[----:B------:R-:W-:Y:S02]  /*1ac30*/  @!P5 IMAD.MOV R23, RZ, RZ, -R23 ;  /* 0x000000ffff17d224 */ /* 0x000fe400078e0a17 */
[----:B------:R-:W-:Y:S01]  /*1ac40*/  @!P0 IMAD.MOV R20, RZ, RZ, -R20 ;  /* 0x000000ffff148224 */ /* 0x000fe200078e0a14 */
[----:B--2---:R0:W-:Y:S04]  /*1ac50*/  STL [R1+0x3158], R6 ;  /* 0x0031580601007387 */ /* 0x0041e80000100800 */
[----:B0-----:R-:W2:Y:S04]  /*1ac60*/  LDL.LU R6, [R1+0x24] ;  /* 0x0000240001067983 */ /* 0x001ea80000300800 */
[----:B------:R-:W3:Y:S04]  /*1ac70*/  LDL.LU R26, [R1+0x1c4] ;  /* 0x0001c400011a7983 */ /* 0x000ee80000300800 */
[----:B------:R-:W4:Y:S04]  /*1ac80*/  LDL.LU R10, [R1+0x1d4] ;  /* 0x0001d400010a7983 */ /* 0x000f280000300800 */
[----:B------:R-:W3:Y:S04]  /*1ac90*/  LDL.LU R12, [R1+0x1e8] ;  /* 0x0001e800010c7983 */ /* 0x000ee80000300800 */
[----:B------:R-:W3:Y:S04]  /*1aca0*/  LDL.LU R2, [R1+0x7e0] ;  /* 0x0007e00001027983 */ /* 0x000ee80000300800 */
[----:B------:R-:W3:Y:S04]  /*1acb0*/  LDL.LU R8, [R1+0x7e4] ;  /* 0x0007e40001087983 */ /* 0x000ee80000300800 */
[----:B------:R-:W3:Y:S04]  /*1acc0*/  LDL.LU R7, [R1+0x7f0] ;  /* 0x0007f00001077983 */ /* 0x000ee80000300800 */
[----:B------:R-:W3:Y:S04]  /*1acd0*/  LDL.LU R5, [R1+0x7e8] ;  /* 0x0007e80001057983 */ /* 0x000ee80000300800 */
[----:B------:R-:W4:Y:S04]  /*1ace0*/  LDL.LU R25, [R1+0x7ec] ;  /* 0x0007ec0001197983 */ /* 0x000f280000300800 */
[----:B------:R-:W4:Y:S04]  /*1acf0*/  LDL.LU R21, [R1+0x204] ;  /* 0x0002040001157983 */ /* 0x000f280000300800 */
[----:B------:R-:W4:Y:S01]  /*1ad00*/  LDL.LU R16, [R1+0x208] ;  /* 0x0002080001107983 */ /* 0x000f220000300800 */
[----:B-----5:R-:W-:-:S03]  /*1ad10*/  ISETP.NE.AND P4, PT, R3, RZ, PT ;  /* 0x000000ff0300720c */ /* 0x020fc60003f85270 */
[----:B------:R-:W5:Y:S01]  /*1ad20*/  LDL.LU R14, [R1+0x228] ;  /* 0x00022800010e7983 */ /* 0x000f620000300800 */
[----:B------:R-:W-:-:S03]  /*1ad30*/  LOP3.LUT R28, RZ, R3, RZ, 0x33, !PT ;  /* 0x00000003ff1c7212 */ /* 0x000fc600078e33ff */
[----:B------:R-:W4:Y:S01]  /*1ad40*/  LDL.LU R9, [R1+0x22c] ;  /* 0x00022c0001097983 */ /* 0x000f220000300800 */
[----:B------:R-:W-:-:S03]  /*1ad50*/  IMAD R3, R0, 0x8, R27 ;  /* 0x0000000800037824 */ /* 0x000fc600078e021b */
[----:B------:R-:W4:Y:S04]  /*1ad60*/  LDL.LU R4, [R1+0x230] ;  /* 0x0002300001047983 */ /* 0x000f280000300800 */
[----:B------:R-:W5:Y:S04]  /*1ad70*/  LDL.LU R24, [R1+0x250] ;  /* 0x0002500001187983 */ /* 0x000f680000300800 */
[----:B------:R-:W5:Y:S04]  /*1ad80*/  LDL.LU R22, [R1+0x260] ;  /* 0x0002600001167983 */ /* 0x000f680000300800 */
[----:B------:R-:W5:Y:S04]  /*1ad90*/  LDL.LU R18, [R1+0x274] ;  /* 0x0002740001127983 */ /* 0x000f680000300800 */
[----:B------:R-:W5:Y:S04]  /*1ada0*/  LDL.LU R17, [R1+0x294] ;  /* 0x0002940001117983 */ /* 0x000f680000300800 */
[----:B------:R-:W5:Y:S04]  /*1adb0*/  LDL.LU R29, [R1+0x29c] ;  /* 0x00029c00011d7983 */ /* 0x000f680000300800 */
[----:B------:R-:W5:Y:S04]  /*1adc0*/  LDL.LU R0, [R1+0x2a0] ;  /* 0x0002a00001007983 */ /* 0x000f680000300800 */
[----:B------:R0:W-:Y:S01]  /*1add0*/  STL [R1+0x309c], R3 ;  /* 0x00309c0301007387 */ /* 0x0001e20000100800 */
[----:B------:R-:W-:-:S03]  /*1ade0*/  @!P6 IMAD.MOV R13, RZ, RZ, -R13 ;  /* 0x000000ffff0de224 */ /* 0x000fc600078e0a0d */
[----:B0-----:R-:W5:Y:S04]  /*1adf0*/  LDL.LU R3, [R1+0x1a4] ;  /* 0x0001a40001037983 */ /* 0x001f680000300800 */
[----:B------:R0:W-:Y:S04]  /*1ae00*/  STL [R1+0x3034], R27 ;  /* 0x0030341b01007387 */ /* 0x0001e80000100800 */
        /* <DEDUP_REMOVED lines=12> */
[----:B0-----:R-:W5:Y:S01]  /*1aed0*/  LDL.LU R13, [R1+0x20] ;  /* 0x00002000010d7983 */ /* 0x001f620000300800 */
[----:B--2---:R-:W-:-:S05]  /*1aee0*/  SEL R6, R28, R6, !P4 ;  /* 0x000000061c067207 */ /* 0x004fca0006000000 */
[----:B------:R0:W-:Y:S04]  /*1aef0*/  STL [R1+0x24], R6 ;  /* 0x0000240601007387 */ /* 0x0001e80000100800 */
[----:B0-----:R-:W2:Y:S01]  /*1af00*/  LDL.LU R6, [R1+0x3158] ;  /* 0x0031580001067983 */ /* 0x001ea20000300800 */
[C---:B---3--:R-:W-:Y:S02]  /*1af10*/  SEL R5, R28.reuse, R5, !P4 ;  /* 0x000000051c057207 */ /* 0x048fe40006000000 */
[C---:B----4-:R-:W-:Y:S02]  /*1af20*/  SEL R4, R28.reuse, R4, !P4 ;  /* 0x000000041c047207 */ /* 0x050fe40006000000 */
[C---:B-----5:R-:W-:Y:S02]  /*1af30*/  SEL R3, R28.reuse, R3, !P4 ;  /* 0x000000031c037207 */ /* 0x060fe40006000000 */
[----:B------:R-:W-:-:S02]  /*1af40*/  SEL R11, R28, R11, !P4 ;  /* 0x0000000b1c0b7207 */ /* 0x000fc40006000000 */
[----:B------:R-:W-:-:S05]  /*1af50*/  SEL R13, R28, R13, !P4 ;  /* 0x0000000d1c0d7207 */ /* 0x000fca0006000000 */
[----:B------:R0:W-:Y:S02]  /*1af60*/  STL [R1+0x20], R13 ;  /* 0x0000200d01007387 */ /* 0x0001e40000100800 */
[C---:B0-----:R-:W-:Y:S02]  /*1af70*/  SEL R13, R28.reuse, R20, !P4 ;  /* 0x000000141c0d7207 */ /* 0x041fe40006000000 */
[----:B------:R-:W-:-:S03]  /*1af80*/  SEL R20, R28, R15, !P4 ;  /* 0x0000000f1c147207 */ /* 0x000fc60006000000 */
[----:B------:R0:W-:Y:S01]  /*1af90*/  STL [R1+0x60], R13 ;  /* 0x0000600d01007387 */ /* 0x0001e20000100800 */
[----:B------:R-:W-:-:S03]  /*1afa0*/  SEL R15, R28, R19, !P4 ;  /* 0x000000131c0f7207 */ /* 0x000fc60006000000 */
[----:B------:R-:W-:Y:S01]  /*1afb0*/  STL [R1+0x5c], R20 ;  /* 0x00005c1401007387 */ /* 0x000fe20000100800 */
[----:B0-----:R-:W-:-:S05]  /*1afc0*/  SEL R13, R28, R23, !P4 ;  /* 0x000000171c0d7207 */ /* 0x001fca0006000000 */
[----:B------:R0:W-:Y:S04]  /*1afd0*/  STL [R1+0x38], R13 ;  /* 0x0000380d01007387 */ /* 0x0001e80000100800 */
[----:B------:R-:W-:Y:S01]  /*1afe0*/  STL [R1+0x30], R15 ;  /* 0x0000300f01007387 */ /* 0x000fe20000100800 */
[----:B0-----:R-:W-:-:S03]  /*1aff0*/  SEL R13, R28, R27, !P4 ;  /* 0x0000001b1c0d7207 */ /* 0x001fc60006000000 */
[----:B------:R-:W-:Y:S04]  /*1b000*/  STL [R1+0x2c], R11 ;  /* 0x00002c0b01007387 */ /* 0x000fe80000100800 */
[----:B------:R-:W-:Y:S04]  /*1b010*/  STL [R1+0x28], R13 ;  /* 0x0000280d01007387 */ /* 0x000fe80000100800 */
[----:B------:R0:W-:Y:S02]  /*1b020*/  STL [R1+0x1c], R3 ;  /* 0x00001c0301007387 */ /* 0x0001e40000100800 */
[----:B0-----:R-:W-:-:S02]  /*1b030*/  SEL R3, R28, R10, !P4 ;  /* 0x0000000a1c037207 */ /* 0x001fc40006000000 */
[C---:B------:R-:W-:Y:S02]  /*1b040*/  SEL R10, R28.reuse, R12, !P4 ;  /* 0x0000000c1c0a7207 */ /* 0x040fe40006000000 */
[C---:B--2---:R-:W-:Y:S02]  /*1b050*/  SEL R11, R28.reuse, R6, !P4 ;  /* 0x000000061c0b7207 */ /* 0x044fe40006000000 */
[----:B------:R-:W-:-:S03]  /*1b060*/  SEL R6, R28, R26, !P4 ;  /* 0x0000001a1c067207 */ /* 0x000fc60006000000 */
[----:B------:R-:W-:Y:S04]  /*1b070*/  STL [R1+0x18], R11 ;  /* 0x0000180b01007387 */ /* 0x000fe80000100800 */
[----:B------:R0:W-:Y:S04]  /*1b080*/  STL [R1+0x160], R6 ;  /* 0x0001600601007387 */ /* 0x0001e80000100800 */
[----:B------:R1:W-:Y:S01]  /*1b090*/  STL [R1+0x174], R3 ;  /* 0x0001740301007387 */ /* 0x0003e20000100800 */
[----:B0-----:R-:W-:-:S03]  /*1b0a0*/  SEL R6, R28, R2, !P4 ;  /* 0x000000021c067207 */ /* 0x001fc60006000000 */
[----:B------:R-:W-:Y:S01]  /*1b0b0*/  STL [R1+0x198], R10 ;  /* 0x0001980a01007387 */ /* 0x000fe20000100800 */
[----:B-1----:R-:W-:-:S03]  /*1b0c0*/  SEL R3, R28, R8, !P4 ;  /* 0x000000081c037207 */ /* 0x002fc60006000000 */
[----:B------:R-:W-:Y:S01]  /*1b0d0*/  STL [R1+0x1a4], R6 ;  /* 0x0001a40601007387 */ /* 0x000fe20000100800 */
[----:B------:R-:W-:-:S03]  /*1b0e0*/  SEL R2, R28, R7, !P4 ;  /* 0x000000071c027207 */ /* 0x000fc60006000000 */
[----:B------:R0:W-:Y:S04]  /*1b0f0*/  STL [R1+0x1ac], R3 ;  /* 0x0001ac0301007387 */ /* 0x0001e80000100800 */
[----:B------:R1:W-:Y:S01]  /*1b100*/  STL [R1+0x1c4], R2 ;  /* 0x0001c40201007387 */ /* 0x0003e20000100800 */
[----:B0-----:R-:W-:-:S03]  /*1b110*/  SEL R3, R28, R25, !P4 ;  /* 0x000000191c037207 */ /* 0x001fc60006000000 */
[----:B------:R0:W-:Y:S01]  /*1b120*/  STL [R1+0x1d4], R5 ;  /* 0x0001d40501007387 */ /* 0x0001e20000100800 */
[----:B-1----:R-:W-:-:S03]  /*1b130*/  SEL R2, R28, R21, !P4 ;  /* 0x000000151c027207 */ /* 0x002fc60006000000 */
[----:B------:R1:W-:Y:S01]  /*1b140*/  STL [R1+0x1e8], R3 ;  /* 0x0001e80301007387 */ /* 0x0003e20000100800 */
[----:B0-----:R-:W-:-:S03]  /*1b150*/  SEL R5, R28, R16, !P4 ;  /* 0x000000101c057207 */ /* 0x001fc60006000000 */
[----:B------:R0:W-:Y:S01]  /*1b160*/  STL [R1+0x204], R2 ;  /* 0x0002040201007387 */ /* 0x0001e20000100800 */
[----:B-1----:R-:W-:-:S03]  /*1b170*/  SEL R3, R28, R14, !P4 ;  /* 0x0000000e1c037207 */ /* 0x002fc60006000000 */
[----:B------:R-:W-:Y:S04]  /*1b180*/  STL [R1+0x208], R5 ;  /* 0x0002080501007387 */ /* 0x000fe80000100800 */
[----:B------:R1:W-:Y:S01]  /*1b190*/  STL [R1+0x228], R3 ;  /* 0x0002280301007387 */ /* 0x0003e20000100800 */
[----:B0-----:R-:W-:-:S05]  /*1b1a0*/  SEL R2, R28, R9, !P4 ;  /* 0x000000091c027207 */ /* 0x001fca0006000000 */
[----:B------:R0:W-:Y:S01]  /*1b1b0*/  STL [R1+0x22c], R2 ;  /* 0x00022c0201007387 */ /* 0x0001e20000100800 */
[----:B-1----:R-:W-:-:S03]  /*1b1c0*/  SEL R3, R28, R24, !P4 ;  /* 0x000000181c037207 */ /* 0x002fc60006000000 */
[----:B------:R1:W-:Y:S04]  /*1b1d0*/  STL [R1+0x230], R4 ;  /* 0x0002300401007387 */ /* 0x0003e80000100800 */
[----:B------:R2:W-:Y:S01]  /*1b1e0*/  STL [R1+0x250], R3 ;  /* 0x0002500301007387 */ /* 0x0005e20000100800 */
[C---:B0-----:R-:W-:Y:S02]  /*1b1f0*/  SEL R2, R28.reuse, R22, !P4 ;  /* 0x000000161c027207 */ /* 0x041fe40006000000 */
[----:B-1----:R-:W-:-:S03]  /*1b200*/  SEL R4, R28, R18, !P4 ;  /* 0x000000121c047207 */ /* 0x002fc60006000000 */
[----:B------:R0:W-:Y:S01]  /*1b210*/  STL [R1+0x260], R2 ;  /* 0x0002600201007387 */ /* 0x0001e20000100800 */
[----:B--2---:R-:W-:-:S03]  /*1b220*/  SEL R3, R28, R17, !P4 ;  /* 0x000000111c037207 */ /* 0x004fc60006000000 */
[----:B------:R-:W-:Y:S04]  /*1b230*/  STL [R1+0x274], R4 ;  /* 0x0002740401007387 */ /* 0x000fe80000100800 */
[----:B------:R-:W-:Y:S04]  /*1b240*/  STL [R1+0x294], R3 ;  /* 0x0002940301007387 */ /* 0x000fe80000100800 */
[----:B------:R-:W2:Y:S01]  /*1b250*/  LDL.LU R13, [R1+0x300] ;  /* 0x00030000010d7983 */ /* 0x000ea20000300800 */
[C---:B0-----:R-:W-:Y:S02]  /*1b260*/  SEL R2, R28.reuse, R29, !P4 ;  /* 0x0000001d1c027207 */ /* 0x041fe40006000000 */
[----:B------:R-:W-:-:S03]  /*1b270*/  SEL R0, R28, R0, !P4 ;  /* 0x000000001c007207 */ /* 0x000fc60006000000 */
[----:B------:R-:W-:Y:S04]  /*1b280*/  STL [R1+0x29c], R2 ;  /* 0x00029c0201007387 */ /* 0x000fe80000100800 */
[----:B--2---:R0:W-:Y:S04]  /*1b290*/  STL [R1+0x314c], R13 ;  /* 0x00314c0d01007387 */ /* 0x0041e80000100800 */
[----:B------:R-:W-:Y:S04]  /*1b2a0*/  STL [R1+0x2a0], R0 ;  /* 0x0002a00001007387 */ /* 0x000fe80000100800 */
[----:B0-----:R-:W2:Y:S04]  /*1b2b0*/  LDL.LU R13, [R1+0x2e8] ;  /* 0x0002e800010d7983 */ /* 0x001ea80000300800 */
[----:B--2---:R0:W-:Y:S04]  /*1b2c0*/  STL [R1+0x3150], R13 ;  /* 0x0031500d01007387 */ /* 0x0041e80000100800 */
[----:B0-----:R-:W2:Y:S04]  /*1b2d0*/  LDL.LU R13, [R1+0x2e0] ;  /* 0x0002e000010d7983 */ /* 0x001ea80000300800 */
[----:B--2---:R0:W-:Y:S04]  /*1b2e0*/  STL [R1+0x3154], R13 ;  /* 0x0031540d01007387 */ /* 0x0041e80000100800 */
[----:B0-----:R-:W2:Y:S04]  /*1b2f0*/  LDL.LU R13, [R1+0x2b4] ;  /* 0x0002b400010d7983 */ /* 0x001ea80000300800 */
[----:B------:R-:W3:Y:S04]  /*1b300*/  LDL.LU R20, [R1+0x310] ;  /* 0x0003100001147983 */ /* 0x000ee80000300800 */
[----:B------:R-:W4:Y:S04]  /*1b310*/  LDL.LU R15, [R1+0x324] ;  /* 0x00032400010f7983 */ /* 0x000f280000300800 */
[----:B------:R-:W5:Y:S04]  /*1b320*/  LDL.LU R23, [R1+0x330] ;  /* 0x0003300001177983 */ /* 0x000f680000300800 */
[----:B------:R-:W3:Y:S04]  /*1b330*/  LDL.LU R19, [R1+0x344] ;  /* 0x0003440001137983 */ /* 0x000ee80000300800 */
        /* <DEDUP_REMOVED lines=22> */
[----:B------:R-:W3:Y:S01]  /*1b4a0*/  LDL.LU R0, [R1+0x4f4] ;  /* 0x0004f40001007983 */ /* 0x000ee20000300800 */
[----:B--2---:R-:W-:-:S05]  /*1b4b0*/  SEL R13, R28, R13, !P4 ;  /* 0x0000000d1c0d7207 */ /* 0x004fca0006000000 */
[----:B------:R0:W-:Y:S04]  /*1b4c0*/  STL [R1+0x2b4], R13 ;  /* 0x0002b40d01007387 */ /* 0x0001e80000100800 */
[----:B0-----:R-:W2:Y:S02]  /*1b4d0*/  LDL.LU R13, [R1+0x3154] ;  /* 0x00315400010d7983 */ /* 0x001ea40000300800 */
[----:B--2---:R-:W-:-:S05]  /*1b4e0*/  SEL R13, R28, R13, !P4 ;  /* 0x0000000d1c0d7207 */ /* 0x004fca0006000000 */
[----:B------:R0:W-:Y:S04]  /*1b4f0*/  STL [R1+0x2e0], R13 ;  /* 0x0002e00d01007387 */ /* 0x0001e80000100800 */
[----:B0-----:R-:W2:Y:S02]  /*1b500*/  LDL.LU R13, [R1+0x3150] ;  /* 0x00315000010d7983 */ /* 0x001ea40000300800 */
[----:B--2---:R-:W-:-:S05]  /*1b510*/  SEL R13, R28, R13, !P4 ;  /* 0x0000000d1c0d7207 */ /* 0x004fca0006000000 */
[----:B------:R0:W-:Y:S04]  /*1b520*/  STL [R1+0x2e8], R13 ;  /* 0x0002e80d01007387 */ /* 0x0001e80000100800 */
[----:B0-----:R-:W2:Y:S01]  /*1b530*/  LDL.LU R13, [R1+0x314c] ;  /* 0x00314c00010d7983 */ /* 0x001ea20000300800 */
[C---:B---3--:R-:W-:Y:S02]  /*1b540*/  SEL R11, R28.reuse, R11, !P4 ;  /* 0x0000000b1c0b7207 */ /* 0x048fe40006000000 */
[C---:B------:R-:W-:Y:S02]  /*1b550*/  SEL R3, R28.reuse, R3, !P4 ;  /* 0x000000031c037207 */ /* 0x040fe40006000000 */
[C---:B------:R-:W-:Y:S02]  /*1b560*/  SEL R5, R28.reuse, R5, !P4 ;  /* 0x000000051c057207 */ /* 0x040fe40006000000 */
[----:B------:R-:W-:-:S02]  /*1b570*/  SEL R4, R28, R4, !P4 ;  /* 0x000000041c047207 */ /* 0x000fc40006000000 */
[----:B--2---:R-:W-:-:S05]  /*1b580*/  SEL R13, R28, R13, !P4 ;  /* 0x0000000d1c0d7207 */ /* 0x004fca0006000000 */
[----:B------:R0:W-:Y:S02]  /*1b590*/  STL [R1+0x300], R13 ;  /* 0x0003000d01007387 */ /* 0x0001e40000100800 */
[C---:B0-----:R-:W-:Y:S02]  /*1b5a0*/  SEL R13, R28.reuse, R20, !P4 ;  /* 0x000000141c0d7207 */ /* 0x041fe40006000000 */
[----:B----4-:R-:W-:-:S03]  /*1b5b0*/  SEL R20, R28, R15, !P4 ;  /* 0x0000000f1c147207 */ /* 0x010fc60006000000 */
[----:B------:R5:W-:Y:S01]  /*1b5c0*/  STL [R1+0x310], R13 ;  /* 0x0003100d01007387 */ /* 0x000be20000100800 */
[----:B------:R-:W-:-:S03]  /*1b5d0*/  SEL R15, R28, R19, !P4 ;  /* 0x000000131c0f7207 */ /* 0x000fc60006000000 */
[----:B------:R-:W-:Y:S01]  /*1b5e0*/  STL [R1+0x324], R20 ;  /* 0x0003241401007387 */ /* 0x000fe20000100800 */
[----:B-----5:R-:W-:-:S05]  /*1b5f0*/  SEL R13, R28, R23, !P4 ;  /* 0x000000171c0d7207 */ /* 0x020fca0006000000 */
[----:B------:R0:W-:Y:S04]  /*1b600*/  STL [R1+0x330], R13 ;  /* 0x0003300d01007387 */ /* 0x0001e80000100800 */
[----:B------:R-:W-:Y:S01]  /*1b610*/  STL [R1+0x344], R15 ;  /* 0x0003440f01007387 */ /* 0x000fe20000100800 */
[----:B0-----:R-:W-:-:S03]  /*1b620*/  SEL R13, R28, R27, !P4 ;  /* 0x0000001b1c0d7207 */ /* 0x001fc60006000000 */
[----:B------:R0:W-:Y:S04]  /*1b630*/  STL [R1+0x360], R11 ;  /* 0x0003600b01007387 */ /* 0x0001e80000100800 */
[----:B------:R-:W-:Y:S04]  /*1b640*/  STL [R1+0x368], R13 ;  /* 0x0003680d01007387 */ /* 0x000fe80000100800 */
[----:B------:R1:W-:Y:S01]  /*1b650*/  STL [R1+0x370], R3 ;  /* 0x0003700301007387 */ /* 0x0003e20000100800 */
[C---:B0-----:R-:W-:Y:S02]  /*1b660*/  SEL R11, R28.reuse, R6, !P4 ;  /* 0x000000061c0b7207 */ /* 0x041fe40006000000 */
[----:B------:R-:W-:-:S03]  /*1b670*/  SEL R6, R28, R26, !P4 ;  /* 0x0000001a1c067207 */ /* 0x000fc60006000000 */
[----:B------:R-:W-:Y:S01]  /*1b680*/  STL [R1+0x39c], R11 ;  /* 0x00039c0b01007387 */ /* 0x000fe20000100800 */
[----:B-1----:R-:W-:-:S03]  /*1b690*/  SEL R3, R28, R10, !P4 ;  /* 0x0000000a1c037207 */ /* 0x002fc60006000000 */
[----:B------:R0:W-:Y:S01]  /*1b6a0*/  STL [R1+0x3ac], R6 ;  /* 0x0003ac0601007387 */ /* 0x0001e20000100800 */
[----:B------:R-:W-:-:S03]  /*1b6b0*/  SEL R10, R28, R12, !P4 ;  /* 0x0000000c1c0a7207 */ /* 0x000fc60006000000 */
        /* <DEDUP_REMOVED lines=498> */
[C---:B------:R-:W-:Y:S02]  /*1d5e0*/  SEL R2, R28.reuse, R7, !P4 ;  /* 0x000000071c027207 */ /* 0x040fe40006000000 */
[C---:B-1----:R-:W-:Y:S01]  /*1d5f0*/  SEL R3, R28.reuse, R8, !P4 ;  /* 0x000000081c037207 */ /* 0x042fe20006000000 */
[----:B------:R-:W-:Y:S04]  /*1d600*/  STL [R1+0x5d8], R6 ;  /* 0x0005d80601007387 */ /* 0x000fe80000100800 */
[----:B------:R0:W-:Y:S04]  /*1d610*/  STL [R1+0x5d4], R3 ;  /* 0x0005d40301007387 */ /* 0x0001e80000100800 */
[----:B------:R1:W-:Y:S01]  /*1d620*/  STL [R1+0x5d0], R2 ;  /* 0x0005d00201007387 */ /* 0x0003e20000100800 */
[----:B0-----:R-:W-:-:S03]  /*1d630*/  SEL R3, R28, R25, !P4 ;  /* 0x000000191c037207 */ /* 0x001fc60006000000 */
[----:B------:R0:W-:Y:S01]  /*1d640*/  STL [R1+0x5cc], R5 ;  /* 0x0005cc0501007387 */ /* 0x0001e20000100800 */
[----:B-1----:R-:W-:-:S03]  /*1d650*/  SEL R2, R28, R21, !P4 ;  /* 0x000000151c027207 */ /* 0x002fc60006000000 */
[----:B------:R1:W-:Y:S04]  /*1d660*/  STL [R1+0x5c8], R3 ;  /* 0x0005c80301007387 */ /* 0x0003e80000100800 */
[----:B------:R2:W-:Y:S01]  /*1d670*/  STL [R1+0x5c4], R2 ;  /* 0x0005c40201007387 */ /* 0x0005e20000100800 */
[C---:B0-----:R-:W-:Y:S02]  /*1d680*/  SEL R5, R28.reuse, R16, !P4 ;  /* 0x000000101c057207 */ /* 0x041fe40006000000 */
[----:B-1----:R-:W-:-:S03]  /*1d690*/  SEL R3, R28, R14, !P4 ;  /* 0x0000000e1c037207 */ /* 0x002fc60006000000 */
[----:B------:R-:W-:Y:S01]  /*1d6a0*/  STL [R1+0x5c0], R5 ;  /* 0x0005c00501007387 */ /* 0x000fe20000100800 */
[----:B--2---:R-:W-:-:S03]  /*1d6b0*/  SEL R2, R28, R9, !P4 ;  /* 0x000000091c027207 */ /* 0x004fc60006000000 */
        /* <DEDUP_REMOVED lines=11> */
[----:B------:R-:W-:Y:S04]  /*1d770*/  STL [R1+0x59c], R3 ;  /* 0x00059c0301007387 */ /* 0x000fe80000100800 */
[----:B------:R-:W2:Y:S04]  /*1d780*/  LDL.LU R29, [R1+0x588] ;  /* 0x00058800011d7983 */ /* 0x000ea80000300800 */
[----:B------:R-:W-:Y:S04]  /*1d790*/  STL [R1+0x598], R2 ;  /* 0x0005980201007387 */ /* 0x000fe80000100800 */
[----:B------:R-:W3:Y:S01]  /*1d7a0*/  LDL.LU R13, [R1+0x578] ;  /* 0x00057800010d7983 */ /* 0x000ee20000300800 */
[----:B------:R-:W-:-:S05]  /*1d7b0*/  SEL R0, R28, R0, !P4 ;  /* 0x000000001c007207 */ /* 0x000fca0006000000 */
[----:B------:R-:W-:Y:S04]  /*1d7c0*/  STL [R1+0x594], R0 ;  /* 0x0005940001007387 */ /* 0x000fe80000100800 */
[----:B---3--:R0:W-:Y:S04]  /*1d7d0*/  STL [R1+0x3108], R13 ;  /* 0x0031080d01007387 */ /* 0x0081e80000100800 */
[----:B0-----:R-:W3:Y:S01]  /*1d7e0*/  LDL.LU R13, [R1+0x57c] ;  /* 0x00057c00010d7983 */ /* 0x001ee20000300800 */
[----:B--2---:R-:W-:-:S03]  /*1d7f0*/  SEL R29, R28, R29, !P4 ;  /* 0x0000001d1c1d7207 */ /* 0x004fc60006000000 */
[----:B---3--:R0:W-:Y:S04]  /*1d800*/  STL [R1+0x310c], R13 ;  /* 0x00310c0d01007387 */ /* 0x0081e80000100800 */
        /* <DEDUP_REMOVED lines=27> */
[----:B------:R0:W-:Y:S04]  /*1d9c0*/  STL [R1+0x588], R29 ;  /* 0x0005881d01007387 */ /* 0x0001e80000100800 */
[----:B0-----:R-:W3:Y:S01]  /*1d9d0*/  LDL.LU R29, [R1+0x4f0] ;  /* 0x0004f000011d7983 */ /* 0x001ee20000300800 */
[----:B--2---:R-:W-:-:S05]  /*1d9e0*/  SEL R13, R28, R13, !P4 ;  /* 0x0000000d1c0d7207 */ /* 0x004fca0006000000 */
[----:B------:R0:W-:Y:S04]  /*1d9f0*/  STL [R1+0x580], R13 ;  /* 0x0005800d01007387 */ /* 0x0001e80000100800 */
[----:B0-----:R-:W2:Y:S02]  /*1da00*/  LDL.LU R13, [R1+0x310c] ;  /* 0x00310c00010d7983 */ /* 0x001ea40000300800 */
[----:B--2---:R-:W-:-:S05]  /*1da10*/  SEL R13, R28, R13, !P4 ;  /* 0x0000000d1c0d7207 */ /* 0x004fca0006000000 */
[----:B------:R0:W-:Y:S04]  /*1da20*/  STL [R1+0x57c], R13 ;  /* 0x00057c0d01007387 */ /* 0x0001e80000100800 */
[----:B0-----:R-:W2:Y:S01]  /*1da30*/  LDL.LU R13, [R1+0x3108] ;  /* 0x00310800010d7983 */ /* 0x001ea20000300800 */
[C---:B---3--:R-:W-:Y:S02]  /*1da40*/  SEL R20, R28.reuse, R20, !P4 ;  /* 0x000000141c147207 */ /* 0x048fe40006000000 */
[C---:B----4-:R-:W-:Y:S02]  /*1da50*/  SEL R15, R28.reuse, R15, !P4 ;  /* 0x0000000f1c0f7207 */ /* 0x050fe40006000000 */
[C---:B------:R-:W-:Y:S02]  /*1da60*/  SEL R19, R28.reuse, R19, !P4 ;  /* 0x000000131c137207 */ /* 0x040fe40006000000 */
[----:B------:R-:W-:-:S02]  /*1da70*/  SEL R10, R28, R10, !P4 ;  /* 0x0000000a1c0a7207 */ /* 0x000fc40006000000 */
[C---:B------:R-:W-:Y:S02]  /*1da80*/  SEL R5, R28.reuse, R5, !P4 ;  /* 0x000000051c057207 */ /* 0x040fe40006000000 */
[C---:B------:R-:W-:Y:S02]  /*1da90*/  SEL R4, R28.reuse, R4, !P4 ;  /* 0x000000041c047207 */ /* 0x040fe40006000000 */
[----:B--2---:R-:W-:-:S05]  /*1daa0*/  SEL R13, R28, R13, !P4 ;  /* 0x0000000d1c0d7207 */ /* 0x004fca0006000000 */
[----:B------:R5:W-:Y:S04]  /*1dab0*/  STL [R1+0x578], R13 ;  /* 0x0005780d01007387 */ /* 0x000be80000100800 */
[----:B------:R-:W-:Y:S01]  /*1dac0*/  STL [R1+0x574], R20 ;  /* 0x0005741401007387 */ /* 0x000fe20000100800 */
[----:B-----5:R-:W-:-:S03]  /*1dad0*/  SEL R13, R28, R23, !P4 ;  /* 0x000000171c0d7207 */ /* 0x020fc60006000000 */
[----:B------:R0:W-:Y:S04]  /*1dae0*/  STL [R1+0x56c], R15 ;  /* 0x00056c0f01007387 */ /* 0x0001e80000100800 */
[----:B------:R1:W-:Y:S01]  /*1daf0*/  STL [R1+0x568], R13 ;  /* 0x0005680d01007387 */ /* 0x0003e20000100800 */
[C---:B0-----:R-:W-:Y:S02]  /*1db00*/  SEL R15, R28.reuse, R11, !P4 ;  /* 0x0000000b1c0f7207 */ /* 0x041fe40006000000 */
[C---:B------:R-:W-:Y:S02]  /*1db10*/  SEL R11, R28.reuse, R3, !P4 ;  /* 0x000000031c0b7207 */ /* 0x040fe40006000000 */
[C---:B-1----:R-:W-:Y:S01]  /*1db20*/  SEL R13, R28.reuse, R27, !P4 ;  /* 0x0000001b1c0d7207 */ /* 0x042fe20006000000 */
[----:B------:R-:W-:Y:S01]  /*1db30*/  STL [R1+0x564], R19 ;  /* 0x0005641301007387 */ /* 0x000fe20000100800 */
[----:B------:R-:W-:-:S03]  /*1db40*/  SEL R3, R28, R6, !P4 ;  /* 0x000000061c037207 */ /* 0x000fc60006000000 */
[----:B------:R-:W-:Y:S01]  /*1db50*/  STL [R1+0x560], R15 ;  /* 0x0005600f01007387 */ /* 0x000fe20000100800 */
[----:B------:R-:W-:-:S03]  /*1db60*/  SEL R6, R28, R26, !P4 ;  /* 0x0000001a1c067207 */ /* 0x000fc60006000000 */
[----:B------:R-:W-:Y:S04]  /*1db70*/  STL [R1+0x55c], R13 ;  /* 0x00055c0d01007387 */ /* 0x000fe80000100800 */
[----:B------:R-:W-:Y:S04]  /*1db80*/  STL [R1+0x554], R11 ;  /* 0x0005540b01007387 */ /* 0x000fe80000100800 */
[----:B------:R0:W-:Y:S04]  /*1db90*/  STL [R1+0x550], R3 ;  /* 0x0005500301007387 */ /* 0x0001e80000100800 */
[----:B------:R1:W-:Y:S01]  /*1dba0*/  STL [R1+0x54c], R6 ;  /* 0x00054c0601007387 */ /* 0x0003e20000100800 */
[----:B0-----:R-:W-:-:S03]  /*1dbb0*/  SEL R3, R28, R12, !P4 ;  /* 0x0000000c1c037207 */ /* 0x001fc60006000000 */
[----:B------:R-:W-:Y:S01]  /*1dbc0*/  STL [R1+0x544], R10 ;  /* 0x0005440a01007387 */ /* 0x000fe20000100800 */
[----:B-1----:R-:W-:-:S03]  /*1dbd0*/  SEL R6, R28, R2, !P4 ;  /* 0x000000021c067207 */ /* 0x002fc60006000000 */
[----:B------:R0:W-:Y:S01]  /*1dbe0*/  STL [R1+0x540], R3 ;  /* 0x0005400301007387 */ /* 0x0001e20000100800 */
[----:B------:R-:W-:-:S03]  /*1dbf0*/  SEL R2, R28, R8, !P4 ;  /* 0x000000081c027207 */ /* 0x000fc60006000000 */
[----:B------:R-:W-:Y:S01]  /*1dc00*/  STL [R1+0x53c], R6 ;  /* 0x00053c0601007387 */ /* 0x000fe20000100800 */
[----:B0-----:R-:W-:-:S03]  /*1dc10*/  SEL R3, R28, R7, !P4 ;  /* 0x000000071c037207 */ /* 0x001fc60006000000 */
        /* <DEDUP_REMOVED lines=22> */
[----:B------:R-:W2:Y:S04]  /*1dd80*/  LDL.LU R0, [R1+0x4ec] ;  /* 0x0004ec0001007983 */ /* 0x000ea80000300800 */
[----:B------:R0:W-:Y:S04]  /*1dd90*/  STL [R1+0x4fc], R2 ;  /* 0x0004fc0201007387 */ /* 0x0001e80000100800 */
[----:B------:R-:W-:Y:S04]  /*1dda0*/  STL [R1+0x4f8], R3 ;  /* 0x0004f80301007387 */ /* 0x000fe80000100800 */
[----:B------:R-:W3:Y:S01]  /*1ddb0*/  LDL.LU R13, [R1+0x4dc] ;  /* 0x0004dc00010d7983 */ /* 0x000ee20000300800 */
[----:B0-----:R-:W-:-:S03]  /*1ddc0*/  SEL R2, R28, R29, !P4 ;  /* 0x0000001d1c027207 */ /* 0x001fc60006000000 */
[----:B---3--:R0:W-:Y:S04]  /*1ddd0*/  STL [R1+0x3100], R13 ;  /* 0x0031000d01007387 */ /* 0x0081e80000100800 */
[----:B------:R-:W-:Y:S04]  /*1dde0*/  STL [R1+0x4f0], R2 ;  /* 0x0004f00201007387 */ /* 0x000fe80000100800 */
        /* <DEDUP_REMOVED lines=38> */
[C---:B----4-:R-:W-:Y:S02]  /*1e050*/  SEL R15, R28.reuse, R15, !P4 ;  /* 0x0000000f1c0f7207 */ /* 0x050fe40006000000 */
[C---:B---3--:R-:W-:Y:S02]  /*1e060*/  SEL R2, R28.reuse, R2, !P4 ;  /* 0x000000021c027207 */ /* 0x048fe40006000000 */
[----:B--2---:R-:W-:-:S05]  /*1e070*/  SEL R13, R28, R13, !P4 ;  /* 0x0000000d1c0d7207 */ /* 0x004fca0006000000 */
[----:B------:R0:W-:Y:S02]  /*1e080*/  STL [R1+0x4dc], R13 ;  /* 0x0004dc0d01007387 */ /* 0x0001e40000100800 */
[C---:B0-----:R-:W-:Y:S02]  /*1e090*/  SEL R13, R28.reuse, R20, !P4 ;  /* 0x000000141c0d7207 */ /* 0x041fe40006000000 */
[----:B-----5:R-:W-:-:S03]  /*1e0a0*/  SEL R20, R28, R23, !P4 ;  /* 0x000000171c147207 */ /* 0x020fc60006000000 */
        /* <DEDUP_REMOVED lines=8> */
[C---:B0-----:R-:W-:Y:S02]  /*1e130*/  SEL R13, R28.reuse, R3, !P4 ;  /* 0x000000031c0d7207 */ /* 0x041fe40006000000 */
[C---:B------:R-:W-:Y:S01]  /*1e140*/  SEL R3, R28.reuse, R6, !P4 ;  /* 0x000000061c037207 */ /* 0x040fe20006000000 */
[----:B------:R0:W-:Y:S01]  /*1e150*/  STL [R1+0x4bc], R11 ;  /* 0x0004bc0b01007387 */ /* 0x0001e20000100800 */
[----:B------:R-:W-:-:S03]  /*1e160*/  SEL R6, R28, R10, !P4 ;  /* 0x0000000a1c067207 */ /* 0x000fc60006000000 */
[----:B------:R-:W-:Y:S04]  /*1e170*/  STL [R1+0x4b8], R13 ;  /* 0x0004b80d01007387 */ /* 0x000fe80000100800 */
[----:B------:R1:W-:Y:S01]  /*1e180*/  STL [R1+0x4b4], R3 ;  /* 0x0004b40301007387 */ /* 0x0003e20000100800 */
[----:B0-----:R-:W-:-:S05]  /*1e190*/  SEL R11, R28, R26, !P4 ;  /* 0x0000001a1c0b7207 */ /* 0x001fca0006000000 */
[----:B------:R-:W-:Y:S01]  /*1e1a0*/  STL [R1+0x4b0], R11 ;  /* 0x0004b00b01007387 */ /* 0x000fe20000100800 */
[----:B-1----:R-:W-:-:S03]  /*1e1b0*/  SEL R3, R28, R12, !P4 ;  /* 0x0000000c1c037207 */ /* 0x002fc60006000000 */
[----:B------:R0:W-:Y:S04]  /*1e1c0*/  STL [R1+0x4ac], R6 ;  /* 0x0004ac0601007387 */ /* 0x0001e80000100800 */
[----:B------:R1:W-:Y:S01]  /*1e1d0*/  STL [R1+0x4a8], R3 ;  /* 0x0004a80301007387 */ /* 0x0003e20000100800 */
[----:B0-----:R-:W-:-:S03]  /*1e1e0*/  SEL R6, R28, R8, !P4 ;  /* 0x000000081c067207 */ /* 0x001fc60006000000 */
[----:B------:R0:W-:Y:S01]  /*1e1f0*/  STL [R1+0x4a4], R2 ;  /* 0x0004a40201007387 */ /* 0x0001e20000100800 */
[----:B-1----:R-:W-:-:S03]  /*1e200*/  SEL R3, R28, R7, !P4 ;  /* 0x000000071c037207 */ /* 0x002fc60006000000 */
[----:B------:R-:W-:Y:S04]  /*1e210*/  STL [R1+0x49c], R6 ;  /* 0x00049c0601007387 */ /* 0x000fe80000100800 */
[----:B------:R1:W-:Y:S01]  /*1e220*/  STL [R1+0x494], R3 ;  /* 0x0004940301007387 */ /* 0x0003e20000100800 */
[C---:B0-----:R-:W-:Y:S02]  /*1e230*/  SEL R2, R28.reuse, R5, !P4 ;  /* 0x000000051c027207 */ /* 0x041fe40006000000 */
[----:B------:R-:W-:-:S03]  /*1e240*/  SEL R5, R28, R25, !P4 ;  /* 0x000000191c057207 */ /* 0x000fc60006000000 */
        /* <DEDUP_REMOVED lines=9> */
[----:B------:R1:W-:Y:S01]  /*1e2e0*/  STL [R1+0x474], R3 ;  /* 0x0004740301007387 */ /* 0x0003e20000100800 */
[C---:B0-----:R-:W-:Y:S02]  /*1e2f0*/  SEL R2, R28.reuse, R4, !P4 ;  /* 0x000000041c027207 */ /* 0x041fe40006000000 */
[----:B------:R-:W-:-:S03]  /*1e300*/  SEL R4, R28, R24, !P4 ;  /* 0x000000181c047207 */ /* 0x000fc60006000000 */
[----:B------:R0:W-:Y:S01]  /*1e310*/  STL [R1+0x470], R2 ;  /* 0x0004700201007387 */ /* 0x0001e20000100800 */
[----:B-1----:R-:W-:-:S03]  /*1e320*/  SEL R3, R28, R22, !P4 ;  /* 0x000000161c037207 */ /* 0x002fc60006000000 */
[----:B------:R-:W-:Y:S01]  /*1e330*/  STL [R1+0x46c], R4 ;  /* 0x00046c0401007387 */ /* 0x000fe20000100800 */
[----:B0-----:R-:W-:-:S03]  /*1e340*/  SEL R2, R28, R29, !P4 ;  /* 0x0000001d1c027207 */ /* 0x001fc60006000000 */
[----:B------:R-:W2:Y:S04]  /*1e350*/  LDL.LU R29, [R1+0x454] ;  /* 0x00045400011d7983 */ /* 0x000ea80000300800 */
[----:B------:R0:W-:Y:S04]  /*1e360*/  STL [R1+0x468], R3 ;  /* 0x0004680301007387 */ /* 0x0001e80000100800 */
[----:B------:R1:W-:Y:S01]  /*1e370*/  STL [R1+0x464], R2 ;  /* 0x0004640201007387 */ /* 0x0003e20000100800 */
[----:B0-----:R-:W-:-:S05]  /*1e380*/  SEL R3, R28, R18, !P4 ;  /* 0x000000121c037207 */ /* 0x001fca0006000000 */
[----:B------:R-:W-:Y:S04]  /*1e390*/  STL [R1+0x460], R3 ;  /* 0x0004600301007387 */ /* 0x000fe80000100800 */
[----:B------:R-:W3:Y:S01]  /*1e3a0*/  LDL.LU R13, [R1+0x440] ;  /* 0x00044000010d7983 */ /* 0x000ee20000300800 */
[C---:B-1----:R-:W-:Y:S02]  /*1e3b0*/  SEL R2, R28.reuse, R17, !P4 ;  /* 0x000000111c027207 */ /* 0x042fe40006000000 */
[----:B------:R-:W-:-:S03]  /*1e3c0*/  SEL R0, R28, R0, !P4 ;  /* 0x000000001c007207 */ /* 0x000fc60006000000 */
[----:B------:R-:W-:Y:S04]  /*1e3d0*/  STL [R1+0x45c], R2 ;  /* 0x00045c0201007387 */ /* 0x000fe80000100800 */
        /* <DEDUP_REMOVED lines=31> */
[----:B------:R-:W3:Y:S04]  /*1e5d0*/  LDL.LU R18, [R1+0x3c0] ;  /* 0x0003c00001127983 */ /* 0x000ee80000300800 */
[----:B0-----:R-:W3:Y:S04]  /*1e5e0*/  LDL.LU R17, [R1+0x3bc] ;  /* 0x0003bc0001117983 */ /* 0x001ee80000300800 */
[----:B------:R-:W3:Y:S01]  /*1e5f0*/  LDL.LU R29, [R1+0x3b4] ;  /* 0x0003b400011d7983 */ /* 0x000ee20000300800 */
        /* <DEDUP_REMOVED lines=22> */
[----:B------:R-:W-:Y:S04]  /*1e760*/  STL [R1+0x424], R15 ;  /* 0x0004240f01007387 */ /* 0x000fe80000100800 */
[----:B------:R-:W-:Y:S04]  /*1e770*/  STL [R1+0x420], R13 ;  /* 0x0004200d01007387 */ /* 0x000fe80000100800 */
[----:B------:R-:W-:Y:S04]  /*1e780*/  STL [R1+0x41c], R11 ;  /* 0x00041c0b01007387 */ /* 0x000fe80000100800 */
[----:B------:R0:W-:Y:S04]  /*1e790*/  STL [R1+0x418], R6 ;  /* 0x0004180601007387 */ /* 0x0001e80000100800 */
[----:B------:R1:W-:Y:S01]  /*1e7a0*/  STL [R1+0x414], R3 ;  /* 0x0004140301007387 */ /* 0x0003e20000100800 */
[----:B0-----:R-:W-:-:S03]  /*1e7b0*/  SEL R6, R28, R12, !P4 ;  /* 0x0000000c1c067207 */ /* 0x001fc60006000000 */
[----:B------:R-:W-:Y:S01]  /*1e7c0*/  STL [R1+0x410], R10 ;  /* 0x0004100a01007387 */ /* 0x000fe20000100800 */
[C---:B-1----:R-:W-:Y:S02]  /*1e7d0*/  SEL R3, R28.reuse, R2, !P4 ;  /* 0x000000021c037207 */ /* 0x042fe40006000000 */
[C---:B------:R-:W-:Y:S01]  /*1e7e0*/  SEL R2, R28.reuse, R8, !P4 ;  /* 0x000000081c027207 */ /* 0x040fe20006000000 */
[----:B------:R0:W-:Y:S04]  /*1e7f0*/  STL [R1+0x404], R6 ;  /* 0x0004040601007387 */ /* 0x0001e80000100800 */
[----:B------:R1:W-:Y:S04]  /*1e800*/  STL [R1+0x400], R3 ;  /* 0x0004000301007387 */ /* 0x0003e80000100800 */
[----:B------:R2:W-:Y:S01]  /*1e810*/  STL [R1+0x3fc], R2 ;  /* 0x0003fc0201007387 */ /* 0x0005e20000100800 */
[----:B0-----:R-:W-:-:S02]  /*1e820*/  SEL R6, R28, R7, !P4 ;  /* 0x000000071c067207 */ /* 0x001fc40006000000 */
[----:B-1----:R-:W-:-:S03]  /*1e830*/  SEL R3, R28, R5, !P4 ;  /* 0x000000051c037207 */ /* 0x002fc60006000000 */
[----:B------:R-:W-:Y:S01]  /*1e840*/  STL [R1+0x3f8], R6 ;  /* 0x0003f80601007387 */ /* 0x000fe20000100800 */
[----:B--2---:R-:W-:-:S03]  /*1e850*/  SEL R2, R28, R25, !P4 ;  /* 0x000000191c027207 */ /* 0x004fc60006000000 */
[----:B------:R0:W-:Y:S01]  /*1e860*/  STL [R1+0x3f4], R3 ;  /* 0x0003f40301007387 */ /* 0x0001e20000100800 */
[----:B------:R-:W-:-:S03]  /*1e870*/  SEL R5, R28, R21, !P4 ;  /* 0x000000151c057207 */ /* 0x000fc60006000000 */
        /* <DEDUP_REMOVED lines=10> */
[----:B------:R-:W2:Y:S01]  /*1e920*/  LDL.LU R0, [R1+0x3b0] ;  /* 0x0003b00001007983 */ /* 0x000ea20000300800 */
[----:B------:R-:W-:-:S03]  /*1e930*/  SEL R4, R28, R18, !P4 ;  /* 0x000000121c047207 */ /* 0x000fc60006000000 */
[----:B------:R0:W-:Y:S04]  /*1e940*/  STL [R1+0x3d0], R3 ;  /* 0x0003d00301007387 */ /* 0x0001e80000100800 */
[----:B------:R1:W-:Y:S01]  /*1e950*/  STL [R1+0x3cc], R2 ;  /* 0x0003cc0201007387 */ /* 0x0003e20000100800 */
[C---:B0-----:R-:W-:Y:S02]  /*1e960*/  SEL R3, R28.reuse, R24, !P4 ;  /* 0x000000181c037207 */ /* 0x041fe40006000000 */
[----:B-1----:R-:W-:-:S03]  /*1e970*/  SEL R2, R28, R22, !P4 ;  /* 0x000000161c027207 */ /* 0x002fc60006000000 */
[----:B------:R0:W-:Y:S04]  /*1e980*/  STL [R1+0x3c8], R3 ;  /* 0x0003c80301007387 */ /* 0x0001e80000100800 */
[----:B------:R1:W-:Y:S04]  /*1e990*/  STL [R1+0x3c4], R2 ;  /* 0x0003c40201007387 */ /* 0x0003e80000100800 */
[----:B------:R-:W-:Y:S04]  /*1e9a0*/  STL [R1+0x3c0], R4 ;  /* 0x0003c00401007387 */ /* 0x000fe80000100800 */
[----:B------:R-:W3:Y:S01]  /*1e9b0*/  LDL.LU R13, [R1+0x3a0] ;  /* 0x0003a000010d7983 */ /* 0x000ee20000300800 */
[----:B0-----:R-:W-:-:S02]  /*1e9c0*/  SEL R3, R28, R17, !P4 ;  /* 0x000000111c037207 */ /* 0x001fc40006000000 */
[----:B-1----:R-:W-:-:S03]  /*1e9d0*/  SEL R2, R28, R29, !P4 ;  /* 0x0000001d1c027207 */ /* 0x002fc60006000000 */
        /* <DEDUP_REMOVED lines=31> */
[----:B------:R-:W3:Y:S04]  /*1ebd0*/  LDL.LU R22, [R1+0x328] ;  /* 0x0003280001167983 */ /* 0x000ee80000300800 */
[----:B------:R-:W3:Y:S04]  /*1ebe0*/  LDL.LU R18, [R1+0x320] ;  /* 0x0003200001127983 */ /* 0x000ee80000300800 */
[----:B------:R-:W3:Y:S04]  /*1ebf0*/  LDL.LU R17, [R1+0x31c] ;  /* 0x00031c0001117983 */ /* 0x000ee80000300800 */
        /* <DEDUP_REMOVED lines=45> */
[----:B------:R1:W-:Y:S01]  /*1eed0*/  STL [R1+0x348], R5 ;  /* 0x0003480501007387 */ /* 0x0003e20000100800 */
[----:B0-----:R-:W-:-:S03]  /*1eee0*/  SEL R2, R28, R29, !P4 ;  /* 0x0000001d1c027207 */ /* 0x001fc60006000000 */
[----:B------:R-:W2:Y:S01]  /*1eef0*/  LDL.LU R29, [R1+0x314] ;  /* 0x00031400011d7983 */ /* 0x000ea20000300800 */
[----:B-1----:R-:W-:-:S03]  /*1ef00*/  SEL R5, R28, R9, !P4 ;  /* 0x000000091c057207 */ /* 0x002fc60006000000 */
[----:B------:R0:W-:Y:S04]  /*1ef10*/  STL [R1+0x340], R3 ;  /* 0x0003400301007387 */ /* 0x0001e80000100800 */
[----:B------:R1:W-:Y:S01]  /*1ef20*/  STL [R1+0x33c], R2 ;  /* 0x00033c0201007387 */ /* 0x0003e20000100800 */
[----:B0-----:R-:W-:-:S03]  /*1ef30*/  SEL R3, R28, R4, !P4 ;  /* 0x000000041c037207 */ /* 0x001fc60006000000 */
[----:B------:R-:W-:Y:S01]  /*1ef40*/  STL [R1+0x338], R5 ;  /* 0x0003380501007387 */ /* 0x000fe20000100800 */
[C---:B------:R-:W-:Y:S02]  /*1ef50*/  SEL R4, R28.reuse, R22, !P4 ;  /* 0x000000161c047207 */ /* 0x040fe40006000000 */
[C---:B-1----:R-:W-:Y:S01]  /*1ef60*/  SEL R2, R28.reuse, R24, !P4 ;  /* 0x000000181c027207 */ /* 0x042fe20006000000 */
[----:B------:R0:W-:Y:S04]  /*1ef70*/  STL [R1+0x334], R3 ;  /* 0x0003340301007387 */ /* 0x0001e80000100800 */
[----:B------:R1:W-:Y:S01]  /*1ef80*/  STL [R1+0x32c], R2 ;  /* 0x00032c0201007387 */ /* 0x0003e20000100800 */
[----:B0-----:R-:W-:-:S03]  /*1ef90*/  SEL R3, R28, R18, !P4 ;  /* 0x000000121c037207 */ /* 0x001fc60006000000 */
[----:B------:R-:W-:Y:S04]  /*1efa0*/  STL [R1+0x328], R4 ;  /* 0x0003280401007387 */ /* 0x000fe80000100800 */
        /* <DEDUP_REMOVED lines=47> */
[C---:B------:R-:W-:Y:S02]  /*1f2a0*/  SEL R4, R28.reuse, R4, !P4 ;  /* 0x000000041c047207 */ /* 0x040fe40006000000 */
        /* <DEDUP_REMOVED lines=22> */
[----:B------:R1:W-:Y:S04]  /*1f410*/  STL [R1+0x2cc], R3 ;  /* 0x0002cc0301007387 */ /* 0x0003e80000100800 */
[----:B------:R2:W-:Y:S01]  /*1f420*/  STL [R1+0x2c8], R2 ;  /* 0x0002c80201007387 */ /* 0x0005e20000100800 */
[C---:B0-----:R-:W-:Y:S02]  /*1f430*/  SEL R6, R28.reuse, R8, !P4 ;  /* 0x000000081c067207 */ /* 0x041fe40006000000 */
        /* <DEDUP_REMOVED lines=9> */
[----:B------:R-:W2:Y:S04]  /*1f4d0*/  LDL.LU R0, [R1+0x278] ;  /* 0x0002780001007983 */ /* 0x000ea80000300800 */
[----:B------:R1:W-:Y:S01]  /*1f4e0*/  STL [R1+0x2b0], R3 ;  /* 0x0002b00301007387 */ /* 0x0003e20000100800 */
[----:B0-----:R-:W-:-:S03]  /*1f4f0*/  SEL R5, R28, R16, !P4 ;  /* 0x000000101c057207 */ /* 0x001fc60006000000 */
[----:B------:R0:W-:Y:S01]  /*1f500*/  STL [R1+0x2ac], R2 ;  /* 0x0002ac0201007387 */ /* 0x0001e20000100800 */
[----:B-1----:R-:W-:-:S03]  /*1f510*/  SEL R3, R28, R14, !P4 ;  /* 0x0000000e1c037207 */ /* 0x002fc60006000000 */
[----:B------:R-:W-:Y:S01]  /*1f520*/  STL [R1+0x2a8], R5 ;  /* 0x0002a80501007387 */ /* 0x000fe20000100800 */
[----:B0-----:R-:W-:-:S03]  /*1f530*/  SEL R2, R28, R9, !P4 ;  /* 0x000000091c027207 */ /* 0x001fc60006000000 */
[----:B------:R0:W-:Y:S04]  /*1f540*/  STL [R1+0x2a4], R3 ;  /* 0x0002a40301007387 */ /* 0x0001e80000100800 */
[----:B------:R1:W-:Y:S04]  /*1f550*/  STL [R1+0x298], R2 ;  /* 0x0002980201007387 */ /* 0x0003e80000100800 */
[----:B------:R3:W-:Y:S01]  /*1f560*/  STL [R1+0x290], R4 ;  /* 0x0002900401007387 */ /* 0x0007e20000100800 */
[C---:B0-----:R-:W-:Y:S02]  /*1f570*/  SEL R3, R28.reuse, R24, !P4 ;  /* 0x000000181c037207 */ /* 0x041fe40006000000 */
[----:B-1----:R-:W-:-:S03]  /*1f580*/  SEL R2, R28, R22, !P4 ;  /* 0x000000161c027207 */ /* 0x002fc60006000000 */
[----:B------:R0:W-:Y:S01]  /*1f590*/  STL [R1+0x28c], R3 ;  /* 0x00028c0301007387 */ /* 0x0001e20000100800 */
[----:B---3--:R-:W-:-:S03]  /*1f5a0*/  SEL R4, R28, R18, !P4 ;  /* 0x000000121c047207 */ /* 0x008fc60006000000 */
[----:B------:R1:W-:Y:S04]  /*1f5b0*/  STL [R1+0x288], R2 ;  /* 0x0002880201007387 */ /* 0x0003e80000100800 */
[----:B------:R-:W-:Y:S04]  /*1f5c0*/  STL [R1+0x284], R4 ;  /* 0x0002840401007387 */ /* 0x000fe80000100800 */
[----:B------:R-:W3:Y:S01]  /*1f5d0*/  LDL.LU R13, [R1+0x268] ;  /* 0x00026800010d7983 */ /* 0x000ee20000300800 */
[C---:B0-----:R-:W-:Y:S02]  /*1f5e0*/  SEL R3, R28.reuse, R17, !P4 ;  /* 0x000000111c037207 */ /* 0x041fe40006000000 */
        /* <DEDUP_REMOVED lines=70> */
[----:B-1----:R-:W-:-:S02]  /*1fa50*/  SEL R3, R28, R7, !P4 ;  /* 0x000000071c037207 */ /* 0x002fc40006000000 */
[C---:B--2---:R-:W-:Y:S02]  /*1fa60*/  SEL R2, R28.reuse, R5, !P4 ;  /* 0x000000051c027207 */ /* 0x044fe40006000000 */
[C---:B------:R-:W-:Y:S01]  /*1fa70*/  SEL R5, R28.reuse, R25, !P4 ;  /* 0x000000191c057207 */ /* 0x040fe20006000000 */
[----:B------:R-:W-:Y:S04]  /*1fa80*/  STL [R1+0x220], R6 ;  /* 0x0002200601007387 */ /* 0x000fe80000100800 */
[----:B------:R0:W-:Y:S04]  /*1fa90*/  STL [R1+0x21c], R3 ;  /* 0x00021c0301007387 */ /* 0x0001e80000100800 */
[----:B------:R1:W-:Y:S04]  /*1faa0*/  STL [R1+0x30b8], R5 ;  /* 0x0030b80501007387 */ /* 0x0003e80000100800 */
[----:B------:R2:W-:Y:S01]  /*1fab0*/  STL [R1+0x218], R2 ;  /* 0x0002180201007387 */ /* 0x0005e20000100800 */
[----:B0-----:R-:W-:-:S02]  /*1fac0*/  SEL R3, R28, R14, !P4 ;  /* 0x0000000e1c037207 */ /* 0x001fc40006000000 */
[C---:B-1----:R-:W-:Y:S02]  /*1fad0*/  SEL R5, R28.reuse, R16, !P4 ;  /* 0x000000101c057207 */ /* 0x042fe40006000000 */
[----:B--2---:R-:W-:-:S05]  /*1fae0*/  SEL R2, R28, R21, !P4 ;  /* 0x000000151c027207 */ /* 0x004fca0006000000 */
[----:B------:R0:W-:Y:S04]  /*1faf0*/  STL [R1+0x98], R2 ;  /* 0x0000980201007387 */ /* 0x0001e80000100800 */
        /* <DEDUP_REMOVED lines=63> */
[----:B--2---:R-:W-:-:S05]  /*1fef0*/  SEL R5, R28, R5, !P4 ;  /* 0x000000051c057207 */ /* 0x004fca0006000000 */
[----:B------:R5:W-:Y:S04]  /*1ff00*/  STL [R1+0x1cc], R5 ;  /* 0x0001cc0501007387 */ /* 0x000be80000100800 */
[----:B------:R0:W-:Y:S01]  /*1ff10*/  STL [R1+0x1c8], R13 ;  /* 0x0001c80d01007387 */ /* 0x0001e20000100800 */
[----:B-----5:R-:W-:-:S03]  /*1ff20*/  SEL R5, R28, R15, !P4 ;  /* 0x0000000f1c057207 */ /* 0x020fc60006000000 */
[----:B------:R-:W-:Y:S01]  /*1ff30*/  STL [R1+0x1c0], R20 ;  /* 0x0001c01401007387 */ /* 0x000fe20000100800 */
[C---:B------:R-:W-:Y:S02]  /*1ff40*/  SEL R15, R28.reuse, R19, !P4 ;  /* 0x000000131c0f7207 */ /* 0x040fe40006000000 */
[C---:B0-----:R-:W-:Y:S01]  /*1ff50*/  SEL R13, R28.reuse, R23, !P4 ;  /* 0x000000171c0d7207 */ /* 0x041fe20006000000 */
[----:B------:R0:W-:Y:S04]  /*1ff60*/  STL [R1+0x1bc], R5 ;  /* 0x0001bc0501007387 */ /* 0x0001e80000100800 */
[----:B------:R1:W-:Y:S01]  /*1ff70*/  STL [R1+0x1b8], R13 ;  /* 0x0001b80d01007387 */ /* 0x0003e20000100800 */
[----:B0-----:R-:W-:-:S03]  /*1ff80*/  SEL R5, R28, R11, !P4 ;  /* 0x0000000b1c057207 */ /* 0x001fc60006000000 */
[----:B------:R-:W-:Y:S01]  /*1ff90*/  STL [R1+0x1b4], R15 ;  /* 0x0001b40f01007387 */ /* 0x000fe20000100800 */
[C---:B------:R-:W-:Y:S02]  /*1ffa0*/  SEL R11, R28.reuse, R3, !P4 ;  /* 0x000000031c0b7207 */ /* 0x040fe40006000000 */
[C---:B-1----:R-:W-:Y:S01]  /*1ffb0*/  SEL R13, R28.reuse, R27, !P4 ;  /* 0x0000001b1c0d7207 */ /* 0x042fe20006000000 */
[----:B------:R0:W-:Y:S01]  /*1ffc0*/  STL [R1+0x1b0], R5 ;  /* 0x0001b00501007387 */ /* 0x0001e20000100800 */
[----:B------:R-:W-:-:S03]  /*1ffd0*/  SEL R3, R28, R26, !P4 ;  /* 0x0000001a1c037207 */ /* 0x000fc60006000000 */
[----:B------:R-:W-:Y:S01]  /*1ffe0*/  STL [R1+0x1a8], R13 ;  /* 0x0001a80d01007387 */ /* 0x000fe20000100800 */
[----:B0-----:R-:W-:-:S03]  /*1fff0*/  SEL R5, R28, R6, !P4 ;  /* 0x000000061c057207 */ /* 0x001fc60006000000 */
[----:B------:R-:W-:Y:S01]  /*20000*/  STL [R1+0x1a0], R11 ;  /* 0x0001a00b01007387 */ /* 0x000fe20000100800 */
[----:B------:R-:W-:-:S03]  /*20010*/  SEL R6, R28, R10, !P4 ;  /* 0x0000000a1c067207 */ /* 0x000fc60006000000 */
[----:B------:R0:W-:Y:S04]  /*20020*/  STL [R1+0x19c], R5 ;  /* 0x00019c0501007387 */ /* 0x0001e80000100800 */
[----:B------:R1:W-:Y:S01]  /*20030*/  STL [R1+0x194], R3 ;  /* 0x0001940301007387 */ /* 0x0003e20000100800 */
[----:B0-----:R-:W-:-:S03]  /*20040*/  SEL R5, R28, R12, !P4 ;  /* 0x0000000c1c057207 */ /* 0x001fc60006000000 */
[----:B------:R-:W-:Y:S01]  /*20050*/  STL [R1+0x190], R6 ;  /* 0x0001900601007387 */ /* 0x000fe20000100800 */
[----:B-1----:R-:W-:-:S03]  /*20060*/  SEL R3, R28, R2, !P4 ;  /* 0x000000021c037207 */ /* 0x002fc60006000000 */
        /* <DEDUP_REMOVED lines=173> */
[C---:B-----5:R-:W-:Y:S02]  /*20b40*/  SEL R15, R28.reuse, R15, !P4 ;  /* 0x0000000f1c0f7207 */ /* 0x060fe40006000000 */
[----:B------:R-:W-:-:S02]  /*20b50*/  SEL R23, R28, R23, !P4 ;  /* 0x000000171c177207 */ /* 0x000fc40006000000 */
[C---:B------:R-:W-:Y:S02]  /*20b60*/  SEL R19, R28.reuse, R19, !P4 ;  /* 0x000000131c137207 */ /* 0x040fe40006000000 */
[C---:B------:R-:W-:Y:S02]  /*20b70*/  SEL R11, R28.reuse, R11, !P4 ;  /* 0x0000000b1c0b7207 */ /* 0x040fe40006000000 */
[C---:B------:R-:W-:Y:S02]  /*20b80*/  SEL R3, R28.reuse, R3, !P4 ;  /* 0x000000031c037207 */ /* 0x040fe40006000000 */
[C---:B------:R-:W-:Y:S02]  /*20b90*/  SEL R26, R28.reuse, R26, !P4 ;  /* 0x0000001a1c1a7207 */ /* 0x040fe40006000000 */
[C---:B------:R-:W-:Y:S02]  /*20ba0*/  SEL R6, R28.reuse, R6, !P4 ;  /* 0x000000061c067207 */ /* 0x040fe40006000000 */
        /* <DEDUP_REMOVED lines=12> */
[----:B--2---:R-:W-:-:S05]  /*20c70*/  SEL R5, R28, R5, !P4 ;  /* 0x000000051c057207 */ /* 0x004fca0006000000 */
[----:B------:R0:W-:Y:S04]  /*20c80*/  STL [R1+0xb8], R5 ;  /* 0x0000b80501007387 */ /* 0x0001e80000100800 */
[----:B0-----:R-:W2:Y:S04]  /*20c90*/  LDL.LU R5, [R1+0x30b8] ;  /* 0x0030b80001057983 */ /* 0x001ea80000300800 */
[----:B------:R0:W-:Y:S04]  /*20ca0*/  STL [R1+0xb4], R13 ;  /* 0x0000b40d01007387 */ /* 0x0001e80000100800 */
[----:B0-----:R-:W3:Y:S04]  /*20cb0*/  LDL.LU R13, [R1+0x30b4] ;  /* 0x0030b400010d7983 */ /* 0x001ee80000300800 */
[----:B------:R0:W-:Y:S04]  /*20cc0*/  STL [R1+0xb0], R20 ;  /* 0x0000b01401007387 */ /* 0x0001e80000100800 */
[----:B0-----:R-:W4:Y:S04]  /*20cd0*/  LDL.LU R20, [R1+0x30b0] ;  /* 0x0030b00001147983 */ /* 0x001f280000300800 */
[----:B------:R0:W-:Y:S04]  /*20ce0*/  STL [R1+0xac], R15 ;  /* 0x0000ac0f01007387 */ /* 0x0001e80000100800 */
[----:B0-----:R-:W5:Y:S04]  /*20cf0*/  LDL.LU R15, [R1+0x30ac] ;  /* 0x0030ac00010f7983 */ /* 0x001f680000300800 */
[----:B------:R0:W-:Y:S04]  /*20d00*/  STL [R1+0xa8], R23 ;  /* 0x0000a81701007387 */ /* 0x0001e80000100800 */
[----:B0-----:R-:W2:Y:S04]  /*20d10*/  LDL.LU R23, [R1+0x30a8] ;  /* 0x0030a80001177983 */ /* 0x001ea80000300800 */
        /* <DEDUP_REMOVED lines=21> */
[----:B0-----:R-:W3:Y:S04]  /*20e70*/  LDL.LU R9, [R1+0x307c] ;  /* 0x00307c0001097983 */ /* 0x001ee80000300800 */
[----:B------:R0:W-:Y:S04]  /*20e80*/  STL [R1+0x70], R24 ;  /* 0x0000701801007387 */ /* 0x0001e80000100800 */
[----:B0-----:R-:W3:Y:S04]  /*20e90*/  LDL.LU R24, [R1+0x3078] ;  /* 0x0030780001187983 */ /* 0x001ee80000300800 */
[----:B------:R0:W-:Y:S04]  /*20ea0*/  STL [R1+0x6c], R22 ;  /* 0x00006c1601007387 */ /* 0x0001e80000100800 */
[----:B0-----:R-:W3:Y:S04]  /*20eb0*/  LDL.LU R22, [R1+0x3074] ;  /* 0x0030740001167983 */ /* 0x001ee80000300800 */
[----:B------:R0:W-:Y:S04]  /*20ec0*/  STL [R1+0x64], R18 ;  /* 0x0000641201007387 */ /* 0x0001e80000100800 */
[----:B0-----:R-:W4:Y:S04]  /*20ed0*/  LDL.LU R18, [R1+0x3070] ;  /* 0x0030700001127983 */ /* 0x001f280000300800 */
[----:B------:R0:W-:Y:S04]  /*20ee0*/  STL [R1+0x58], R17 ;  /* 0x0000581101007387 */ /* 0x0001e80000100800 */
[----:B0-----:R-:W4:Y:S04]  /*20ef0*/  LDL.LU R17, [R1+0x306c] ;  /* 0x00306c0001117983 */ /* 0x001f280000300800 */
[----:B------:R0:W-:Y:S04]  /*20f00*/  STL [R1+0x54], R29 ;  /* 0x0000541d01007387 */ /* 0x0001e80000100800 */
[----:B0-----:R-:W4:Y:S04]  /*20f10*/  LDL.LU R29, [R1+0x3068] ;  /* 0x00306800011d7983 */ /* 0x001f280000300800 */
[----:B------:R0:W-:Y:S04]  /*20f20*/  STL [R1+0x50], R0 ;  /* 0x0000500001007387 */ /* 0x0001e80000100800 */
[----:B0-----:R-:W5:Y:S01]  /*20f30*/  LDL.LU R0, [R1+0x3064] ;  /* 0x0030640001007983 */ /* 0x001f620000300800 */
[----:B------:R-:W-:-:S02]  /*20f40*/  SEL R27, R28, R27, !P4 ;  /* 0x0000001b1c1b7207 */ /* 0x000fc40006000000 */
[----:B------:R-:W-:-:S03]  /*20f50*/  SEL R12, R28, R12, !P4 ;  /* 0x0000000c1c0c7207 */ /* 0x000fc60006000000 */
[----:B------:R0:W-:Y:S02]  /*20f60*/  STL [R1+0x4c], R27 ;  /* 0x00004c1b01007387 */ /* 0x0001e40000100800 */
[C---:B0-----:R-:W-:Y:S02]  /*20f70*/  SEL R27, R28.reuse, R10, !P4 ;  /* 0x0000000a1c1b7207 */ /* 0x041fe40006000000 */
[C---:B------:R-:W-:Y:S02]  /*20f80*/  SEL R10, R28.reuse, R8, !P4 ;  /* 0x000000081c0a7207 */ /* 0x040fe40006000000 */
[C---:B------:R-:W-:Y:S01]  /*20f90*/  SEL R8, R28.reuse, R7, !P4 ;  /* 0x000000071c087207 */ /* 0x040fe20006000000 */
[----:B------:R2:W-:Y:S01]  /*20fa0*/  STL [R1+0x48], R27 ;  /* 0x0000481b01007387 */ /* 0x0005e20000100800 */
[----:B------:R-:W-:-:S03]  /*20fb0*/  SEL R7, R28, R4, !P4 ;  /* 0x000000041c077207 */ /* 0x000fc60006000000 */
[----:B------:R-:W-:Y:S04]  /*20fc0*/  STL [R1+0x44], R12 ;  /* 0x0000440c01007387 */ /* 0x000fe80000100800 */
[----:B------:R-:W-:Y:S04]  /*20fd0*/  STL [R1+0x40], R10 ;  /* 0x0000400a01007387 */ /* 0x000fe80000100800 */
[----:B------:R3:W-:Y:S01]  /*20fe0*/  STL [R1+0x3c], R8 ;  /* 0x00003c0801007387 */ /* 0x0007e20000100800 */
[C---:B--2---:R-:W-:Y:S02]  /*20ff0*/  SEL R27, R28.reuse, R14, !P4 ;  /* 0x0000000e1c1b7207 */ /* 0x044fe40006000000 */
[----:B---3--:R-:W-:-:S02]  /*21000*/  SEL R8, R28, R22, !P4 ;  /* 0x000000161c087207 */ /* 0x008fc40006000000 */
[C---:B----4-:R-:W-:Y:S02]  /*21010*/  SEL R29, R28.reuse, R29, !P4 ;  /* 0x0000001d1c1d7207 */ /* 0x050fe40006000000 */
[C---:B-----5:R-:W-:Y:S02]  /*21020*/  SEL R4, R28.reuse, R0, !P4 ;  /* 0x000000001c047207 */ /* 0x060fe40006000000 */
[----:B------:R-:W2:Y:S04]  /*21030*/  LDL.LU R0, [R1+0x3060] ;  /* 0x0030600001007983 */ /* 0x000ea80000300800 */
[----:B------:R0:W-:Y:S04]  /*21040*/  STL [R1+0x14], R7 ;  /* 0x0000140701007387 */ /* 0x0001e80000100800 */
[----:B------:R1:W-:Y:S04]  /*21050*/  STL [R1+0x3010], R29 ;  /* 0x0030101d01007387 */ /* 0x0003e80000100800 */
[----:B------:R3:W-:Y:S01]  /*21060*/  STL [R1], R4 ;  /* 0x0000000401007387 */ /* 0x0007e20000100800 */
[----:B0-----:R-:W-:-:S02]  /*21070*/  SEL R7, R28, R9, !P4 ;  /* 0x000000091c077207 */ /* 0x001fc40006000000 */
[C---:B-1----:R-:W-:Y:S02]  /*21080*/  SEL R29, R28.reuse, R18, !P4 ;  /* 0x000000121c1d7207 */ /* 0x042fe40006000000 */
[----:B---3--:R-:W-:-:S03]  /*21090*/  SEL R4, R28, R17, !P4 ;  /* 0x000000111c047207 */ /* 0x008fc60006000000 */
[----:B------:R-:W-:Y:S04]  /*210a0*/  STL [R1+0x3014], R29 ;  /* 0x0030141d01007387 */ /* 0x000fe80000100800 */
[----:B------:R0:W-:Y:S04]  /*210b0*/  STL [R1+0x214], R4 ;  /* 0x0002140401007387 */ /* 0x0001e80000100800 */
[----:B------:R-:W-:Y:S04]  /*210c0*/  STL [R1+0x7e4], R8 ;  /* 0x0007e40801007387 */ /* 0x000fe80000100800 */
[----:B------:R-:W-:Y:S01]  /*210d0*/  STL [R1+0x3054], R27 ;  /* 0x0030541b01007387 */ /* 0x000fe20000100800 */
[----:B0-----:R-:W-:-:S03]  /*210e0*/  SEL R4, R28, R24, !P4 ;  /* 0x000000181c047207 */ /* 0x001fc60006000000 */
[----:B------:R0:W-:Y:S01]  /*210f0*/  STL [R1+0x7ec], R7 ;  /* 0x0007ec0701007387 */ /* 0x0001e20000100800 */
[C---:B------:R-:W-:Y:S02]  /*21100*/  SEL R29, R28.reuse, R25, !P4 ;  /* 0x000000191c1d7207 */ /* 0x040fe40006000000 */
[C---:B0-----:R-:W-:Y:S01]  /*21110*/  SEL R7, R28.reuse, R16, !P4 ;  /* 0x000000101c077207 */ /* 0x041fe20006000000 */
[----:B------:R-:W-:Y:S01]  /*21120*/  IMAD.MOV.U32 R27, RZ, RZ, R4 ;  /* 0x000000ffff1b7224 */ /* 0x000fe200078e0004 */
[----:B------:R-:W-:-:S03]  /*21130*/  SEL R4, R28, R11, !P4 ;  /* 0x0000000b1c047207 */ /* 0x000fc60006000000 */
[----:B------:R0:W-:Y:S04]  /*21140*/  STL [R1+0x7f4], R7 ;  /* 0x0007f40701007387 */ /* 0x0001e80000100800 */
[----:B------:R1:W-:Y:S01]  /*21150*/  STL [R1+0x3018], R29 ;  /* 0x0030181d01007387 */ /* 0x0003e20000100800 */
[C---:B0-----:R-:W-:Y:S02]  /*21160*/  SEL R7, R28.reuse, R2, !P4 ;  /* 0x000000021c077207 */ /* 0x041fe40006000000 */
[----:B------:R-:W-:-:S03]  /*21170*/  SEL R2, R28, R23, !P4 ;  /* 0x000000171c027207 */ /* 0x000fc60006000000 */
[----:B------:R-:W-:Y:S04]  /*21180*/  STL [R1+0x3058], R7 ;  /* 0x0030580701007387 */ /* 0x000fe80000100800 */
[----:B------:R-:W-:Y:S04]  /*21190*/  STL [R1+0x305c], R4 ;  /* 0x00305c0401007387 */ /* 0x000fe80000100800 */
[----:B------:R0:W-:Y:S04]  /*211a0*/  STL [R1+0x80c], R2 ;  /* 0x00080c0201007387 */ /* 0x0001e80000100800 */
[----:B------:R-:W3:Y:S04]  /*211b0*/  LDL.LU R23, [R1+0x24] ;  /* 0x0000240001177983 */ /* 0x000ee80000300800 */
[----:B------:R-:W4:Y:S01]  /*211c0*/  LDL.LU R24, [R1+0x20] ;  /* 0x0000200001187983 */ /* 0x000f220000300800 */
[----:B------:R-:W5:Y:S01]  /*211d0*/  S2R R10, SR_TID.X ;  /* 0x00000000000a7919 */ /* 0x000f620000002100 */
[----:B------:R-:W-:-:S02]  /*211e0*/  LEA R16, P0, R26, UR4, 0x1 ;  /* 0x000000041a107c11 */ /* 0x000fc4000f8008ff */
[----:B-1----:R-:W-:Y:S01]  /*211f0*/  SEL R29, R28, R13, !P4 ;  /* 0x0000000d1c1d7207 */ /* 0x002fe20006000000 */
[----:B------:R-:W-:Y:S01]  /*21200*/  IMAD R13, R6, 0x40, R26 ;  /* 0x00000040060d7824 */ /* 0x000fe200078e021a */
[----:B------:R-:W-:Y:S02]  /*21210*/  LEA.HI.X.SX32 R17, R26, UR5, 0x1, P0 ;  /* 0x000000051a117c11 */ /* 0x000fe400080f0eff */
[----:B-----5:R-:W-:-:S05]  /*21220*/  SHF.R.U32.HI R10, RZ, 0x4, R10 ;  /* 0x00000004ff0a7819 */ /* 0x020fca000001160a */
[----:B------:R-:W-:-:S04]  /*21230*/  VIADD R10, R10, 0x7c ;  /* 0x0000007c0a0a7836 */ /* 0x000fc80000000000 */
[----:B------:R-:W-:Y:S02]  /*21240*/  IMAD R26, R10, UR7, RZ ;  /* 0x000000070a1a7c24 */ /* 0x000fe4000f8e02ff */
[----:B------:R-:W1:Y:S01]  /*21250*/  S2R R10, SR_TID.X ;  /* 0x00000000000a7919 */ /* 0x000e620000002100 */
[C---:B------:R-:W-:Y:S02]  /*21260*/  SEL R21, R28.reuse, R21, !P4 ;  /* 0x000000151c157207 */ /* 0x040fe40006000000 */
[C---:B------:R-:W-:Y:S01]  /*21270*/  SEL R22, R28.reuse, R19, !P4 ;  /* 0x000000131c167207 */ /* 0x040fe20006000000 */
[----:B------:R-:W-:Y:S01]  /*21280*/  IMAD R19, RZ, RZ, -UR7 ;  /* 0x80000007ff137e24 */ /* 0x000fe2000f8e02ff */
[----:B0-----:R-:W-:Y:S01]  /*21290*/  SEL R2, R28, R20, !P4 ;  /* 0x000000141c027207 */ /* 0x001fe20006000000 */
[----:B------:R-:W-:Y:S02]  /*212a0*/  IMAD.MOV.U32 R4, RZ, RZ, R5 ;  /* 0x000000ffff047224 */ /* 0x000fe400078e0005 */
[----:B------:R-:W5:Y:S01]  /*212b0*/  LDL.LU R5, [R1+0x68] ;  /* 0x0000680001057983 */ /* 0x000f620000300800 */
[----:B------:R-:W-:-:S03]  /*212c0*/  IMAD.MOV.U32 R7, RZ, RZ, R21 ;  /* 0x000000ffff077224 */ /* 0x000fc600078e0015 */
[----:B------:R-:W5:Y:S04]  /*212d0*/  LDL.LU R6, [R1+0x94] ;  /* 0x0000940001067983 */ /* 0x000f680000300800 */
[----:B------:R-:W5:Y:S04]  /*212e0*/  LDL.LU R8, [R1+0xc] ;  /* 0x00000c0001087983 */ /* 0x000f680000300800 */
[----:B------:R-:W5:Y:S04]  /*212f0*/  LDL.LU R12, [R1+0x8] ;  /* 0x00000800010c7983 */ /* 0x000f680000300800 */
[----:B------:R0:W-:Y:S01]  /*21300*/  STL [R1+0x3030], R3 ;  /* 0x0030300301007387 */ /* 0x0001e20000100800 */
[----:B------:R-:W-:Y:S01]  /*21310*/  LEA R14, P1, R13, UR4, 0x1 ;  /* 0x000000040d0e7c11 */ /* 0x000fe2000f8208ff */
[----:B------:R-:W0:Y:S01]  /*21320*/  LDCU UR4, c[0x0][0x3a8] ;  /* 0x00007500ff0477ac */ /* 0x000e220008000800 */
[----:B-1----:R-:W-:-:S04]  /*21330*/  SHF.R.U32.HI R21, RZ, 0x4, R10 ;  /* 0x00000004ff157819 */ /* 0x002fc8000001160a */
[----:B------:R-:W-:Y:S02]  /*21340*/  SGXT.U32 R21, R21, 0x2 ;  /* 0x000000021515781a */ /* 0x000fe40000000000 */
[----:B------:R-:W-:Y:S02]  /*21350*/  SEL R18, R28, R15, !P4 ;  /* 0x0000000f1c127207 */ /* 0x000fe40006000000 */
[----:B------:R-:W-:Y:S01]  /*21360*/  LEA.HI.X.SX32 R15, R13, UR5, 0x1, P1 ;  /* 0x000000050d0f7c11 */ /* 0x000fe200088f0eff */
[----:B------:R-:W-:Y:S01]  /*21370*/  IMAD R28, R21, UR7, RZ ;  /* 0x00000007151c7c24 */ /* 0x000fe2000f8e02ff */
[----:B------:R-:W-:Y:S01]  /*21380*/  SHF.R.U32.HI R25, RZ, 0x4, R10 ;  /* 0x00000004ff197819 */ /* 0x000fe2000001160a */
[----:B--2---:R-:W-:Y:S02]  /*21390*/  IMAD R11, R0, UR8, RZ ;  /* 0x00000008000b7c24 */ /* 0x004fe4000f8e02ff */
[----:B------:R-:W-:Y:S02]  /*213a0*/  IMAD R0, R19, 0x4, R3 ;  /* 0x0000000413007824 */ /* 0x000fe400078e0203 */
[----:B0-----:R-:W-:-:S02]  /*213b0*/  IMAD.MOV.U32 R3, RZ, RZ, R2 ;  /* 0x000000ffff037224 */ /* 0x001fc400078e0002 */
[C---:B------:R-:W-:Y:S01]  /*213c0*/  IMAD R2, R19.reuse, 0x4, R0 ;  /* 0x0000000413027824 */ /* 0x040fe200078e0200 */
[----:B------:R0:W-:Y:S04]  /*213d0*/  STL [R1+0x302c], R0 ;  /* 0x00302c0001007387 */ /* 0x0001e80000100800 */
[----:B------:R-:W2:Y:S01]  /*213e0*/  LDL.LU R10, [R1+0x4] ;  /* 0x00000400010a7983 */ /* 0x000ea20000300800 */
[----:B0-----:R-:W-:Y:S02]  /*213f0*/  IMAD.MOV.U32 R0, RZ, RZ, R22 ;  /* 0x000000ffff007224 */ /* 0x001fe400078e0016 */
[C---:B------:R-:W-:Y:S01]  /*21400*/  IMAD R22, R19.reuse, 0x4, R2 ;  /* 0x0000000413167824 */ /* 0x040fe200078e0202 */
[----:B------:R-:W-:Y:S03]  /*21410*/  STL [R1+0x3024], R28 ;  /* 0x0030241c01007387 */ /* 0x000fe60000100800 */
[----:B------:R-:W-:-:S02]  /*21420*/  IMAD R13, R19, 0x4, R22 ;  /* 0x00000004130d7824 */ /* 0x000fc400078e0216 */
[----:B----4-:R-:W-:Y:S02]  /*21430*/  IMAD R24, R24, UR6, RZ ;  /* 0x0000000618187c24 */ /* 0x010fe4000f8e02ff */
[----:B---3--:R-:W-:Y:S02]  /*21440*/  IMAD R20, R23, UR6, RZ ;  /* 0x0000000617147c24 */ /* 0x008fe4000f8e02ff */
[----:B------:R-:W-:Y:S01]  /*21450*/  IMAD R23, R19, 0x4, R13 ;  /* 0x0000000413177824 */ /* 0x000fe200078e020d */
[----:B------:R-:W-:Y:S04]  /*21460*/  STL [R1+0x301c], R24 ;  /* 0x00301c1801007387 */ /* 0x000fe80000100800 */
[----:B------:R0:W-:Y:S04]  /*21470*/  STL [R1+0x3028], R13 ;  /* 0x0030280d01007387 */ /* 0x0001e80000100800 */
[----:B0-----:R-:W3:Y:S01]  /*21480*/  LDL.LU R13, [R1+0x10] ;  /* 0x00001000010d7983 */ /* 0x001ee20000300800 */
[----:B------:R-:W-:Y:S01]  /*21490*/  LEA R9, P2, R11, UR10, 0x1 ;  /* 0x0000000a0b097c11 */ /* 0x000fe2000f8408ff */
[----:B------:R-:W-:-:S02]  /*214a0*/  VIADD R25, R25, 0x3c ;  /* 0x0000003c19197836 */ /* 0x000fc40000000000 */
[----:B------:R-:W-:Y:S01]  /*214b0*/  IMAD.MOV.U32 R28, RZ, RZ, R18 ;  /* 0x000000ffff1c7224 */ /* 0x000fe200078e0012 */
[----:B------:R0:W-:Y:S01]  /*214c0*/  STL [R1+0x3020], R15 ;  /* 0x0030200f01007387 */ /* 0x0001e20000100800 */
[----:B------:R-:W-:Y:S01]  /*214d0*/  IMAD.WIDE R18, R20, 0x2, R14 ;  /* 0x0000000214127825 */ /* 0x000fe200078e020e */
[----:B------:R-:W-:-:S03]  /*214e0*/  LOP3.LUT R24, R21, 0x78, RZ, 0xfc, !PT ;  /* 0x0000007815187812 */ /* 0x000fc600078efcff */
[----:B------:R-:W-:Y:S02]  /*214f0*/  IMAD R25, R25, UR7, RZ ;  /* 0x0000000719197c24 */ /* 0x000fe4000f8e02ff */
[----:B0-----:R-:W-:Y:S01]  /*21500*/  IMAD.MOV.U32 R15, RZ, RZ, R4 ;  /* 0x000000ffff0f7224 */ /* 0x001fe200078e0004 */
[-C--:B------:R-:W-:Y:S01]  /*21510*/  LEA R4, P0, R26, R9.reuse, 0x1 ;  /* 0x000000091a047211 */ /* 0x080fe200078008ff */
[----:B------:R-:W-:Y:S01]  /*21520*/  IMAD R24, R24, UR4, RZ ;  /* 0x0000000418187c24 */ /* 0x000fe2000f8e02ff */
[----:B------:R-:W-:Y:S01]  /*21530*/  LEA.HI.X.SX32 R11, R11, UR11, 0x1, P2 ;  /* 0x0000000b0b0b7c11 */ /* 0x000fe200090f0eff */
[----:B------:R-:W0:Y:S02]  /*21540*/  LDCU UR4, c[0x0][0x3a8] ;  /* 0x00007500ff0477ac */ /* 0x000e240008000800 */
[----:B------:R1:W-:Y:S01]  /*21550*/  STL [R1+0x2fec], R4 ;  /* 0x002fec0401007387 */ /* 0x0003e20000100800 */
[----:B------:R-:W-:Y:S01]  /*21560*/  IMAD.WIDE R20, R20, 0x2, R16 ;  /* 0x0000000214147825 */ /* 0x000fe200078e0210 */
[----:B------:R-:W4:Y:S01]  /*21570*/  LDCU UR11, c[0x0][0x3a0] ;  /* 0x00007400ff0b77ac */ /* 0x000f220008000800 */
[----:B-1----:R-:W-:-:S05]  /*21580*/  LEA R4, P1, R25, R9, 0x1 ;  /* 0x0000000919047211 */ /* 0x002fca00078208ff */
[----:B------:R1:W-:Y:S02]  /*21590*/  STL [R1+0x3000], R4 ;  /* 0x0030000401007387 */ /* 0x0003e40000100800 */
[----:B-1----:R-:W-:-:S05]  /*215a0*/  LEA R4, P4, R24, R9, 0x1 ;  /* 0x0000000918047211 */ /* 0x002fca00078808ff */
[----:B------:R5:W-:Y:S02]  /*215b0*/  STL [R1+0x2ff0], R4 ;  /* 0x002ff00401007387 */ /* 0x000be40000100800 */
[----:B-----5:R-:W-:-:S05]  /*215c0*/  LEA R4, P5, R5, R9, 0x1 ;  /* 0x0000000905047211 */ /* 0x020fca00078a08ff */
[----:B------:R1:W-:Y:S02]  /*215d0*/  STL [R1+0x2ff4], R4 ;  /* 0x002ff40401007387 */ /* 0x0003e40000100800 */
[----:B-1----:R-:W-:-:S05]  /*215e0*/  LEA R4, P3, R6, R9, 0x1 ;  /* 0x0000000906047211 */ /* 0x002fca00078608ff */
[----:B------:R3:W-:Y:S02]  /*215f0*/  STL [R1+0x2ff8], R4 ;  /* 0x002ff80401007387 */ /* 0x0007e40000100800 */
[----:B---3--:R-:W-:-:S05]  /*21600*/  LEA R4, P2, R13, R9, 0x1 ;  /* 0x000000090d047211 */ /* 0x008fca00078408ff */
[----:B------:R1:W-:Y:S04]  /*21610*/  STL [R1+0x2ffc], R4 ;  /* 0x002ffc0401007387 */ /* 0x0003e80000100800 */
[----:B-1----:R-:W3:Y:S01]  /*21620*/  LDL.LU R4, [R1+0x305c] ;  /* 0x00305c0001047983 */ /* 0x002ee20000300800 */
[----:B------:R-:W-:-:S05]  /*21630*/  LEA.HI.X.SX32 R26, R26, R11, 0x1, P0 ;  /* 0x0000000b1a1a7211 */ /* 0x000fca00000f0eff */
[----:B------:R1:W-:Y:S01]  /*21640*/  STL [R1+0x2fe4], R26 ;  /* 0x002fe41a01007387 */ /* 0x0003e20000100800 */
[----:B------:R-:W-:Y:S01]  /*21650*/  LEA.HI.X.SX32 R25, R25, R11, 0x1, P1 ;  /* 0x0000000b19197211 */ /* 0x000fe200008f0eff */
[----:B-1----:R-:W-:Y:S01]  /*21660*/  IMAD.MOV.U32 R26, RZ, RZ, R7 ;  /* 0x000000ffff1a7224 */ /* 0x002fe200078e0007 */
[----:B------:R-:W-:-:S05]  /*21670*/  LEA R7, P0, R8, R9, 0x1 ;  /* 0x0000000908077211 */ /* 0x000fca00078008ff */
[----:B------:R1:W-:Y:S01]  /*21680*/  STL [R1+0x2fe8], R7 ;  /* 0x002fe80701007387 */ /* 0x0003e20000100800 */
[----:B------:R-:W-:-:S03]  /*21690*/  LEA.HI.X.SX32 R24, R24, R11, 0x1, P4 ;  /* 0x0000000b18187211 */ /* 0x000fc600020f0eff */
[----:B-1----:R-:W5:Y:S04]  /*216a0*/  LDL.LU R7, [R1+0x3058] ;  /* 0x0030580001077983 */ /* 0x002f680000300800 */
[----:B------:R1:W-:Y:S02]  /*216b0*/  STL [R1+0x2fe0], R25 ;  /* 0x002fe01901007387 */ /* 0x0003e40000100800 */
[----:B-1----:R-:W-:Y:S01]  /*216c0*/  IMAD.MOV.U32 R25, RZ, RZ, R27 ;  /* 0x000000ffff197224 */ /* 0x002fe200078e001b */
[----:B------:R-:W-:-:S05]  /*216d0*/  LEA R27, P1, R12, R9, 0x1 ;  /* 0x000000090c1b7211 */ /* 0x000fca00078208ff */
[----:B------:R1:W-:Y:S04]  /*216e0*/  STL [R1+0x2fdc], R27 ;  /* 0x002fdc1b01007387 */ /* 0x0003e80000100800 */
[----:B-1----:R-:W4:Y:S04]  /*216f0*/  LDL.LU R27, [R1+0x3054] ;  /* 0x00305400011b7983 */ /* 0x002f280000300800 */
[----:B------:R3:W-:Y:S02]  /*21700*/  STL [R1+0x2fd4], R24 ;  /* 0x002fd41801007387 */ /* 0x0007e40000100800 */
[----:B---3--:R-:W-:Y:S01]  /*21710*/  IMAD.MOV.U32 R24, RZ, RZ, R4 ;  /* 0x000000ffff187224 */ /* 0x008fe200078e0004 */
[----:B--2---:R-:W-:-:S05]  /*21720*/  LEA R4, P4, R10, R9, 0x1 ;  /* 0x000000090a047211 */ /* 0x004fca00078808ff */
[----:B------:R1:W-:Y:S04]  /*21730*/  STL [R1+0x2fd8], R4 ;  /* 0x002fd80401007387 */ /* 0x0003e80000100800 */
[----:B-1----:R-:W2:Y:S01]  /*21740*/  LDL.LU R4, [R1+0x3050] ;  /* 0x0030500001047983 */ /* 0x002ea20000300800 */
[----:B------:R-:W-:-:S05]  /*21750*/  LEA.HI.X.SX32 R5, R5, R11, 0x1, P5 ;  /* 0x0000000b05057211 */ /* 0x000fca00028f0eff */
[----:B------:R2:W-:Y:S02]  /*21760*/  STL [R1+0x2fcc], R5 ;  /* 0x002fcc0501007387 */ /* 0x0005e40000100800 */
        /* <DEDUP_REMOVED lines=10> */
[----:B-----5:R-:W-:Y:S01]  /*21810*/  IMAD.MOV.U32 R13, RZ, RZ, R7 ;  /* 0x000000ffff0d7224 */ /* 0x020fe200078e0007 */
        /* <DEDUP_REMOVED lines=20> */
[----:B-1----:R-:W-:Y:S02]  /*21960*/  IMAD.MOV.U32 R4, RZ, RZ, R25 ;  /* 0x000000ffff047224 */ /* 0x002fe400078e0019 */
[----:B------:R-:W-:Y:S02]  /*21970*/  IMAD.MOV.U32 R25, RZ, RZ, R29 ;  /* 0x000000ffff197224 */ /* 0x000fe400078e001d */
[----:B----4-:R-:W-:Y:S01]  /*21980*/  IMAD.MOV.U32 R29, RZ, RZ, R27 ;  /* 0x000000ffff1d7224 */ /* 0x010fe200078e001b */
[----:B--2---:R-:W-:-:S05]  /*21990*/  LEA R27, P5, R10, R9, 0x1 ;  /* 0x000000090a1b7211 */ /* 0x004fca00078a08ff */
[----:B------:R1:W-:Y:S04]  /*219a0*/  STL [R1+0x2fa0], R27 ;  /* 0x002fa01b01007387 */ /* 0x0003e80000100800 */
[----:B-1----:R-:W2:Y:S01]  /*219b0*/  LDL.LU R27, [R1+0x3034] ;  /* 0x00303400011b7983 */ /* 0x002ea20000300800 */
[----:B------:R-:W-:-:S05]  /*219c0*/  LEA.HI.X.SX32 R5, R5, R11, 0x1, P3 ;  /* 0x0000000b05057211 */ /* 0x000fca00018f0eff */
[----:B------:R1:W-:Y:S02]  /*219d0*/  STL [R1+0x2f94], R5 ;  /* 0x002f940501007387 */ /* 0x0003e40000100800 */
[----:B-1----:R-:W-:Y:S01]  /*219e0*/  IMAD.MOV.U32 R5, RZ, RZ, R3 ;  /* 0x000000ffff057224 */ /* 0x002fe200078e0003 */
        /* <DEDUP_REMOVED lines=10> */
[----:B------:R1:W-:Y:S01]  /*21a90*/  STL [R1+0x2f84], R7 ;  /* 0x002f840701007387 */ /* 0x0003e20000100800 */
[-C--:B------:R-:W-:Y:S01]  /*21aa0*/  LEA.HI.X.SX32 R8, R8, R11.reuse, 0x1, P1 ;  /* 0x0000000b08087211 */ /* 0x080fe200008f0eff */
[----:B-1----:R-:W-:Y:S02]  /*21ab0*/  IMAD.MOV.U32 R7, RZ, RZ, R26 ;  /* 0x000000ffff077224 */ /* 0x002fe400078e001a */
[----:B------:R-:W-:Y:S01]  /*21ac0*/  IMAD.MOV.U32 R26, RZ, RZ, R15 ;  /* 0x000000ffff1a7224 */ /* 0x000fe200078e000f */
[----:B------:R-:W-:Y:S02]  /*21ad0*/  LEA.HI.X.SX32 R12, R12, R11, 0x1, P4 ;  /* 0x0000000b0c0c7211 */ /* 0x000fe400020f0eff */
[----:B--2---:R-:W-:-:S05]  /*21ae0*/  LEA R15, P0, R0, R9, 0x1 ;  /* 0x00000009000f7211 */ /* 0x004fca00078008ff */
[----:B------:R-:W-:Y:S04]  /*21af0*/  STL [R1+0x2f88], R15 ;  /* 0x002f880f01007387 */ /* 0x000fe80000100800 */
[----:B------:R1:W-:Y:S02]  /*21b00*/  STL [R1+0x2f7c], R8 ;  /* 0x002f7c0801007387 */ /* 0x0003e40000100800 */
[----:B-1----:R-:W-:Y:S01]  /*21b10*/  IMAD.MOV.U32 R8, RZ, RZ, R4 ;  /* 0x000000ffff087224 */ /* 0x002fe200078e0004 */
[----:B------:R-:W-:-:S05]  /*21b20*/  LEA R4, P1, R2, R9, 0x1 ;  /* 0x0000000902047211 */ /* 0x000fca00078208ff */
[----:B------:R-:W-:Y:S04]  /*21b30*/  STL [R1+0x2f80], R4 ;  /* 0x002f800401007387 */ /* 0x000fe80000100800 */
[----:B------:R1:W-:Y:S02]  /*21b40*/  STL [R1+0x2f74], R12 ;  /* 0x002f740c01007387 */ /* 0x0003e40000100800 */
[----:B-1----:R-:W-:Y:S02]  /*21b50*/  IMAD.MOV.U32 R12, RZ, RZ, R6 ;  /* 0x000000ffff0c7224 */ /* 0x002fe400078e0006 */
[----:B------:R-:W-:Y:S01]  /*21b60*/  IMAD.MOV.U32 R6, RZ, RZ, R13 ;  /* 0x000000ffff067224 */ /* 0x000fe200078e000d */
[----:B------:R-:W-:-:S05]  /*21b70*/  LEA R13, P4, R22, R9, 0x1 ;  /* 0x00000009160d7211 */ /* 0x000fca00078808ff */
[----:B------:R1:W-:Y:S04]  /*21b80*/  STL [R1+0x2f78], R13 ;  /* 0x002f780d01007387 */ /* 0x0003e80000100800 */
[----:B-1----:R-:W2:Y:S01]  /*21b90*/  LDL.LU R13, [R1+0x3028] ;  /* 0x00302800010d7983 */ /* 0x002ea20000300800 */
[-C--:B------:R-:W-:Y:S02]  /*21ba0*/  LEA.HI.X.SX32 R10, R10, R11.reuse, 0x1, P5 ;  /* 0x0000000b0a0a7211 */ /* 0x080fe400028f0eff */
[----:B------:R-:W-:-:S03]  /*21bb0*/  LEA.HI.X.SX32 R27, R27, R11, 0x1, P3 ;  /* 0x0000000b1b1b7211 */ /* 0x000fc600018f0eff */
[----:B------:R1:W-:Y:S02]  /*21bc0*/  STL [R1+0x2f6c], R10 ;  /* 0x002f6c0a01007387 */ /* 0x0003e40000100800 */
[----:B-1----:R-:W-:Y:S01]  /*21bd0*/  IMAD.MOV.U32 R10, RZ, RZ, R5 ;  /* 0x000000ffff0a7224 */ /* 0x002fe200078e0005 */
[----:B--2---:R-:W-:-:S05]  /*21be0*/  LEA R5, P5, R13, R9, 0x1 ;  /* 0x000000090d057211 */ /* 0x004fca00078a08ff */
[----:B------:R-:W-:Y:S04]  /*21bf0*/  STL [R1+0x2f70], R5 ;  /* 0x002f700501007387 */ /* 0x000fe80000100800 */
[----:B------:R1:W-:Y:S02]  /*21c00*/  STL [R1+0x2f64], R27 ;  /* 0x002f641b01007387 */ /* 0x0003e40000100800 */
[----:B-1----:R-:W-:Y:S01]  /*21c10*/  IMAD.MOV.U32 R27, RZ, RZ, R28 ;  /* 0x000000ffff1b7224 */ /* 0x002fe200078e001c */
[----:B------:R-:W-:-:S05]  /*21c20*/  LEA R28, P3, R23, R9, 0x1 ;  /* 0x00000009171c7211 */ /* 0x000fca00078608ff */
[----:B------:R1:W-:Y:S04]  /*21c30*/  STL [R1+0x2f68], R28 ;  /* 0x002f681c01007387 */ /* 0x0003e80000100800 */
[----:B-1----:R-:W2:Y:S01]  /*21c40*/  LDL.LU R28, [R1+0x3024] ;  /* 0x00302400011c7983 */ /* 0x002ea20000300800 */
[----:B0-----:R-:W-:Y:S01]  /*21c50*/  IMAD R15, RZ, RZ, -UR4 ;  /* 0x80000004ff0f7e24 */ /* 0x001fe2000f8e02ff */
[----:B------:R-:W-:Y:S01]  /*21c60*/  LEA.HI.X.SX32 R3, R3, R11, 0x1, P2 ;  /* 0x0000000b03037211 */ /* 0x000fe200010f0eff */
[----:B------:R-:W0:Y:S02]  /*21c70*/  LDCU UR4, c[0x0][0x3a8] ;  /* 0x00007500ff0477ac */ /* 0x000e240008000800 */
[----:B------:R-:W-:-:S04]  /*21c80*/  IMAD R4, R15, 0x4, R23 ;  /* 0x000000040f047824 */ /* 0x000fc800078e0217 */
[C---:B------:R-:W-:Y:S01]  /*21c90*/  IMAD R5, R15.reuse, 0x4, R4 ;  /* 0x000000040f057824 */ /* 0x040fe200078e0204 */
[----:B------:R1:W-:Y:S01]  /*21ca0*/  STL [R1+0x2f5c], R3 ;  /* 0x002f5c0301007387 */ /* 0x0003e20000100800 */
[-C--:B------:R-:W-:Y:S02]  /*21cb0*/  LEA.HI.X.SX32 R0, R0, R11.reuse, 0x1, P0 ;  /* 0x0000000b00007211 */ /* 0x080fe400000f0eff */
[----:B-1----:R-:W-:Y:S01]  /*21cc0*/  IMAD R3, R15, 0x4, R5 ;  /* 0x000000040f037824 */ /* 0x002fe200078e0205 */
[-C--:B------:R-:W-:Y:S02]  /*21cd0*/  LEA.HI.X.SX32 R22, R22, R11.reuse, 0x1, P4 ;  /* 0x0000000b16167211 */ /* 0x080fe400020f0eff */
[-C--:B------:R-:W-:Y:S02]  /*21ce0*/  LEA.HI.X.SX32 R13, R13, R11.reuse, 0x1, P5 ;  /* 0x0000000b0d0d7211 */ /* 0x080fe400028f0eff */
[----:B------:R-:W-:Y:S02]  /*21cf0*/  LEA.HI.X.SX32 R23, R23, R11, 0x1, P3 ;  /* 0x0000000b17177211 */ /* 0x000fe400018f0eff */
[----:B--2---:R-:W-:-:S05]  /*21d00*/  LEA R15, P2, R28, R9, 0x1 ;  /* 0x000000091c0f7211 */ /* 0x004fca00078408ff */
[----:B------:R1:W-:Y:S04]  /*21d10*/  STL [R1+0x2f60], R15 ;  /* 0x002f600f01007387 */ /* 0x0003e80000100800 */
[----:B-1----:R-:W2:Y:S04]  /*21d20*/  LDL.LU R15, [R1+0x3020] ;  /* 0x00302000010f7983 */ /* 0x002ea80000300800 */
[----:B------:R1:W-:Y:S02]  /*21d30*/  STL [R1+0x2f58], R0 ;  /* 0x002f580001007387 */ /* 0x0003e40000100800 */
[----:B-1----:R-:W-:-:S05]  /*21d40*/  LEA.HI.X.SX32 R0, R2, R11, 0x1, P1 ;  /* 0x0000000b02007211 */ /* 0x002fca00008f0eff */
[----:B------:R-:W-:Y:S04]  /*21d50*/  STL [R1+0x2f54], R0 ;  /* 0x002f540001007387 */ /* 0x000fe80000100800 */
[----:B------:R1:W-:Y:S01]  /*21d60*/  STL [R1+0x2f50], R22 ;  /* 0x002f501601007387 */ /* 0x0003e20000100800 */
[----:B0-----:R-:W-:Y:S01]  /*21d70*/  IMAD R2, RZ, RZ, -UR4 ;  /* 0x80000004ff027e24 */ /* 0x001fe2000f8e02ff */
[----:B------:R-:W0:Y:S01]  /*21d80*/  LDCU UR4, c[0x0][0x3a8] ;  /* 0x00007500ff0477ac */ /* 0x000e220008000800 */
[----:B------:R-:W-:Y:S01]  /*21d90*/  LEA.HI.X.SX32 R28, R28, R11, 0x1, P2 ;  /* 0x0000000b1c1c7211 */ /* 0x000fe200010f0eff */
[----:B-1----:R-:W3:Y:S04]  /*21da0*/  LDL.LU R22, [R1+0x80c] ;  /* 0x00080c0001167983 */ /* 0x002ee80000300800 */
[----:B------:R1:W-:Y:S02]  /*21db0*/  STL [R1+0x2f48], R13 ;  /* 0x002f480d01007387 */ /* 0x0003e40000100800 */
[----:B-1----:R-:W-:Y:S01]  /*21dc0*/  IMAD.MOV.U32 R13, RZ, RZ, R24 ;  /* 0x000000ffff0d7224 */ /* 0x002fe200078e0018 */
[----:B------:R-:W-:-:S04]  /*21dd0*/  LEA R24, P0, R4, R9, 0x1 ;  /* 0x0000000904187211 */ /* 0x000fc800078008ff */
[----:B------:R-:W-:Y:S01]  /*21de0*/  LEA.HI.X.SX32 R4, R4, R11, 0x1, P0 ;  /* 0x0000000b04047211 */ /* 0x000fe200000f0eff */
[----:B------:R1:W-:Y:S04]  /*21df0*/  STL [R1+0x2f4c], R24 ;  /* 0x002f4c1801007387 */ /* 0x0003e80000100800 */
[----:B-1----:R-:W2:Y:S04]  /*21e00*/  LDL.LU R24, [R1+0x301c] ;  /* 0x00301c0001187983 */ /* 0x002ea80000300800 */
[----:B------:R-:W-:Y:S04]  /*21e10*/  STL [R1+0x2f44], R23 ;  /* 0x002f441701007387 */ /* 0x000fe80000100800 */
[----:B------:R-:W-:Y:S04]  /*21e20*/  STL [R1+0x2f40], R28 ;  /* 0x002f401c01007387 */ /* 0x000fe80000100800 */
[----:B------:R1:W-:Y:S01]  /*21e30*/  STL [R1+0x2f30], R4 ;  /* 0x002f300401007387 */ /* 0x0003e20000100800 */
[----:B------:R-:W-:Y:S01]  /*21e40*/  IMAD R0, R2, 0x4, R3 ;  /* 0x0000000402007824 */ /* 0x000fe200078e0203 */
[----:B-1----:R-:W-:-:S05]  /*21e50*/  LEA R4, P0, R5, R9, 0x1 ;  /* 0x0000000905047211 */ /* 0x002fca00078008ff */
[----:B------:R1:W-:Y:S01]  /*21e60*/  STL [R1+0x2f34], R4 ;  /* 0x002f340401007387 */ /* 0x0003e20000100800 */
[----:B------:R-:W-:Y:S02]  /*21e70*/  IMAD R2, R2, 0x4, R0 ;  /* 0x0000000402027824 */ /* 0x000fe400078e0200 */
[----:B0-----:R-:W-:Y:S01]  /*21e80*/  IMAD R23, RZ, RZ, -UR4 ;  /* 0x80000004ff177e24 */ /* 0x001fe2000f8e02ff */
[----:B-1----:R-:W-:Y:S01]  /*21e90*/  LEA R4, P1, R3, R9, 0x1 ;  /* 0x0000000903047211 */ /* 0x002fe200078208ff */
[----:B------:R-:W-:Y:S01]  /*21ea0*/  IMAD.MOV.U32 R28, RZ, RZ, R6 ;  /* 0x000000ffff1c7224 */ /* 0x000fe200078e0006 */
[----:B------:R-:W-:-:S03]  /*21eb0*/  LEA.HI.X.SX32 R5, R5, R11, 0x1, P0 ;  /* 0x0000000b05057211 */ /* 0x000fc600000f0eff */
[----:B------:R0:W-:Y:S01]  /*21ec0*/  STL [R1+0x2f38], R4 ;  /* 0x002f380401007387 */ /* 0x0001e20000100800 */
[----:B------:R-:W-:Y:S01]  /*21ed0*/  IMAD R6, R23, 0x4, R2 ;  /* 0x0000000417067824 */ /* 0x000fe200078e0202 */
[----:B------:R-:W-:Y:S02]  /*21ee0*/  LEA.HI.X.SX32 R3, R3, R11, 0x1, P1 ;  /* 0x0000000b03037211 */ /* 0x000fe400008f0eff */
[----:B0-----:R-:W-:-:S04]  /*21ef0*/  LEA R4, P2, R0, R9, 0x1 ;  /* 0x0000000900047211 */ /* 0x001fc800078408ff */
[----:B------:R-:W-:Y:S01]  /*21f00*/  LEA.HI.X.SX32 R0, R0, R11, 0x1, P2 ;  /* 0x0000000b00007211 */ /* 0x000fe200010f0eff */
[----:B------:R0:W-:Y:S04]  /*21f10*/  STL [R1+0x2f3c], R4 ;  /* 0x002f3c0401007387 */ /* 0x0001e80000100800 */
[----:B------:R1:W-:Y:S01]  /*21f20*/  STL [R1+0x2f2c], R5 ;  /* 0x002f2c0501007387 */ /* 0x0003e20000100800 */
[----:B0-----:R-:W-:-:S03]  /*21f30*/  IMAD R4, R23, 0x4, R6 ;  /* 0x0000000417047824 */ /* 0x001fc600078e0206 */
[----:B-1----:R-:W4:Y:S04]  /*21f40*/  LDL.LU R5, [R1+0x7f4] ;  /* 0x0007f40001057983 */ /* 0x002f280000300800 */
[----:B------:R0:W-:Y:S04]  /*21f50*/  STL [R1+0x2f28], R3 ;  /* 0x002f280301007387 */ /* 0x0001e80000100800 */
[----:B0-----:R-:W5:Y:S04]  /*21f60*/  LDL.LU R3, [R1+0x7ec] ;  /* 0x0007ec0001037983 */ /* 0x001f680000300800 */
[----:B------:R0:W-:Y:S02]  /*21f70*/  STL [R1+0x2f24], R0 ;  /* 0x002f240001007387 */ /* 0x0001e40000100800 */
[----:B0-----:R-:W-:-:S02]  /*21f80*/  IMAD R0, R23, 0x4, R4 ;  /* 0x0000000417007824 */ /* 0x001fc400078e0204 */
[----:B------:R-:W-:Y:S02]  /*21f90*/  IMAD.MOV.U32 R23, RZ, RZ, R13 ;  /* 0x000000ffff177224 */ /* 0x000fe400078e000d */
[----:B------:R-:W-:Y:S02]  /*21fa0*/  IMAD.MOV.U32 R13, RZ, RZ, R12 ;  /* 0x000000ffff0d7224 */ /* 0x000fe400078e000c */
[----:B------:R-:W-:Y:S02]  /*21fb0*/  IMAD.MOV.U32 R12, RZ, RZ, R25 ;  /* 0x000000ffff0c7224 */ /* 0x000fe400078e0019 */
[----:B------:R-:W-:Y:S01]  /*21fc0*/  IMAD.MOV.U32 R25, RZ, RZ, R29 ;  /* 0x000000ffff197224 */ /* 0x000fe200078e001d */
[----:B------:R-:W-:-:S05]  /*21fd0*/  LEA R29, P0, R2, R9, 0x1 ;  /* 0x00000009021d7211 */ /* 0x000fca00078008ff */
[----:B------:R0:W-:Y:S02]  /*21fe0*/  STL [R1+0x2f18], R29 ;  /* 0x002f181d01007387 */ /* 0x0001e40000100800 */
[----:B0-----:R-:W-:-:S05]  /*21ff0*/  LEA R29, P1, R6, R9, 0x1 ;  /* 0x00000009061d7211 */ /* 0x001fca00078208ff */
[----:B------:R0:W-:Y:S02]  /*22000*/  STL [R1+0x2f1c], R29 ;  /* 0x002f1c1d01007387 */ /* 0x0001e40000100800 */
[----:B0-----:R-:W-:-:S05]  /*22010*/  LEA R29, P2, R4, R9, 0x1 ;  /* 0x00000009041d7211 */ /* 0x001fca00078408ff */
[----:B------:R0:W-:Y:S04]  /*22020*/  STL [R1+0x2f20], R29 ;  /* 0x002f201d01007387 */ /* 0x0001e80000100800 */
[----:B0-----:R-:W2:Y:S01]  /*22030*/  LDL.LU R29, [R1+0x3018] ;  /* 0x00301800011d7983 */ /* 0x001ea20000300800 */
[----:B------:R-:W-:Y:S02]  /*22040*/  LEA R9, P3, R0, R9, 0x1 ;  /* 0x0000000900097211 */ /* 0x000fe400078608ff */
[----:B------:R-:W-:-:S03]  /*22050*/  LEA.HI.X.SX32 R2, R2, R11, 0x1, P0 ;  /* 0x0000000b02027211 */ /* 0x000fc600000f0eff */
[----:B------:R2:W-:Y:S01]  /*22060*/  STL [R1+0x2f14], R9 ;  /* 0x002f140901007387 */ /* 0x0005e20000100800 */
[-C--:B------:R-:W-:Y:S01]  /*22070*/  LEA.HI.X.SX32 R6, R6, R11.reuse, 0x1, P1 ;  /* 0x0000000b06067211 */ /* 0x080fe200008f0eff */
[----:B--2---:R-:W-:Y:S02]  /*22080*/  IMAD.MOV.U32 R9, RZ, RZ, R29 ;  /* 0x000000ffff097224 */ /* 0x004fe400078e001d */
[----:B------:R-:W2:Y:S04]  /*22090*/  LDL.LU R29, [R1+0x3014] ;  /* 0x00301400011d7983 */ /* 0x000ea80000300800 */
[----:B------:R0:W-:Y:S04]  /*220a0*/  STL [R1+0x2f08], R2 ;  /* 0x002f080201007387 */ /* 0x0001e80000100800 */
[----:B0-----:R-:W3:Y:S01]  /*220b0*/  LDL.LU R2, [R1+0x7e4] ;  /* 0x0007e40001027983 */ /* 0x001ee20000300800 */
[----:B------:R-:W-:-:S02]  /*220c0*/  LEA.HI.X.SX32 R4, R4, R11, 0x1, P2 ;  /* 0x0000000b04047211 */ /* 0x000fc400010f0eff */
[----:B------:R-:W-:Y:S01]  /*220d0*/  LEA.HI.X.SX32 R0, R0, R11, 0x1, P3 ;  /* 0x0000000b00007211 */ /* 0x000fe200018f0eff */
[----:B------:R0:W-:Y:S04]  /*220e0*/  STL [R1+0x2f0c], R6 ;  /* 0x002f0c0601007387 */ /* 0x0001e80000100800 */
[----:B0-----:R-:W4:Y:S04]  /*220f0*/  LDL.LU R6, [R1+0x5c] ;  /* 0x00005c0001067983 */ /* 0x001f280000300800 */
[----:B------:R0:W-:Y:S04]  /*22100*/  STL [R1+0x2f10], R4 ;  /* 0x002f100401007387 */ /* 0x0001e80000100800 */
[----:B0-----:R-:W4:Y:S01]  /*22110*/  LDL.LU R4, [R1+0x60] ;  /* 0x0000600001047983 */ /* 0x001f220000300800 */
[----:B--2---:R-:W-:-:S03]  /*22120*/  IMAD.MOV.U32 R11, RZ, RZ, R29 ;  /* 0x000000ffff0b7224 */ /* 0x004fc600078e001d */
[----:B------:R-:W2:Y:S04]  /*22130*/  LDL.LU R29, [R1+0x3010] ;  /* 0x00301000011d7983 */ /* 0x000ea80000300800 */
[----:B------:R3:W-:Y:S04]  /*22140*/  STL [R1+0x2f04], R0 ;  /* 0x002f040001007387 */ /* 0x0007e80000100800 */
[----:B------:R0:W-:Y:S04]  /*22150*/  STL [R1+0x2f00], R18 ;  /* 0x002f001201007387 */ /* 0x0001e80000100800 */
[----:B------:R5:W-:Y:S01]  /*22160*/  STL [R1+0x2ef8], R19 ;  /* 0x002ef81301007387 */ /* 0x000be20000100800 */
[----:B---3--:R-:W-:-:S03]  /*22170*/  IMAD.MOV.U32 R0, RZ, RZ, R2 ;  /* 0x000000ffff007224 */ /* 0x008fc600078e0002 */
[----:B------:R1:W-:Y:S01]  /*22180*/  STL [R1+0x2efc], R20 ;  /* 0x002efc1401007387 */ /* 0x0003e20000100800 */
[----:B0-----:R-:W-:Y:S02]  /*22190*/  IMAD.MOV.U32 R18, RZ, RZ, R11 ;  /* 0x000000ffff127224 */ /* 0x001fe400078e000b */
[----:B-----5:R-:W-:Y:S02]  /*221a0*/  IMAD.MOV.U32 R19, RZ, RZ, R3 ;  /* 0x000000ffff137224 */ /* 0x020fe400078e0003 */
[C---:B------:R-:W-:Y:S01]  /*221b0*/  IMAD.WIDE R2, R24.reuse, 0x2, R14 ;  /* 0x0000000218027825 */ /* 0x040fe200078e020e */
[----:B------:R-:W-:Y:S03]  /*221c0*/  STL [R1+0x2ef4], R21 ;  /* 0x002ef41501007387 */ /* 0x000fe60000100800 */
[----:B------:R-:W-:Y:S02]  /*221d0*/  IMAD.MOV.U32 R11, RZ, RZ, R25 ;  /* 0x000000ffff0b7224 */ /* 0x000fe400078e0019 */
[----:B------:R-:W-:Y:S01]  /*221e0*/  IMAD.WIDE R24, R24, 0x2, R16 ;  /* 0x0000000218187825 */ /* 0x000fe200078e0210 */
[----:B------:R-:W-:Y:S03]  /*221f0*/  STL [R1+0x2ef0], R2 ;  /* 0x002ef00201007387 */ /* 0x000fe60000100800 */
[----:B-1----:R-:W-:Y:S01]  /*22200*/  IMAD.MOV.U32 R20, RZ, RZ, R0 ;  /* 0x000000ffff147224 */ /* 0x002fe200078e0000 */
[----:B------:R-:W-:Y:S04]  /*22210*/  STL [R1+0x2eec], R3 ;  /* 0x002eec0301007387 */ /* 0x000fe80000100800 */
[----:B------:R-:W3:Y:S04]  /*22220*/  LDL.LU R0, [R1+0x30] ;  /* 0x0000300001007983 */ /* 0x000ee80000300800 */
[----:B------:R0:W-:Y:S04]  /*22230*/  STL [R1+0x2ee8], R24 ;  /* 0x002ee81801007387 */ /* 0x0001e80000100800 */
[----:B------:R1:W-:Y:S04]  /*22240*/  STL [R1+0x2ed4], R25 ;  /* 0x002ed41901007387 */ /* 0x0003e80000100800 */
[----:B0-----:R-:W5:Y:S04]  /*22250*/  LDL.LU R24, [R1+0x214] ;  /* 0x0002140001187983 */ /* 0x001f680000300800 */
[----:B-1----:R-:W2:Y:S01]  /*22260*/  LDL.LU R25, [R1+0x38] ;  /* 0x0000380001197983 */ /* 0x002ea20000300800 */
[----:B----4-:R-:W-:-:S02]  /*22270*/  IMAD R4, R4, UR6, RZ ;  /* 0x0000000604047c24 */ /* 0x010fc4000f8e02ff */
[----:B------:R-:W-:Y:S02]  /*22280*/  IMAD.MOV.U32 R21, RZ, RZ, R19 ;  /* 0x000000ffff157224 */ /* 0x000fe400078e0013 */
[----:B------:R-:W-:-:S04]  /*22290*/  IMAD.WIDE R2, R4, 0x2, R14 ;  /* 0x0000000204027825 */ /* 0x000fc800078e020e */
[----:B------:R-:W-:Y:S02]  /*222a0*/  IMAD.MOV.U32 R19, RZ, RZ, R5 ;  /* 0x000000ffff137224 */ /* 0x000fe400078e0005 */
[----:B------:R-:W-:Y:S01]  /*222b0*/  IMAD.WIDE R4, R4, 0x2, R16 ;  /* 0x0000000204047825 */ /* 0x000fe200078e0210 */
[----:B------:R-:W-:Y:S03]  /*222c0*/  STL [R1+0x2edc], R2 ;  /* 0x002edc0201007387 */ /* 0x000fe60000100800 */
[----:B------:R-:W-:Y:S01]  /*222d0*/  IMAD R6, R6, UR6, RZ ;  /* 0x0000000606067c24 */ /* 0x000fe2000f8e02ff */
[----:B------:R0:W-:Y:S04]  /*222e0*/  STL [R1+0x2ed8], R3 ;  /* 0x002ed80301007387 */ /* 0x0001e80000100800 */
[----:B------:R2:W-:Y:S01]  /*222f0*/  STL [R1+0x2ee4], R4 ;  /* 0x002ee40401007387 */ /* 0x0005e20000100800 */
[----:B0-----:R-:W-:-:S03]  /*22300*/  IMAD.WIDE R2, R6, 0x2, R14 ;  /* 0x0000000206027825 */ /* 0x001fc600078e020e */
[----:B------:R-:W-:Y:S04]  /*22310*/  STL [R1+0x2ee0], R5 ;  /* 0x002ee00501007387 */ /* 0x000fe80000100800 */
[----:B------:R-:W-:Y:S04]  /*22320*/  STL [R1+0x2ed0], R2 ;  /* 0x002ed00201007387 */ /* 0x000fe80000100800 */
[----:B------:R0:W-:Y:S01]  /*22330*/  STL [R1+0x2ecc], R3 ;  /* 0x002ecc0301007387 */ /* 0x0001e20000100800 */
[----:B--2---:R-:W-:Y:S02]  /*22340*/  IMAD R4, R25, UR6, RZ ;  /* 0x0000000619047c24 */ /* 0x004fe4000f8e02ff */
[----:B------:R-:W-:-:S02]  /*22350*/  IMAD.MOV.U32 R25, RZ, RZ, R18 ;  /* 0x000000ffff197224 */ /* 0x000fc400078e0012 */
[----:B------:R-:W-:Y:S02]  /*22360*/  IMAD.MOV.U32 R18, RZ, RZ, R11 ;  /* 0x000000ffff127224 */ /* 0x000fe400078e000b */
[----:B------:R-:W-:Y:S02]  /*22370*/  IMAD.MOV.U32 R11, RZ, RZ, R7 ;  /* 0x000000ffff0b7224 */ /* 0x000fe400078e0007 */
[----:B------:R-:W-:-:S04]  /*22380*/  IMAD.WIDE R6, R6, 0x2, R16 ;  /* 0x0000000206067825 */ /* 0x000fc800078e0210 */
[C---:B0-----:R-:W-:Y:S01]  /*22390*/  IMAD.WIDE R2, R4.reuse, 0x2, R14 ;  /* 0x0000000204027825 */ /* 0x041fe200078e020e */
[----:B------:R-:W-:Y:S03]  /*223a0*/  STL [R1+0x2eb8], R6 ;  /* 0x002eb80601007387 */ /* 0x000fe60000100800 */
[----:B------:R-:W-:Y:S01]  /*223b0*/  IMAD.WIDE R4, R4, 0x2, R16 ;  /* 0x0000000204047825 */ /* 0x000fe200078e0210 */
[----:B------:R0:W-:Y:S04]  /*223c0*/  STL [R1+0x2eb4], R7 ;  /* 0x002eb40701007387 */ /* 0x0001e80000100800 */
[----:B0-----:R-:W2:Y:S04]  /*223d0*/  LDL.LU R7, [R1+0x2c] ;  /* 0x00002c0001077983 */ /* 0x001ea80000300800 */
[----:B------:R-:W-:Y:S04]  /*223e0*/  STL [R1+0x2ec0], R2 ;  /* 0x002ec00201007387 */ /* 0x000fe80000100800 */
[----:B------:R-:W-:Y:S04]  /*223f0*/  STL [R1+0x2ebc], R3 ;  /* 0x002ebc0301007387 */ /* 0x000fe80000100800 */
[----:B------:R-:W-:Y:S04]  /*22400*/  STL [R1+0x2ec8], R4 ;  /* 0x002ec80401007387 */ /* 0x000fe80000100800 */
[----:B------:R0:W-:Y:S04]  /*22410*/  STL [R1+0x2ec4], R5 ;  /* 0x002ec40501007387 */ /* 0x0001e80000100800 */
[----:B0-----:R-:W4:Y:S01]  /*22420*/  LDL.LU R5, [R1+0x28] ;  /* 0x0000280001057983 */ /* 0x001f220000300800 */
[----:B---3--:R-:W-:-:S04]  /*22430*/  IMAD R0, R0, UR6, RZ ;  /* 0x0000000600007c24 */ /* 0x008fc8000f8e02ff */
[----:B------:R-:W-:-:S05]  /*22440*/  IMAD.WIDE R2, R0, 0x2, R14 ;  /* 0x0000000200027825 */ /* 0x000fca00078e020e */
[----:B------:R-:W-:Y:S04]  /*22450*/  STL [R1+0x2eb0], R2 ;  /* 0x002eb00201007387 */ /* 0x000fe80000100800 */
[----:B------:R0:W-:Y:S01]  /*22460*/  STL [R1+0x2eac], R3 ;  /* 0x002eac0301007387 */ /* 0x0001e20000100800 */
[----:B--2---:R-:W-:Y:S02]  /*22470*/  IMAD R4, R7, UR6, RZ ;  /* 0x0000000607047c24 */ /* 0x004fe4000f8e02ff */
[----:B------:R-:W-:-:S04]  /*22480*/  IMAD.WIDE R6, R0, 0x2, R16 ;  /* 0x0000000200067825 */ /* 0x000fc800078e0210 */
[----:B0-----:R-:W-:Y:S01]  /*22490*/  IMAD.WIDE R2, R4, 0x2, R14 ;  /* 0x0000000204027825 */ /* 0x001fe200078e020e */
[----:B------:R-:W-:Y:S04]  /*224a0*/  STL [R1+0x2e98], R6 ;  /* 0x002e980601007387 */ /* 0x000fe80000100800 */
[----:B------:R0:W-:Y:S04]  /*224b0*/  STL [R1+0x2e94], R7 ;  /* 0x002e940701007387 */ /* 0x0001e80000100800 */
[----:B0-----:R-:W2:Y:S01]  /*224c0*/  LDL.LU R7, [R1+0x1c] ;  /* 0x00001c0001077983 */ /* 0x001ea20000300800 */
[----:B----4-:R-:W-:-:S02]  /*224d0*/  IMAD R0, R5, UR6, RZ ;  /* 0x0000000605007c24 */ /* 0x010fc4000f8e02ff */
[----:B------:R-:W-:Y:S01]  /*224e0*/  IMAD.WIDE R4, R4, 0x2, R16 ;  /* 0x0000000204047825 */ /* 0x000fe200078e0210 */
[----:B------:R-:W-:Y:S04]  /*224f0*/  STL [R1+0x2ea0], R2 ;  /* 0x002ea00201007387 */ /* 0x000fe80000100800 */
[----:B------:R-:W-:Y:S04]  /*22500*/  STL [R1+0x2e9c], R3 ;  /* 0x002e9c0301007387 */ /* 0x000fe80000100800 */
[----:B------:R-:W-:Y:S04]  /*22510*/  STL [R1+0x2ea8], R4 ;  /* 0x002ea80401007387 */ /* 0x000fe80000100800 */
[----:B------:R0:W-:Y:S04]  /*22520*/  STL [R1+0x2ea4], R5 ;  /* 0x002ea40501007387 */ /* 0x0001e80000100800 */
[----:B0-----:R-:W3:Y:S01]  /*22530*/  LDL.LU R5, [R1+0x18] ;  /* 0x0000180001057983 */ /* 0x001ee20000300800 */
        /* <DEDUP_REMOVED lines=8> */
[----:B0-----:R-:W2:Y:S04]  /*225c0*/  LDL.LU R7, [R1+0x160] ;  /* 0x0001600001077983 */ /* 0x001ea80000300800 */
[----:B------:R-:W-:Y:S01]  /*225d0*/  STL [R1+0xf28], R2 ;  /* 0x000f280201007387 */ /* 0x000fe20000100800 */
[----:B---3--:R-:W-:-:S02]  /*225e0*/  IMAD R0, R5, UR6, RZ ;  /* 0x0000000605007c24 */ /* 0x008fc4000f8e02ff */
[----:B------:R-:W-:Y:S01]  /*225f0*/  IMAD.WIDE R4, R4, 0x2, R16 ;  /* 0x0000000204047825 */ /* 0x000fe200078e0210 */
        /* <DEDUP_REMOVED lines=410> */
[----:B------:R0:W-:Y:S04]  /*23fa0*/  STL [R1+0x2b70], R6 ;  /* 0x002b700601007387 */ /* 0x0001e80000100800 */
[----:B------:R1:W-:Y:S04]  /*23fb0*/  STL [R1+0xf3c], R7 ;  /* 0x000f3c0701007387 */ /* 0x0003e80000100800 */
[----:B0-----:R-:W2:Y:S04]  /*23fc0*/  LDL.LU R6, [R1+0x52c] ;  /* 0x00052c0001067983 */ /* 0x001ea80000300800 */
[----:B-1----:R-:W4:Y:S01]  /*23fd0*/  LDL.LU R7, [R1+0x548] ;  /* 0x0005480001077983 */ /* 0x002f220000300800 */
[----:B---3--:R-:W-:-:S02]  /*23fe0*/  IMAD R0, R5, UR6, RZ ;  /* 0x0000000605007c24 */ /* 0x008fc4000f8e02ff */
[----:B------:R-:W-:Y:S01]  /*23ff0*/  IMAD.WIDE R4, R4, 0x2, R16 ;  /* 0x0000000204047825 */ /* 0x000fe200078e0210 */
[----:B------:R-:W-:Y:S04]  /*24000*/  STL [R1+0x2b64], R2 ;  /* 0x002b640201007387 */ /* 0x000fe80000100800 */
[----:B------:R0:W-:Y:S04]  /*24010*/  STL [R1+0x2b5c], R3 ;  /* 0x002b5c0301007387 */ /* 0x0001e80000100800 */
[----:B------:R-:W-:Y:S04]  /*24020*/  STL [R1+0x2b60], R4 ;  /* 0x002b600401007387 */ /* 0x000fe80000100800 */
[----:B------:R1:W-:Y:S01]  /*24030*/  STL [R1+0x2b54], R5 ;  /* 0x002b540501007387 */ /* 0x0003e20000100800 */
[----:B0-----:R-:W-:-:S05]  /*24040*/  IMAD.WIDE R2, R0, 0x2, R14 ;  /* 0x0000000200027825 */ /* 0x001fca00078e020e */
[----:B------:R-:W-:Y:S01]  /*24050*/  STL [R1+0x2b58], R2 ;  /* 0x002b580201007387 */ /* 0x000fe20000100800 */
[----:B-1----:R-:W-:-:S03]  /*24060*/  IMAD.WIDE R4, R0, 0x2, R16 ;  /* 0x0000000200047825 */ /* 0x002fc600078e0210 */
[----:B------:R-:W-:Y:S04]  /*24070*/  STL [R1+0x2b4c], R3 ;  /* 0x002b4c0301007387 */ /* 0x000fe80000100800 */
[----:B------:R-:W-:Y:S04]  /*24080*/  STL [R1+0x2b50], R4 ;  /* 0x002b500401007387 */ /* 0x000fe80000100800 */
[----:B------:R0:W-:Y:S04]  /*24090*/  STL [R1+0xf40], R5 ;  /* 0x000f400501007387 */ /* 0x0001e80000100800 */
[----:B0-----:R-:W3:Y:S01]  /*240a0*/  LDL.LU R5, [R1+0x558] ;  /* 0x0005580001057983 */ /* 0x001ee20000300800 */
[----:B--2---:R-:W-:-:S04]  /*240b0*/  IMAD R6, R6, UR6, RZ ;  /* 0x0000000606067c24 */ /* 0x004fc8000f8e02ff */
[----:B------:R-:W-:-:S04]  /*240c0*/  IMAD.WIDE R2, R6, 0x2, R14 ;  /* 0x0000000206027825 */ /* 0x000fc800078e020e */
[----:B----4-:R-:W-:Y:S02]  /*240d0*/  IMAD R0, R7, UR6, RZ ;  /* 0x0000000607007c24 */ /* 0x010fe4000f8e02ff */
[----:B------:R-:W-:Y:S01]  /*240e0*/  IMAD.WIDE R6, R6, 0x2, R16 ;  /* 0x0000000206067825 */ /* 0x000fe200078e0210 */
[----:B------:R-:W-:Y:S04]  /*240f0*/  STL [R1+0x2b48], R2 ;  /* 0x002b480201007387 */ /* 0x000fe80000100800 */
[----:B------:R0:W-:Y:S04]  /*24100*/  STL [R1+0xf44], R3 ;  /* 0x000f440301007387 */ /* 0x0001e80000100800 */
[----:B------:R-:W-:Y:S04]  /*24110*/  STL [R1+0xf4c], R6 ;  /* 0x000f4c0601007387 */ /* 0x000fe80000100800 */
[----:B------:R1:W-:Y:S01]  /*24120*/  STL [R1+0xf48], R7 ;  /* 0x000f480701007387 */ /* 0x0003e20000100800 */
[----:B0-----:R-:W-:-:S03]  /*24130*/  IMAD.WIDE R2, R0, 0x2, R14 ;  /* 0x0000000200027825 */ /* 0x001fc600078e020e */
[----:B-1----:R-:W2:Y:S04]  /*24140*/  LDL.LU R7, [R1+0x570] ;  /* 0x0005700001077983 */ /* 0x002ea80000300800 */
[----:B------:R-:W-:Y:S04]  /*24150*/  STL [R1+0xf54], R2 ;  /* 0x000f540201007387 */ /* 0x000fe80000100800 */
[----:B------:R-:W-:Y:S01]  /*24160*/  STL [R1+0xf50], R3 ;  /* 0x000f500301007387 */ /* 0x000fe20000100800 */
[----:B---3--:R-:W-:Y:S02]  /*24170*/  IMAD R6, R5, UR6, RZ ;  /* 0x0000000605067c24 */ /* 0x008fe4000f8e02ff */
[----:B------:R-:W-:-:S05]  /*24180*/  IMAD.WIDE R4, R0, 0x2, R16 ;  /* 0x0000000200047825 */ /* 0x000fca00078e0210 */
        /* <DEDUP_REMOVED lines=12> */
[----:B------:R-:W-:Y:S04]  /*24250*/  STL [R1+0xf74], R2 ;  /* 0x000f740201007387 */ /* 0x000fe80000100800 */
[----:B------:R-:W-:Y:S01]  /*24260*/  STL [R1+0xf70], R3 ;  /* 0x000f700301007387 */ /* 0x000fe20000100800 */
[----:B---3--:R-:W-:-:S02]  /*24270*/  IMAD R6, R5, UR6, RZ ;  /* 0x0000000605067c24 */ /* 0x008fc4000f8e02ff */
        /* <DEDUP_REMOVED lines=1505> */
[----:B------:R0:W-:Y:S04]  /*2a090*/  STL [R1+0x1b3c], R4 ;  /* 0x001b3c0401007387 */ /* 0x0001e80000100800 */
[----:B------:R1:W-:Y:S04]  /*2a0a0*/  STL [R1+0x1b38], R5 ;  /* 0x001b380501007387 */ /* 0x0003e80000100800 */
[----:B0-----:R-:W3:Y:S04]  /*2a0b0*/  LDL.LU R4, [R1+0x4b4] ;  /* 0x0004b40001047983 */ /* 0x001ee80000300800 */
[----:B-1----:R-:W4:Y:S01]  /*2a0c0*/  LDL.LU R5, [R1+0x4b8] ;  /* 0x0004b80001057983 */ /* 0x002f220000300800 */
        /* <DEDUP_REMOVED lines=8> */
[----:B------:R-:W-:Y:S04]  /*2a150*/  STL [R1+0x1b54], R2 ;  /* 0x001b540201007387 */ /* 0x000fe80000100800 */
[----:B------:R-:W-:Y:S01]  /*2a160*/  STL [R1+0x1b50], R3 ;  /* 0x001b500301007387 */ /* 0x000fe20000100800 */
[----:B---3--:R-:W-:-:S02]  /*2a170*/  IMAD.MOV.U32 R7, RZ, RZ, R4 ;  /* 0x000000ffff077224 */ /* 0x008fc400078e0004 */
[----:B----4-:R-:W-:Y:S02]  /*2a180*/  IMAD R6, R5, UR6, RZ ;  /* 0x0000000605067c24 */ /* 0x010fe4000f8e02ff */
[----:B------:R-:W-:-:S05]  /*2a190*/  IMAD.WIDE R4, R0, 0x2, R16 ;  /* 0x0000000200047825 */ /* 0x000fca00078e0210 */
[----:B------:R0:W-:Y:S04]  /*2a1a0*/  STL [R1+0x1b5c], R4 ;  /* 0x001b5c0401007387 */ /* 0x0001e80000100800 */
[----:B------:R1:W-:Y:S04]  /*2a1b0*/  STL [R1+0x1b58], R5 ;  /* 0x001b580501007387 */ /* 0x0003e80000100800 */
[----:B0-----:R-:W2:Y:S04]  /*2a1c0*/  LDL.LU R4, [R1+0x4ac] ;  /* 0x0004ac0001047983 */ /* 0x001ea80000300800 */
[----:B-1----:R-:W3:Y:S01]  /*2a1d0*/  LDL.LU R5, [R1+0x4b0] ;  /* 0x0004b00001057983 */ /* 0x002ee20000300800 */
[----:B------:R-:W-:-:S04]  /*2a1e0*/  IMAD.WIDE R2, R6, 0x2, R14 ;  /* 0x0000000206027825 */ /* 0x000fc800078e020e */
[----:B------:R-:W-:Y:S02]  /*2a1f0*/  IMAD R0, R7, UR6, RZ ;  /* 0x0000000607007c24 */ /* 0x000fe4000f8e02ff */
[----:B------:R-:W-:Y:S01]  /*2a200*/  IMAD.WIDE R6, R6, 0x2, R16 ;  /* 0x0000000206067825 */ /* 0x000fe200078e0210 */
[----:B------:R-:W-:Y:S04]  /*2a210*/  STL [R1+0x1b64], R2 ;  /* 0x001b640201007387 */ /* 0x000fe80000100800 */
[----:B------:R0:W-:Y:S04]  /*2a220*/  STL [R1+0x1b60], R3 ;  /* 0x001b600301007387 */ /* 0x0001e80000100800 */
[----:B------:R-:W-:Y:S04]  /*2a230*/  STL [R1+0x1b6c], R6 ;  /* 0x001b6c0601007387 */ /* 0x000fe80000100800 */
[----:B------:R2:W-:Y:S01]  /*2a240*/  STL [R1+0x1b68], R7 ;  /* 0x001b680701007387 */ /* 0x0005e20000100800 */
[----:B0-----:R-:W-:-:S05]  /*2a250*/  IMAD.WIDE R2, R0, 0x2, R14 ;  /* 0x0000000200027825 */ /* 0x001fca00078e020e */
[----:B------:R-:W-:Y:S04]  /*2a260*/  STL [R1+0x1b74], R2 ;  /* 0x001b740201007387 */ /* 0x000fe80000100800 */
[----:B------:R-:W-:Y:S01]  /*2a270*/  STL [R1+0x1b70], R3 ;  /* 0x001b700301007387 */ /* 0x000fe20000100800 */
[----:B--2---:R-:W-:Y:S02]  /*2a280*/  IMAD.MOV.U32 R7, RZ, RZ, R4 ;  /* 0x000000ffff077224 */ /* 0x004fe400078e0004 */
[----:B---3--:R-:W-:Y:S02]  /*2a290*/  IMAD R6, R5, UR6, RZ ;  /* 0x0000000605067c24 */ /* 0x008fe4000f8e02ff */
        /* <DEDUP_REMOVED lines=1975> */
[----:B0-----:R-:W2:Y:S04]  /*31e10*/  LDL.LU R4, [R1] ;  /* 0x0000000001047983 */ /* 0x001ea80000300800 */
        /* <DEDUP_REMOVED lines=10> */
[----:B------:R0:W-:Y:S01]  /*31ec0*/  STL [R1+0x2a10], R3 ;  /* 0x002a100301007387 */ /* 0x0001e20000100800 */
[----:B------:R-:W-:Y:S02]  /*31ed0*/  IMAD R8, R8, UR6, RZ ;  /* 0x0000000608087c24 */ /* 0x000fe4000f8e02ff */
[----:B--2---:R-:W-:Y:S02]  /*31ee0*/  IMAD.MOV.U32 R7, RZ, RZ, R4 ;  /* 0x000000ffff077224 */ /* 0x004fe400078e0004 */
[----:B---3--:R-:W-:Y:S02]  /*31ef0*/  IMAD R6, R5, UR6, RZ ;  /* 0x0000000605067c24 */ /* 0x008fe4000f8e02ff */
[----:B------:R-:W-:-:S04]  /*31f00*/  IMAD.WIDE R4, R0, 0x2, R16 ;  /* 0x0000000200047825 */ /* 0x000fc800078e0210 */
[----:B0-----:R-:W-:-:S04]  /*31f10*/  IMAD.WIDE R2, R6, 0x2, R14 ;  /* 0x0000000206027825 */ /* 0x001fc800078e020e */
[----:B------:R-:W-:Y:S02]  /*31f20*/  IMAD R0, R7, UR6, RZ ;  /* 0x0000000607007c24 */ /* 0x000fe4000f8e02ff */
[----:B------:R-:W-:Y:S01]  /*31f30*/  IMAD.WIDE R6, R6, 0x2, R16 ;  /* 0x0000000206067825 */ /* 0x000fe200078e0210 */
[----:B------:R-:W-:Y:S04]  /*31f40*/  STL [R1+0x2a1c], R4 ;  /* 0x002a1c0401007387 */ /* 0x000fe80000100800 */
[----:B------:R-:W-:Y:S04]  /*31f50*/  STL [R1+0x2a18], R5 ;  /* 0x002a180501007387 */ /* 0x000fe80000100800 */
[----:B------:R-:W-:Y:S04]  /*31f60*/  STL [R1+0x2a24], R2 ;  /* 0x002a240201007387 */ /* 0x000fe80000100800 */
[----:B------:R0:W-:Y:S04]  /*31f70*/  STL [R1+0x2a20], R3 ;  /* 0x002a200301007387 */ /* 0x0001e80000100800 */
[----:B------:R1:W-:Y:S04]  /*31f80*/  STL [R1+0x2a2c], R6 ;  /* 0x002a2c0601007387 */ /* 0x0003e80000100800 */
[----:B------:R-:W-:Y:S01]  /*31f90*/  STL [R1+0x2a28], R7 ;  /* 0x002a280701007387 */ /* 0x000fe20000100800 */
[----:B0-----:R-:W-:-:S04]  /*31fa0*/  IMAD.WIDE R2, R0, 0x2, R14 ;  /* 0x0000000200027825 */ /* 0x001fc800078e020e */
[----:B-1----:R-:W-:Y:S02]  /*31fb0*/  IMAD R6, R29, UR6, RZ ;  /* 0x000000061d067c24 */ /* 0x002fe4000f8e02ff */
[----:B------:R-:W-:Y:S01]  /*31fc0*/  IMAD.WIDE R4, R0, 0x2, R16 ;  /* 0x0000000200047825 */ /* 0x000fe200078e0210 */
[----:B------:R-:W-:Y:S04]  /*31fd0*/  STL [R1+0x2a34], R2 ;  /* 0x002a340201007387 */ /* 0x000fe80000100800 */
[----:B------:R0:W-:Y:S01]  /*31fe0*/  STL [R1+0x2a30], R3 ;  /* 0x002a300301007387 */ /* 0x0001e20000100800 */
[----:B-----5:R-:W-:-:S03]  /*31ff0*/  IMAD R0, R24, UR6, RZ ;  /* 0x0000000618007c24 */ /* 0x020fc6000f8e02ff */
[----:B------:R-:W-:Y:S04]  /*32000*/  STL [R1+0x2a3c], R4 ;  /* 0x002a3c0401007387 */ /* 0x000fe80000100800 */
[----:B------:R1:W-:Y:S01]  /*32010*/  STL [R1+0x2a38], R5 ;  /* 0x002a380501007387 */ /* 0x0003e20000100800 */
[----:B0-----:R-:W-:-:S04]  /*32020*/  IMAD.WIDE R2, R6, 0x2, R14 ;  /* 0x0000000206027825 */ /* 0x001fc800078e020e */
[--C-:B------:R-:W-:Y:S01]  /*32030*/  IMAD.WIDE R6, R6, 0x2, R16.reuse ;  /* 0x0000000206067825 */ /* 0x100fe200078e0210 */
[----:B------:R-:W-:Y:S04]  /*32040*/  STL [R1+0x2a44], R2 ;  /* 0x002a440201007387 */ /* 0x000fe80000100800 */
[----:B------:R0:W-:Y:S04]  /*32050*/  STL [R1+0x2a40], R3 ;  /* 0x002a400301007387 */ /* 0x0001e80000100800 */
[----:B------:R2:W-:Y:S04]  /*32060*/  STL [R1+0x2a4c], R6 ;  /* 0x002a4c0601007387 */ /* 0x0005e80000100800 */
[----:B------:R-:W-:Y:S01]  /*32070*/  STL [R1+0x2a48], R7 ;  /* 0x002a480701007387 */ /* 0x000fe20000100800 */
[----:B-1----:R-:W-:-:S04]  /*32080*/  IMAD.WIDE R4, R0, 0x2, R16 ;  /* 0x0000000200047825 */ /* 0x002fc800078e0210 */
[----:B0-----:R-:W-:-:S04]  /*32090*/  IMAD.WIDE R2, R0, 0x2, R14 ;  /* 0x0000000200027825 */ /* 0x001fc800078e020e */
[----:B--2---:R-:W-:Y:S01]  /*320a0*/  IMAD R6, R25, UR6, RZ ;  /* 0x0000000619067c24 */ /* 0x004fe2000f8e02ff */
[----:B------:R-:W-:Y:S04]  /*320b0*/  STL [R1+0x2a54], R2 ;  /* 0x002a540201007387 */ /* 0x000fe80000100800 */
[----:B------:R0:W-:Y:S01]  /*320c0*/  STL [R1+0x2a50], R3 ;  /* 0x002a500301007387 */ /* 0x0001e20000100800 */
[----:B------:R-:W-:-:S03]  /*320d0*/  IMAD R0, R20, UR6, RZ ;  /* 0x0000000614007c24 */ /* 0x000fc6000f8e02ff */
[----:B------:R-:W-:Y:S04]  /*320e0*/  STL [R1+0x2a5c], R4 ;  /* 0x002a5c0401007387 */ /* 0x000fe80000100800 */
[----:B------:R1:W-:Y:S01]  /*320f0*/  STL [R1+0x2a58], R5 ;  /* 0x002a580501007387 */ /* 0x0003e20000100800 */
[----:B0-----:R-:W-:-:S04]  /*32100*/  IMAD.WIDE R2, R6, 0x2, R14 ;  /* 0x0000000206027825 */ /* 0x001fc800078e020e */
[--C-:B------:R-:W-:Y:S01]  /*32110*/  IMAD.WIDE R6, R6, 0x2, R16.reuse ;  /* 0x0000000206067825 */ /* 0x100fe200078e0210 */
[----:B------:R-:W-:Y:S04]  /*32120*/  STL [R1+0x2a64], R2 ;  /* 0x002a640201007387 */ /* 0x000fe80000100800 */
[----:B------:R0:W-:Y:S01]  /*32130*/  STL [R1+0x2a60], R3 ;  /* 0x002a600301007387 */ /* 0x0001e20000100800 */
[----:B-1----:R-:W-:-:S03]  /*32140*/  IMAD.WIDE R4, R0, 0x2, R16 ;  /* 0x0000000200047825 */ /* 0x002fc600078e0210 */
[----:B------:R1:W-:Y:S04]  /*32150*/  STL [R1+0x2a6c], R6 ;  /* 0x002a6c0601007387 */ /* 0x0003e80000100800 */
[----:B------:R-:W-:Y:S01]  /*32160*/  STL [R1+0x2a68], R7 ;  /* 0x002a680701007387 */ /* 0x000fe20000100800 */
[----:B0-----:R-:W-:-:S04]  /*32170*/  IMAD.WIDE R2, R0, 0x2, R14 ;  /* 0x0000000200027825 */ /* 0x001fc800078e020e */
[----:B-1----:R-:W-:Y:S01]  /*32180*/  IMAD R6, R21, UR6, RZ ;  /* 0x0000000615067c24 */ /* 0x002fe2000f8e02ff */
[----:B------:R-:W-:Y:S04]  /*32190*/  STL [R1+0x2a74], R2 ;  /* 0x002a740201007387 */ /* 0x000fe80000100800 */
[----:B------:R0:W-:Y:S04]  /*321a0*/  STL [R1+0x2a70], R3 ;  /* 0x002a700301007387 */ /* 0x0001e80000100800 */
[----:B------:R-:W-:Y:S04]  /*321b0*/  STL [R1+0x2a7c], R4 ;  /* 0x002a7c0401007387 */ /* 0x000fe80000100800 */
[----:B------:R1:W-:Y:S01]  /*321c0*/  STL [R1+0x2a78], R5 ;  /* 0x002a780501007387 */ /* 0x0003e20000100800 */
[----:B------:R-:W-:-:S02]  /*321d0*/  IMAD R0, R18, UR6, RZ ;  /* 0x0000000612007c24 */ /* 0x000fc4000f8e02ff */
[----:B0-----:R-:W-:-:S04]  /*321e0*/  IMAD.WIDE R2, R8, 0x2, R14 ;  /* 0x0000000208027825 */ /* 0x001fc800078e020e */
[----:B-1----:R-:W-:-:S04]  /*321f0*/  IMAD.WIDE R4, R6, 0x2, R14 ;  /* 0x0000000206047825 */ /* 0x002fc800078e020e */
[----:B------:R-:W-:Y:S01]  /*32200*/  IMAD.WIDE R6, R6, 0x2, R16 ;  /* 0x0000000206067825 */ /* 0x000fe200078e0210 */
[----:B------:R-:W-:Y:S04]  /*32210*/  STL [R1+0x2a84], R2 ;  /* 0x002a840201007387 */ /* 0x000fe80000100800 */
[----:B------:R0:W-:Y:S04]  /*32220*/  STL [R1+0x2a80], R3 ;  /* 0x002a800301007387 */ /* 0x0001e80000100800 */
[----:B------:R-:W-:Y:S04]  /*32230*/  STL [R1+0x2a8c], R4 ;  /* 0x002a8c0401007387 */ /* 0x000fe80000100800 */
[----:B------:R1:W-:Y:S04]  /*32240*/  STL [R1+0x2a88], R5 ;  /* 0x002a880501007387 */ /* 0x0003e80000100800 */
[----:B------:R2:W-:Y:S04]  /*32250*/  STL [R1+0x2a94], R6 ;  /* 0x002a940601007387 */ /* 0x0005e80000100800 */
[----:B------:R-:W-:Y:S01]  /*32260*/  STL [R1+0x2a90], R7 ;  /* 0x002a900701007387 */ /* 0x000fe20000100800 */
[----:B0-----:R-:W-:-:S04]  /*32270*/  IMAD.WIDE R2, R0, 0x2, R14 ;  /* 0x0000000200027825 */ /* 0x001fc800078e020e */
[----:B-1----:R-:W-:-:S04]  /*32280*/  IMAD.WIDE R4, R0, 0x2, R16 ;  /* 0x0000000200047825 */ /* 0x002fc800078e0210 */
        /* <DEDUP_REMOVED lines=58> */
[----:B------:R0:W-:Y:S04]  /*32630*/  STL [R1+0x2b18], R3 ;  /* 0x002b180301007387 */ /* 0x0001e80000100800 */
[----:B------:R-:W-:Y:S04]  /*32640*/  STL [R1+0x2b24], R4 ;  /* 0x002b240401007387 */ /* 0x000fe80000100800 */
[----:B------:R-:W-:Y:S01]  /*32650*/  STL [R1+0x2b20], R5 ;  /* 0x002b200501007387 */ /* 0x000fe20000100800 */
[----:B0-----:R-:W-:-:S05]  /*32660*/  IMAD.WIDE R2, R6, 0x2, R14 ;  /* 0x0000000206027825 */ /* 0x001fca00078e020e */
[----:B------:R-:W-:Y:S04]  /*32670*/  STL [R1+0x2b2c], R2 ;  /* 0x002b2c0201007387 */ /* 0x000fe80000100800 */
[----:B------:R0:W-:Y:S01]  /*32680*/  STL [R1+0x2b28], R3 ;  /* 0x002b280301007387 */ /* 0x0001e20000100800 */
[----:B------:R-:W-:Y:S02]  /*32690*/  IMAD R0, R12, UR6, RZ ;  /* 0x000000060c007c24 */ /* 0x000fe4000f8e02ff */
[----:B0-----:R-:W-:-:S05]  /*326a0*/  IMAD.WIDE R2, R6, 0x2, R16 ;  /* 0x0000000206027825 */ /* 0x001fca00078e0210 */
[----:B------:R-:W-:Y:S04]  /*326b0*/  STL [R1+0x2b34], R2 ;  /* 0x002b340201007387 */ /* 0x000fe80000100800 */
[----:B------:R0:W-:Y:S02]  /*326c0*/  STL [R1+0x2b30], R3 ;  /* 0x002b300301007387 */ /* 0x0001e40000100800 */
[----:B0-----:R-:W-:-:S05]  /*326d0*/  IMAD.WIDE R2, R0, 0x2, R14 ;  /* 0x0000000200027825 */ /* 0x001fca00078e020e */
[----:B------:R-:W-:Y:S04]  /*326e0*/  STL [R1+0x2b3c], R2 ;  /* 0x002b3c0201007387 */ /* 0x000fe80000100800 */
[----:B------:R0:W-:Y:S02]  /*326f0*/  STL [R1+0x2b38], R3 ;  /* 0x002b380301007387 */ /* 0x0001e40000100800 */
[----:B0-----:R-:W-:-:S04]  /*32700*/  IMAD.WIDE R2, R0, 0x2, R16 ;  /* 0x0000000200027825 */ /* 0x001fc800078e0210 */
[----:B------:R-:W-:Y:S02]  /*32710*/  IMAD R0, R26, UR6, RZ ;  /* 0x000000061a007c24 */ /* 0x000fe4000f8e02ff */
[----:B------:R-:W0:Y:S01]  /*32720*/  S2R R26, SR_TID.X ;  /* 0x00000000001a7919 */ /* 0x000e220000002100 */
[----:B------:R-:W-:Y:S04]  /*32730*/  STL [R1+0x2b44], R2 ;  /* 0x002b440201007387 */ /* 0x000fe80000100800 */
[----:B------:R1:W-:Y:S01]  /*32740*/  STL [R1+0x2b40], R3 ;  /* 0x002b400301007387 */ /* 0x0003e20000100800 */
[----:B------:R-:W-:-:S04]  /*32750*/  IMAD.WIDE R14, R0, 0x2, R14 ;  /* 0x00000002000e7825 */ /* 0x000fc800078e020e */
[----:B-1----:R-:W-:-:S04]  /*32760*/  IMAD.WIDE R2, R8, 0x2, R16 ;  /* 0x0000000208027825 */ /* 0x002fc800078e0210 */
[----:B------:R-:W-:Y:S01]  /*32770*/  IMAD.WIDE R16, R0, 0x2, R16 ;  /* 0x0000000200107825 */ /* 0x000fe200078e0210 */
[----:B------:R0:W-:Y:S04]  /*32780*/  STL [R1+0xf08], R2 ;  /* 0x000f080201007387 */ /* 0x0001e80000100800 */
[----:B------:R1:W-:Y:S04]  /*32790*/  STL [R1+0xf04], R3 ;  /* 0x000f040301007387 */ /* 0x0003e80000100800 */
[----:B------:R1:W-:Y:S04]  /*327a0*/  STL [R1+0xf10], R14 ;  /* 0x000f100e01007387 */ /* 0x0003e80000100800 */
[----:B------:R1:W-:Y:S04]  /*327b0*/  STL [R1+0xf0c], R15 ;  /* 0x000f0c0f01007387 */ /* 0x0003e80000100800 */
[----:B------:R1:W-:Y:S04]  /*327c0*/  STL [R1+0xf18], R16 ;  /* 0x000f181001007387 */ /* 0x0003e80000100800 */
[----:B------:R1:W-:Y:S01]  /*327d0*/  STL [R1+0xf14], R17 ;  /* 0x000f141101007387 */ /* 0x0003e20000100800 */
[----:B0-----:R-:W-:-:S05]  /*327e0*/  IMAD.SHL.U32 R2, R26, 0x10, RZ ;  /* 0x000000101a027824 */ /* 0x001fca00078e00ff */
[----:B------:R1:W-:Y:S01]  /*327f0*/  STL [R1+0x3008], R2 ;  /* 0x0030080201007387 */ /* 0x0003e20000100800 */
[----:B------:R-:W-:-:S05]  /*32800*/  IMAD.SHL.U32 R0, R26, 0x20, RZ ;  /* 0x000000201a007824 */ /* 0x000fca00078e00ff */
[----:B------:R-:W-:-:S05]  /*32810*/  LOP3.LUT R0, R0, 0x60, RZ, 0xc0, !PT ;  /* 0x0000006000007812 */ /* 0x000fca00078ec0ff */
[----:B------:R1:W-:Y:S04]  /*32820*/  STL [R1+0x3004], R0 ;  /* 0x0030040001007387 */ /* 0x0003e80000100800 */
[----:B------:R1:W-:Y:S01]  /*32830*/  STL [R1+0x790], RZ ;  /* 0x000790ff01007387 */ /* 0x0003e20000100800 */
[----:B------:R-:W-:-:S03]  /*32840*/  UMOV UR4, URZ ;  /* 0x000000ff00047c82 */ /* 0x000fc60008000000 */
        /* <DEDUP_REMOVED lines=126> */
[----:B------:R1:W-:Y:S02]  /*33030*/  STL [R1+0x3bc], RZ ;  /* 0x0003bcff01007387 */ /* 0x0003e40000100800 */
.L_x_2:
[----:B0-----:R0:W-:Y:S01]  /*33040*/  STL [R1+0x4094], R14 ;  /* 0x0040940e01007387 */ /* 0x0011e20000100800 */
[----:B------:R-:W-:-:S03]  /*33050*/  UIMAD UR5, UR4, -0x80, UR11 ;  /* 0xffffff80040578a4 */ /* 0x000fc6000f8e020b */
[----:B------:R-:W-:Y:S04]  /*33060*/  STL [R1+0x3e48], R15 ;  /* 0x003e480f01007387 */ /* 0x000fe80000100800 */
[----:B------:R-:W-:Y:S01]  /*33070*/  STL [R1+0x3e50], R15 ;  /* 0x003e500f01007387 */ /* 0x000fe20000100800 */
[----:B01----:R-:W-:-:S03]  /*33080*/  PRMT R14, RZ, 0x7610, R14 ;  /* 0x00007610ff0e7816 */ /* 0x003fc6000000000e */
[----:B------:R-:W-:Y:S04]  /*33090*/  STL [R1+0x3e58], R15 ;  /* 0x003e580f01007387 */ /* 0x000fe80000100800 */
        /* <DEDUP_REMOVED lines=70> */
[----:B-----5:R-:W-:Y:S04]  /*33500*/  STL [R1+0x3e44], R29 ;  /* 0x003e441d01007387 */ /* 0x020fe80000100800 */
        /* <DEDUP_REMOVED lines=29> */
[----:B------:R-:W-:Y:S01]  /*336e0*/  STL [R1+0x3f34], R29 ;  /* 0x003f341d01007387 */ /* 0x000fe20000100800 */
[----:B------:R-:W0:Y:S03]  /*336f0*/  S2R R4, SR_TID.X ;  /* 0x0000000000047919 */ /* 0x000e260000002100 */
        /* <DEDUP_REMOVED lines=8> */
[----:B0-----:R-:W-:-:S02]  /*33780*/  SHF.R.U32.HI R0, RZ, 0x4, R4 ;  /* 0x00000004ff007819 */ /* 0x001fc40000011604 */
[----:B------:R-:W-:Y:S01]  /*33790*/  SHF.R.U32.HI R3, RZ, 0x4, R4 ;  /* 0x00000004ff037819 */ /* 0x000fe20000011604 */
[----:B------:R-:W-:Y:S01]  /*337a0*/  STL [R1+0x3f7c], R29 ;  /* 0x003f7c1d01007387 */ /* 0x000fe20000100800 */
[----:B------:R-:W-:-:S03]  /*337b0*/  SGXT.U32 R0, R0, 0x2 ;  /* 0x000000020000781a */ /* 0x000fc60000000000 */
[----:B------:R-:W-:Y:S01]  /*337c0*/  STL [R1+0x3f84], R29 ;  /* 0x003f841d01007387 */ /* 0x000fe20000100800 */
[----:B------:R-:W-:Y:S01]  /*337d0*/  LOP3.LUT R2, R0, 0x64, RZ, 0xfc, !PT ;  /* 0x0000006400027812 */ /* 0x000fe200078efcff */
[C---:B------:R-:W-:Y:S02]  /*337e0*/  VIADD R5, R3.reuse, 0x3c ;  /* 0x0000003c03057836 */ /* 0x040fe40000000000 */
[----:B------:R-:W-:Y:S01]  /*337f0*/  STL [R1+0x3f8c], R29 ;  /* 0x003f8c1d01007387 */ /* 0x000fe20000100800 */
[----:B------:R-:W-:Y:S01]  /*33800*/  VIADD R3, R3, 0x7c ;  /* 0x0000007c03037836 */ /* 0x000fe20000000000 */
[----:B------:R-:W-:Y:S02]  /*33810*/  ISETP.GE.AND P6, PT, R2, UR5, PT ;  /* 0x0000000502007c0c */ /* 0x000fe4000bfc6270 */
[----:B------:R-:W-:Y:S01]  /*33820*/  STL [R1+0x3f94], R29 ;  /* 0x003f941d01007387 */ /* 0x000fe20000100800 */
[----:B------:R-:W-:Y:S02]  /*33830*/  LOP3.LUT R2, R0, 0x4, RZ, 0xfc, !PT ;  /* 0x0000000400027812 */ /* 0x000fe400078efcff */
[----:B------:R-:W-:Y:S01]  /*33840*/  ISETP.GE.AND P1, PT, R3, UR5, PT ;  /* 0x0000000503007c0c */ /* 0x000fe2000bf26270 */
[----:B------:R-:W-:Y:S01]  /*33850*/  STL [R1+0x3f9c], R29 ;  /* 0x003f9c1d01007387 */ /* 0x000fe20000100800 */
[----:B------:R-:W-:-:S02]  /*33860*/  ISETP.GE.AND P3, PT, R2, UR5, PT ;  /* 0x0000000502007c0c */ /* 0x000fc4000bf66270 */
[C---:B------:R-:W-:Y:S01]  /*33870*/  LOP3.LUT R2, R0.reuse, 0x8, RZ, 0xfc, !PT ;  /* 0x0000000800027812 */ /* 0x040fe200078efcff */
[----:B------:R-:W-:Y:S01]  /*33880*/  STL [R1+0x3fa4], R29 ;  /* 0x003fa41d01007387 */ /* 0x000fe20000100800 */
[----:B------:R-:W-:Y:S02]  /*33890*/  LOP3.LUT R3, R0, 0xc, RZ, 0xfc, !PT ;  /* 0x0000000c00037812 */ /* 0x000fe400078efcff */
[----:B------:R-:W-:Y:S01]  /*338a0*/  ISETP.GE.AND P4, PT, R2, UR5, PT ;  /* 0x0000000502007c0c */ /* 0x000fe2000bf86270 */
[----:B------:R-:W-:Y:S01]  /*338b0*/  STL [R1+0x3fac], R29 ;  /* 0x003fac1d01007387 */ /* 0x000fe20000100800 */
[----:B------:R-:W-:-:S03]  /*338c0*/  ISETP.GE.AND P2, PT, R5, UR5, PT ;  /* 0x0000000505007c0c */ /* 0x000fc6000bf46270 */
        /* <DEDUP_REMOVED lines=29> */
[----:B------:R0:W-:Y:S04]  /*33aa0*/  STL [R1+0x4080], R28 ;  /* 0x0040801c01007387 */ /* 0x0001e80000100800 */
[----:B------:R-:W-:Y:S04]  /*33ab0*/  STL [R1+0x3e3c], R27 ;  /* 0x003e3c1b01007387 */ /* 0x000fe80000100800 */
[----:B------:R-:W-:Y:S01]  /*33ac0*/  STL [R1+0x3e38], R26 ;  /* 0x003e381a01007387 */ /* 0x000fe20000100800 */
[----:B------:R-:W-:-:S02]  /*33ad0*/  ISETP.GE.AND P5, PT, R3, UR5, PT ;  /* 0x0000000503007c0c */ /* 0x000fc4000bfa6270 */
[----:B0-----:R-:W-:Y:S01]  /*33ae0*/  LOP3.LUT R28, R4, 0x3f, RZ, 0xc0, !PT ;  /* 0x0000003f041c7812 */ /* 0x001fe200078ec0ff */
[----:B------:R-:W-:Y:S03]  /*33af0*/  STL [R1+0x3e34], R25 ;  /* 0x003e341901007387 */ /* 0x000fe60000100800 */
[----:B------:R-:W-:Y:S01]  /*33b00*/  LOP3.LUT R4, R28, 0x40, RZ, 0xfc, !PT ;  /* 0x000000401c047812 */ /* 0x000fe200078efcff */
[----:B------:R-:W-:Y:S03]  /*33b10*/  STL [R1+0x3e30], R24 ;  /* 0x003e301801007387 */ /* 0x000fe60000100800 */
[----:B------:R-:W-:Y:S01]  /*33b20*/  ISETP.GE.AND P0, PT, R4, UR5, PT ;  /* 0x0000000504007c0c */ /* 0x000fe2000bf06270 */
[----:B------:R-:W-:Y:S04]  /*33b30*/  STL [R1+0x3e2c], R23 ;  /* 0x003e2c1701007387 */ /* 0x000fe80000100800 */
[----:B------:R-:W-:Y:S04]  /*33b40*/  STL [R1+0x3e28], R22 ;  /* 0x003e281601007387 */ /* 0x000fe80000100800 */
[----:B------:R-:W-:Y:S04]  /*33b50*/  STL [R1+0x3e24], R21 ;  /* 0x003e241501007387 */ /* 0x000fe80000100800 */
[----:B------:R-:W-:Y:S04]  /*33b60*/  STL [R1+0x3e20], R18 ;  /* 0x003e201201007387 */ /* 0x000fe80000100800 */
[----:B------:R-:W-:Y:S04]  /*33b70*/  STL [R1+0x3e1c], R19 ;  /* 0x003e1c1301007387 */ /* 0x000fe80000100800 */
[----:B------:R-:W-:Y:S04]  /*33b80*/  STL [R1+0x3e18], R20 ;  /* 0x003e181401007387 */ /* 0x000fe80000100800 */
[----:B------:R-:W2:Y:S04]  /*33b90*/  LDL R2, [R1+0x2fdc] ;  /* 0x002fdc0001027983 */ /* 0x000ea80000100800 */
[----:B------:R-:W2:Y:S01]  /*33ba0*/  LDL R3, [R1+0x2fac] ;  /* 0x002fac0001037983 */ /* 0x000ea20000100800 */
[----:B------:R-:W-:-:S03]  /*33bb0*/  LOP3.LUT R4, R0, 0x10, RZ, 0xfc, !PT ;  /* 0x0000001000047812 */ /* 0x000fc600078efcff */
[----:B--2---:R-:W2:Y:S01]  /*33bc0*/  @!P6 LDG.E.U16 R14, desc[UR12][R2.64] ;  /* 0x0000000c020ee981 */ /* 0x004ea2000c1e1500 */
[----:B------:R-:W-:Y:S02]  /*33bd0*/  PRMT R0, RZ, 0x7610, R0 ;  /* 0x00007610ff007816 */ /* 0x000fe40000000000 */
[----:B------:R-:W-:Y:S01]  /*33be0*/  ISETP.GE.AND P6, PT, R4, UR5, PT ;  /* 0x0000000504007c0c */ /* 0x000fe2000bfc6270 */
[----:B--2---:R0:W-:Y:S04]  /*33bf0*/  STL [R1+0x280], R14 ;  /* 0x0002800e01007387 */ /* 0x0041e80000100800 */
[----:B0-----:R-:W2:Y:S04]  /*33c00*/  LDL.LU R14, [R1+0x4094] ;  /* 0x00409400010e7983 */ /* 0x001ea80000300800 */
[----:B------:R-:W3:Y:S04]  /*33c10*/  LDL R2, [R1+0x2f04] ;  /* 0x002f040001027983 */ /* 0x000ee80000100800 */
[----:B------:R-:W3:Y:S04]  /*33c20*/  LDL R3, [R1+0x2f14] ;  /* 0x002f140001037983 */ /* 0x000ee80000100800 */
[----:B------:R0:W-:Y:S02]  /*33c30*/  STL.S16 [R1+0x2b0], R0 ;  /* 0x0002b00001007387 */ /* 0x0001e40000100600 */
[----:B0-----:R-:W0:Y:S02]  /*33c40*/  S2R R0, SR_TID.X ;  /* 0x0000000000007919 */ /* 0x001e240000002100 */
[----:B0-----:R-:W-:-:S04]  /*33c50*/  SHF.R.U32.HI R0, RZ, 0x4, R0 ;  /* 0x00000004ff007819 */ /* 0x001fc80000011600 */
[----:B------:R-:W-:-:S04]  /*33c60*/  SGXT.U32 R0, R0, 0x2 ;  /* 0x000000020000781a */ /* 0x000fc80000000000 */
[----:B------:R-:W-:Y:S02]  /*33c70*/  LOP3.LUT R4, R0, 0x14, RZ, 0xfc, !PT ;  /* 0x0000001400047812 */ /* 0x000fe400078efcff */
[----:B------:R-:W4:Y:S01]  /*33c80*/  LDL R0, [R1+0x2b0] ;  /* 0x0002b00001007983 */ /* 0x000f220000100800 */
[----:B------:R-:W-:Y:S02]  /*33c90*/  PRMT R5, RZ, 0x7610, R5 ;  /* 0x00007610ff057816 */ /* 0x000fe40000000005 */
[----:B---3--:R-:W-:-:S04]  /*33ca0*/  @!P3 LOP3.LUT R3, R3, R2, RZ, 0x3c, !PT ;  /* 0x000000020303b212 */ /* 0x008fc800078e3cff */
[----:B------:R-:W-:-:S04]  /*33cb0*/  @!P3 LOP3.LUT R2, R3, R2, RZ, 0x3c, !PT ;  /* 0x000000020302b212 */ /* 0x000fc800078e3cff */
[----:B------:R-:W-:-:S05]  /*33cc0*/  @!P3 LOP3.LUT R3, R3, R2, RZ, 0x3c, !PT ;  /* 0x000000020303b212 */ /* 0x000fca00078e3cff */
[----:B----4-:R-:W3:Y:S04]  /*33cd0*/  @!P3 LDG.E.U16 R0, desc[UR12][R2.64] ;  /* 0x0000000c0200b981 */ /* 0x010ee8000c1e1500 */
[----:B---3--:R0:W-:Y:S04]  /*33ce0*/  @!P3 STL [R1+0x2b0], R0 ;  /* 0x0002b0000100b387 */ /* 0x0081e80000100800 */
[----:B------:R-:W3:Y:S04]  /*33cf0*/  LDL R2, [R1+0x2f10] ;  /* 0x002f100001027983 */ /* 0x000ee80000100800 */
[----:B------:R-:W3:Y:S01]  /*33d00*/  LDL R3, [R1+0x2f20] ;  /* 0x002f200001037983 */ /* 0x000ee20000100800 */
[----:B0-----:R-:W0:Y:S01]  /*33d10*/  S2R R0, SR_TID.X ;  /* 0x0000000000007919 */ /* 0x001e220000002100 */
[----:B------:R-:W-:-:S02]  /*33d20*/  ISETP.GE.AND P3, PT, R4, UR5, PT ;  /* 0x0000000504007c0c */ /* 0x000fc4000bf66270 */
[----:B0-----:R-:W-:-:S04]  /*33d30*/  SHF.R.U32.HI R0, RZ, 0x4, R0 ;  /* 0x00000004ff007819 */ /* 0x001fc80000011600 */
[----:B------:R-:W-:-:S04]  /*33d40*/  SGXT.U32 R0, R0, 0x2 ;  /* 0x000000020000781a */ /* 0x000fc80000000000 */
[----:B------:R-:W-:Y:S02]  /*33d50*/  LOP3.LUT R4, R0, 0x18, RZ, 0xfc, !PT ;  /* 0x0000001800047812 */ /* 0x000fe400078efcff */
[----:B------:R-:W-:Y:S02]  /*33d60*/  PRMT R0, RZ, 0x7610, R0 ;  /* 0x00007610ff007816 */ /* 0x000fe40000000000 */
[----:B---3--:R-:W-:-:S04]  /*33d70*/  @!P4 LOP3.LUT R3, R3, R2, RZ, 0x3c, !PT ;  /* 0x000000020303c212 */ /* 0x008fc800078e3cff */
[----:B------:R-:W-:-:S04]  /*33d80*/  @!P4 LOP3.LUT R2, R3, R2, RZ, 0x3c, !PT ;  /* 0x000000020302c212 */ /* 0x000fc800078e3cff */
[----:B------:R-:W-:-:S05]  /*33d90*/  @!P4 LOP3.LUT R3, R3, R2, RZ, 0x3c, !PT ;  /* 0x000000020303c212 */ /* 0x000fca00078e3cff */
[----:B------:R0:W3:Y:S04]  /*33da0*/  @!P4 LDG.E.U16 R5, desc[UR12][R2.64] ;  /* 0x0000000c0205c981 */ /* 0x0000e8000c1e1500 */
[----:B------:R-:W0:Y:S04]  /*33db0*/  LDL R2, [R1+0x2f0c] ;  /* 0x002f0c0001027983 */ /* 0x000e280000100800 */
[----:B------:R-:W0:Y:S04]  /*33dc0*/  LDL R3, [R1+0x2f1c] ;  /* 0x002f1c0001037983 */ /* 0x000e280000100800 */
[----:B------:R1:W-:Y:S02]  /*33dd0*/  STL.S16 [R1+0x2ac], R0 ;  /* 0x0002ac0001007387 */ /* 0x0003e40000100600 */
[----:B-1----:R-:W1:Y:S01]  /*33de0*/  S2R R0, SR_TID.X ;  /* 0x0000000000007919 */ /* 0x002e620000002100 */
[----:B------:R-:W-:-:S02]  /*33df0*/  ISETP.GE.AND P4, PT, R4, UR5, PT ;  /* 0x0000000504007c0c */ /* 0x000fc4000bf86270 */
[----:B-1----:R-:W-:-:S04]  /*33e00*/  SHF.R.U32.HI R0, RZ, 0x4, R0 ;  /* 0x00000004ff007819 */ /* 0x002fc80000011600 */
[----:B------:R-:W-:-:S04]  /*33e10*/  SGXT.U32 R0, R0, 0x2 ;  /* 0x000000020000781a */ /* 0x000fc80000000000 */
[----:B------:R-:W-:Y:S02]  /*33e20*/  LOP3.LUT R4, R0, 0x1c, RZ, 0xfc, !PT ;  /* 0x0000001c00047812 */ /* 0x000fe400078efcff */
[----:B------:R-:W4:Y:S01]  /*33e30*/  LDL R0, [R1+0x2ac] ;  /* 0x0002ac0001007983 */ /* 0x000f220000100800 */
[----:B0-----:R-:W-:-:S04]  /*33e40*/  @!P5 LOP3.LUT R3, R3, R2, RZ, 0x3c, !PT ;  /* 0x000000020303d212 */ /* 0x001fc800078e3cff */
[----:B------:R-:W-:-:S04]  /*33e50*/  @!P5 LOP3.LUT R2, R3, R2, RZ, 0x3c, !PT ;  /* 0x000000020302d212 */ /* 0x000fc800078e3cff */
[----:B------:R-:W-:-:S05]  /*33e60*/  @!P5 LOP3.LUT R3, R3, R2, RZ, 0x3c, !PT ;  /* 0x000000020303d212 */ /* 0x000fca00078e3cff */
[----:B----4-:R-:W4:Y:S04]  /*33e70*/  @!P5 LDG.E.U16 R0, desc[UR12][R2.64] ;  /* 0x0000000c0200d981 */ /* 0x010f28000c1e1500 */
[----:B----4-:R0:W-:Y:S04]  /*33e80*/  @!P5 STL [R1+0x2ac], R0 ;  /* 0x0002ac000100d387 */ /* 0x0101e80000100800 */
[----:B------:R-:W4:Y:S04]  /*33e90*/  LDL R2, [R1+0x2f08] ;  /* 0x002f080001027983 */ /* 0x000f280000100800 */
[----:B------:R-:W4:Y:S01]  /*33ea0*/  LDL R3, [R1+0x2f18] ;  /* 0x002f180001037983 */ /* 0x000f220000100800 */
[----:B0-----:R-:W0:Y:S01]  /*33eb0*/  S2R R0, SR_TID.X ;  /* 0x0000000000007919 */ /* 0x001e220000002100 */
[----:B------:R-:W-:-:S02]  /*33ec0*/  PRMT R17, RZ, 0x7610, R17 ;  /* 0x00007610ff117816 */ /* 0x000fc40000000011 */
[----:B------:R-:W-:Y:S02]  /*33ed0*/  ISETP.GE.AND P5, PT, R4, UR5, PT ;  /* 0x0000000504007c0c */ /* 0x000fe4000bfa6270 */
[----:B0-----:R-:W-:-:S04]  /*33ee0*/  SHF.R.U32.HI R0, RZ, 0x4, R0 ;  /* 0x00000004ff007819 */ /* 0x001fc80000011600 */
[----:B------:R-:W-:-:S04]  /*33ef0*/  SGXT.U32 R0, R0, 0x2 ;  /* 0x000000020000781a */ /* 0x000fc80000000000 */
[----:B------:R-:W-:Y:S02]  /*33f00*/  LOP3.LUT R4, R0, 0x20, RZ, 0xfc, !PT ;  /* 0x0000002000047812 */ /* 0x000fe400078efcff */
[----:B------:R-:W-:Y:S02]  /*33f10*/  PRMT R0, RZ, 0x7610, R0 ;  /* 0x00007610ff007816 */ /* 0x000fe40000000000 */
[----:B----4-:R-:W-:-:S04]  /*33f20*/  @!P6 LOP3.LUT R3, R3, R2, RZ, 0x3c, !PT ;  /* 0x000000020303e212 */ /* 0x010fc800078e3cff */
[----:B------:R-:W-:-:S04]  /*33f30*/  @!P6 LOP3.LUT R2, R3, R2, RZ, 0x3c, !PT ;  /* 0x000000020302e212 */ /* 0x000fc800078e3cff */
[----:B------:R-:W-:-:S05]  /*33f40*/  @!P6 LOP3.LUT R3, R3, R2, RZ, 0x3c, !PT ;  /* 0x000000020303e212 */ /* 0x000fca00078e3cff */
[----:B------:R0:W4:Y:S04]  /*33f50*/  @!P6 LDG.E.U16 R17, desc[UR12][R2.64] ;  /* 0x0000000c0211e981 */ /* 0x000128000c1e1500 */
        /* <DEDUP_REMOVED lines=8> */
[----:B------:R-:W2:Y:S01]  /*33fe0*/  LDL R0, [R1+0x2a8] ;  /* 0x0002a80001007983 */ /* 0x000ea20000100800 */
[----:B0-----:R-:W-:-:S04]  /*33ff0*/  @!P3 LOP3.LUT R3, R3, R2, RZ, 0x3c, !PT ;  /* 0x000000020303b212 */ /* 0x001fc800078e3cff */
[----:B------:R-:W-:-:S04]  /*34000*/  @!P3 LOP3.LUT R2, R3, R2, RZ, 0x3c, !PT ;  /* 0x000000020302b212 */ /* 0x000fc800078e3cff */
[----:B------:R-:W-:-:S05]  /*34010*/  @!P3 LOP3.LUT R3, R3, R2, RZ, 0x3c, !PT ;  /* 0x000000020303b212 */ /* 0x000fca00078e3cff */
[----:B--2---:R-:W2:Y:S04]  /*34020*/  @!P3 LDG.E.U16 R0, desc[UR12][R2.64] ;  /* 0x0000000c0200b981 */ /* 0x004ea8000c1e1500 */
[----:B--2---:R0:W-:Y:S04]  /*34030*/  @!P3 STL [R1+0x2a8], R0 ;  /* 0x0002a8000100b387 */ /* 0x0041e80000100800 */
[----:B------:R-:W2:Y:S04]  /*34040*/  LDL R2, [R1+0x2f28] ;  /* 0x002f280001027983 */ /* 0x000ea80000100800 */
[----:B------:R-:W2:Y:S01]  /*34050*/  LDL R3, [R1+0x2f38] ;  /* 0x002f380001037983 */ /* 0x000ea20000100800 */
[----:B0-----:R-:W0:Y:S01]  /*34060*/  S2R R0, SR_TID.X ;  /* 0x0000000000007919 */ /* 0x001e220000002100 */
[----:B------:R-:W-:-:S02]  /*34070*/  PRMT R16, RZ, 0x7610, R16 ;  /* 0x00007610ff107816 */ /* 0x000fc40000000010 */
[----:B------:R-:W-:Y:S02]  /*34080*/  ISETP.GE.AND P3, PT, R4, UR5, PT ;  /* 0x0000000504007c0c */ /* 0x000fe4000bf66270 */
[----:B0-----:R-:W-:-:S04]  /*34090*/  SHF.R.U32.HI R0, RZ, 0x4, R0 ;  /* 0x00000004ff007819 */ /* 0x001fc80000011600 */
[----:B------:R-:W-:-:S04]  /*340a0*/  SGXT.U32 R0, R0, 0x2 ;  /* 0x000000020000781a */ /* 0x000fc80000000000 */
[----:B------:R-:W-:Y:S02]  /*340b0*/  LOP3.LUT R4, R0, 0x28, RZ, 0xfc, !PT ;  /* 0x0000002800047812 */ /* 0x000fe400078efcff */
[----:B------:R-:W-:Y:S02]  /*340c0*/  PRMT R0, RZ, 0x7610, R0 ;  /* 0x00007610ff007816 */ /* 0x000fe40000000000 */
[----:B--2---:R-:W-:-:S04]  /*340d0*/  @!P4 LOP3.LUT R3, R3, R2, RZ, 0x3c, !PT ;  /* 0x000000020303c212 */ /* 0x004fc800078e3cff */
[----:B------:R-:W-:-:S04]  /*340e0*/  @!P4 LOP3.LUT R2, R3, R2, RZ, 0x3c, !PT ;  /* 0x000000020302c212 */ /* 0x000fc800078e3cff */
[----:B------:R-:W-:-:S05]  /*340f0*/  @!P4 LOP3.LUT R3, R3, R2, RZ, 0x3c, !PT ;  /* 0x000000020303c212 */ /* 0x000fca00078e3cff */
[----:B------:R0:W2:Y:S04]  /*34100*/  @!P4 LDG.E.U16 R16, desc[UR12][R2.64] ;  /* 0x0000000c0210c981 */ /* 0x0000a8000c1e1500 */
        /* <DEDUP_REMOVED lines=97> */
[----:B------:R-:W-:Y:S01]  /*34720*/  PRMT R10, RZ, 0x7610, R10 ;  /* 0x00007610ff0a7816 */ /* 0x000fe2000000000a */
[----:B0-----:R-:W0:Y:S01]  /*34730*/  S2R R0, SR_TID.X ;  /* 0x0000000000007919 */ /* 0x001e220000002100 */
[----:B------:R-:W-:-:S02]  /*34740*/  ISETP.GE.AND P3, PT, R4, UR5, PT ;  /* 0x0000000504007c0c */ /* 0x000fc4000bf66270 */
[----:B--2---:R-:W-:-:S04]  /*34750*/  @!P4 LOP3.LUT R3, R3, R2, RZ, 0x3c, !PT ;  /* 0x000000020303c212 */ /* 0x004fc800078e3cff */
[----:B------:R-:W-:-:S04]  /*34760*/  @!P4 LOP3.LUT R2, R3, R2, RZ, 0x3c, !PT ;  /* 0x000000020302c212 */ /* 0x000fc800078e3cff */
[----:B------:R-:W-:-:S05]  /*34770*/  @!P4 LOP3.LUT R3, R3, R2, RZ, 0x3c, !PT ;  /* 0x000000020303c212 */ /* 0x000fca00078e3cff */
[----:B------:R1:W2:Y:S04]  /*34780*/  @!P4 LDG.E.U16 R10, desc[UR12][R2.64] ;  /* 0x0000000c020ac981 */ /* 0x0002a8000c1e1500 */
[----:B------:R-:W1:Y:S04]  /*34790*/  LDL R2, [R1+0x2f64] ;  /* 0x002f640001027983 */ /* 0x000e680000100800 */
[----:B------:R-:W1:Y:S01]  /*347a0*/  LDL R3, [R1+0x2f98] ;  /* 0x002f980001037983 */ /* 0x000e620000100800 */
[----:B0-----:R-:W-:-:S04]  /*347b0*/  SHF.R.U32.HI R0, RZ, 0x4, R0 ;  /* 0x00000004ff007819 */ /* 0x001fc80000011600 */
[----:B------:R-:W-:-:S04]  /*347c0*/  SGXT.U32 R0, R0, 0x2 ;  /* 0x000000020000781a */ /* 0x000fc80000000000 */
[----:B------:R-:W-:-:S04]  /*347d0*/  LOP3.LUT R4, R0, 0x4c, RZ, 0xfc, !PT ;  /* 0x0000004c00047812 */ /* 0x000fc800078efcff */
[----:B------:R-:W-:Y:S02]  /*347e0*/  ISETP.GE.AND P4, PT, R4, UR5, PT ;  /* 0x0000000504007c0c */ /* 0x000fe4000bf86270 */
[----:B------:R-:W-:Y:S02]  /*347f0*/  LOP3.LUT R4, R0, 0x50, RZ, 0xfc, !PT ;  /* 0x0000005000047812 */ /* 0x000fe400078efcff */
[----:B------:R-:W-:-:S05]  /*34800*/  PRMT R0, RZ, 0x7610, R0 ;  /* 0x00007610ff007816 */ /* 0x000fca0000000000 */
[----:B------:R0:W-:Y:S02]  /*34810*/  STL.S16 [R1+0x294], R0 ;  /* 0x0002940001007387 */ /* 0x0001e40000100600 */
[----:B0-----:R-:W0:Y:S01]  /*34820*/  S2R R0, SR_TID.X ;  /* 0x0000000000007919 */ /* 0x001e220000002100 */
[----:B------:R-:W-:Y:S02]  /*34830*/  PRMT R9, RZ, 0x7610, R9 ;  /* 0x00007610ff097816 */ /* 0x000fe40000000009 */
[----:B0-----:R-:W-:-:S04]  /*34840*/  SHF.R.U32.HI R0, RZ, 0x4, R0 ;  /* 0x00000004ff007819 */ /* 0x001fc80000011600 */
[----:B------:R-:W-:Y:S02]  /*34850*/  SGXT.U32 R0, R0, 0x2 ;  /* 0x000000020000781a */ /* 0x000fe40000000000 */
[----:B-1----:R-:W-:-:S04]  /*34860*/  @!P5 LOP3.LUT R3, R3, R2, RZ, 0x3c, !PT ;  /* 0x000000020303d212 */ /* 0x002fc800078e3cff */
[----:B------:R-:W-:-:S04]  /*34870*/  @!P5 LOP3.LUT R2, R3, R2, RZ, 0x3c, !PT ;  /* 0x000000020302d212 */ /* 0x000fc800078e3cff */
[----:B------:R-:W-:-:S05]  /*34880*/  @!P5 LOP3.LUT R3, R3, R2, RZ, 0x3c, !PT ;  /* 0x000000020303d212 */ /* 0x000fca00078e3cff */
[----:B------:R0:W2:Y:S04]  /*34890*/  @!P5 LDG.E.U16 R9, desc[UR12][R2.64] ;  /* 0x0000000c0209d981 */ /* 0x0000a8000c1e1500 */
[----:B------:R-:W0:Y:S04]  /*348a0*/  LDL R2, [R1+0x2f6c] ;  /* 0x002f6c0001027983 */ /* 0x000e280000100800 */
[----:B------:R-:W0:Y:S01]  /*348b0*/  LDL R3, [R1+0x2fa0] ;  /* 0x002fa00001037983 */ /* 0x000e220000100800 */
[----:B------:R-:W-:Y:S02]  /*348c0*/  ISETP.GE.AND P5, PT, R4, UR5, PT ;  /* 0x0000000504007c0c */ /* 0x000fe4000bfa6270 */
[----:B------:R-:W-:-:S02]  /*348d0*/  LOP3.LUT R4, R0, 0x54, RZ, 0xfc, !PT ;  /* 0x0000005400047812 */ /* 0x000fc400078efcff */
        /* <DEDUP_REMOVED lines=9> */
[----:B------:R-:W-:-:S02]  /*34970*/  ISETP.GE.AND P6, PT, R4, UR5, PT ;  /* 0x0000000504007c0c */ /* 0x000fc4000bfc6270 */
[----:B0-----:R-:W-:-:S04]  /*34980*/  SHF.R.U32.HI R0, RZ, 0x4, R0 ;  /* 0x00000004ff007819 */ /* 0x001fc80000011600 */
[----:B------:R-:W-:-:S04]  /*34990*/  SGXT.U32 R0, R0, 0x2 ;  /* 0x000000020000781a */ /* 0x000fc80000000000 */
[----:B------:R-:W-:Y:S02]  /*349a0*/  LOP3.LUT R4, R0, 0x58, RZ, 0xfc, !PT ;  /* 0x0000005800047812 */ /* 0x000fe400078efcff */
[----:B------:R-:W-:-:S05]  /*349b0*/  PRMT R0, RZ, 0x7610, R0 ;  /* 0x00007610ff007816 */ /* 0x000fca0000000000 */
[----:B------:R0:W-:Y:S02]  /*349c0*/  STL.S16 [R1+0x290], R0 ;  /* 0x0002900001007387 */ /* 0x0001e40000100600 */
[----:B0-----:R-:W0:Y:S01]  /*349d0*/  S2R R0, SR_TID.X ;  /* 0x0000000000007919 */ /* 0x001e220000002100 */
[----:B------:R-:W-:Y:S02]  /*349e0*/  PRMT R8, RZ, 0x7610, R8 ;  /* 0x00007610ff087816 */ /* 0x000fe40000000008 */
[----:B0-----:R-:W-:-:S04]  /*349f0*/  SHF.R.U32.HI R0, RZ, 0x4, R0 ;  /* 0x00000004ff007819 */ /* 0x001fc80000011600 */
[----:B------:R-:W-:Y:S02]  /*34a00*/  SGXT.U32 R0, R0, 0x2 ;  /* 0x000000020000781a */ /* 0x000fe40000000000 */
[----:B--2---:R-:W-:-:S04]  /*34a10*/  @!P3 LOP3.LUT R3, R3, R2, RZ, 0x3c, !PT ;  /* 0x000000020303b212 */ /* 0x004fc800078e3cff */
        /* <DEDUP_REMOVED lines=17> */
[----:B--2---:R-:W-:-:S04]  /*34b30*/  @!P5 LOP3.LUT R3, R3, R2, RZ, 0x3c, !PT ;  /* 0x000000020303d212 */ /* 0x004fc800078e3cff */
[----:B------:R-:W-:-:S04]  /*34b40*/  @!P5 LOP3.LUT R2, R3, R2, RZ, 0x3c, !PT ;  /* 0x000000020302d212 */ /* 0x000fc800078e3cff */
[----:B------:R-:W-:-:S05]  /*34b50*/  @!P5 LOP3.LUT R3, R3, R2, RZ, 0x3c, !PT ;  /* 0x000000020303d212 */ /* 0x000fca00078e3cff */
[----:B------:R1:W2:Y:S04]  /*34b60*/  @!P5 LDG.E.U16 R7, desc[UR12][R2.64] ;  /* 0x0000000c0207d981 */ /* 0x0002a8000c1e1500 */
[----:B------:R-:W1:Y:S04]  /*34b70*/  LDL R2, [R1+0x2f8c] ;  /* 0x002f8c0001027983 */ /* 0x000e680000100800 */
[----:B------:R-:W1:Y:S01]  /*34b80*/  LDL R3, [R1+0x2fc0] ;  /* 0x002fc00001037983 */ /* 0x000e620000100800 */
[----:B0-----:R-:W-:-:S04]  /*34b90*/  SHF.R.U32.HI R0, RZ, 0x4, R0 ;  /* 0x00000004ff007819 */ /* 0x001fc80000011600 */
[----:B------:R-:W-:Y:S02]  /*34ba0*/  SGXT.U32 R0, R0, 0x2 ;  /* 0x000000020000781a */ /* 0x000fe40000000000 */
[----:B------:R-:W-:Y:S02]  /*34bb0*/  ISETP.GE.AND P4, PT, R4, UR5, PT ;  /* 0x0000000504007c0c */ /* 0x000fe4000bf86270 */
[----:B------:R-:W-:Y:S02]  /*34bc0*/  LOP3.LUT R4, R0, 0x60, RZ, 0xfc, !PT ;  /* 0x0000006000047812 */ /* 0x000fe400078efcff */
[----:B------:R-:W-:Y:S02]  /*34bd0*/  PRMT R0, RZ, 0x7610, R0 ;  /* 0x00007610ff007816 */ /* 0x000fe40000000000 */
[----:B-1----:R-:W-:-:S04]  /*34be0*/  @!P6 LOP3.LUT R3, R3, R2, RZ, 0x3c, !PT ;  /* 0x000000020303e212 */ /* 0x002fc800078e3cff */
[----:B------:R-:W-:-:S04]  /*34bf0*/  @!P6 LOP3.LUT R2, R3, R2, RZ, 0x3c, !PT ;  /* 0x000000020302e212 */ /* 0x000fc800078e3cff */
[----:B------:R-:W-:-:S05]  /*34c00*/  @!P6 LOP3.LUT R3, R3, R2, RZ, 0x3c, !PT ;  /* 0x000000020303e212 */ /* 0x000fca00078e3cff */
[----:B------:R-:W2:Y:S04]  /*34c10*/  @!P6 LDG.E.U16 R0, desc[UR12][R2.64] ;  /* 0x0000000c0200e981 */ /* 0x000ea8000c1e1500 */
[----:B--2---:R0:W-:Y:S04]  /*34c20*/  STL [R1+0x28c], R0 ;  /* 0x00028c0001007387 */ /* 0x0041e80000100800 */
        /* <DEDUP_REMOVED lines=9> */
[----:B------:R-:W-:Y:S02]  /*34cc0*/  ISETP.GE.AND P6, PT, R4, UR5, PT ;  /* 0x0000000504007c0c */ /* 0x000fe4000bfc6270 */
[----:B--2---:R-:W-:-:S04]  /*34cd0*/  @!P3 LOP3.LUT R3, R3, R2, RZ, 0x3c, !PT ;  /* 0x000000020303b212 */ /* 0x004fc800078e3cff */
[----:B------:R-:W-:-:S04]  /*34ce0*/  @!P3 LOP3.LUT R2, R3, R2, RZ, 0x3c, !PT ;  /* 0x000000020302b212 */ /* 0x000fc800078e3cff */
[----:B------:R-:W-:-:S05]  /*34cf0*/  @!P3 LOP3.LUT R3, R3, R2, RZ, 0x3c, !PT ;  /* 0x000000020303b212 */ /* 0x000fca00078e3cff */
[----:B------:R0:W2:Y:S04]  /*34d00*/  @!P3 LDG.E.U16 R6, desc[UR12][R2.64] ;  /* 0x0000000c0206b981 */ /* 0x0000a8000c1e1500 */
[----:B------:R-:W0:Y:S04]  /*34d10*/  LDL R2, [R1+0x2f9c] ;  /* 0x002f9c0001027983 */ /* 0x000e280000100800 */
[----:B------:R-:W0:Y:S04]  /*34d20*/  LDL R3, [R1+0x2fd0] ;  /* 0x002fd00001037983 */ /* 0x000e280000100800 */
[----:B------:R1:W-:Y:S02]  /*34d30*/  STL.S16 [R1+0x288], R0 ;  /* 0x0002880001007387 */ /* 0x0003e40000100600 */
[----:B-1----:R-:W1:Y:S02]  /*34d40*/  S2R R0, SR_TID.X ;  /* 0x0000000000007919 */ /* 0x002e640000002100 */
[----:B-1----:R-:W-:-:S04]  /*34d50*/  SHF.R.U32.HI R0, RZ, 0x4, R0 ;  /* 0x00000004ff007819 */ /* 0x002fc80000011600 */
[----:B------:R-:W-:-:S04]  /*34d60*/  SGXT.U32 R0, R0, 0x2 ;  /* 0x000000020000781a */ /* 0x000fc80000000000 */
[C---:B------:R-:W-:Y:S02]  /*34d70*/  ISETP.GE.AND P3, PT, R0.reuse, UR5, PT ;  /* 0x0000000500007c0c */ /* 0x040fe4000bf66270 */
[----:B------:R-:W-:Y:S02]  /*34d80*/  LOP3.LUT R4, R0, 0x6c, RZ, 0xfc, !PT ;  /* 0x0000006c00047812 */ /* 0x000fe400078efcff */
[----:B------:R-:W2:Y:S01]  /*34d90*/  LDL R0, [R1+0x288] ;  /* 0x0002880001007983 */ /* 0x000ea20000100800 */
[----:B0-----:R-:W-:-:S04]  /*34da0*/  @!P4 LOP3.LUT R3, R3, R2, RZ, 0x3c, !PT ;  /* 0x000000020303c212 */ /* 0x001fc800078e3cff */
[----:B------:R-:W-:-:S04]  /*34db0*/  @!P4 LOP3.LUT R2, R3, R2, RZ, 0x3c, !PT ;  /* 0x000000020302c212 */ /* 0x000fc800078e3cff */
[----:B------:R-:W-:-:S05]  /*34dc0*/  @!P4 LOP3.LUT R3, R3, R2, RZ, 0x3c, !PT ;  /* 0x000000020303c212 */ /* 0x000fca00078e3cff */
[----:B--2---:R-:W2:Y:S01]  /*34dd0*/  @!P4 LDG.E.U16 R0, desc[UR12][R2.64] ;  /* 0x0000000c0200c981 */ /* 0x004ea2000c1e1500 */
[----:B------:R-:W-:-:S03]  /*34de0*/  PRMT R14, RZ, 0x7610, R14 ;  /* 0x00007610ff0e7816 */ /* 0x000fc6000000000e */
[----:B--2---:R0:W-:Y:S04]  /*34df0*/  @!P4 STL [R1+0x288], R0 ;  /* 0x000288000100c387 */ /* 0x0041e80000100800 */
[----:B------:R-:W2:Y:S04]  /*34e00*/  LDL R2, [R1+0x2fa4] ;  /* 0x002fa40001027983 */ /* 0x000ea80000100800 */
[----:B------:R-:W2:Y:S01]  /*34e10*/  LDL R3, [R1+0x2fd8] ;  /* 0x002fd80001037983 */ /* 0x000ea20000100800 */
[----:B0-----:R-:W0:Y:S03]  /*34e20*/  S2R R0, SR_TID.X ;  /* 0x0000000000007919 */ /* 0x001e260000002100 */
[----:B------:R1:W-:Y:S01]  /*34e30*/  STL.S16 [R1+0x284], R14 ;  /* 0x0002840e01007387 */ /* 0x0003e20000100600 */
[----:B0-----:R-:W-:-:S04]  /*34e40*/  SHF.R.U32.HI R0, RZ, 0x4, R0 ;  /* 0x00000004ff007819 */ /* 0x001fc80000011600 */
[----:B------:R-:W-:-:S04]  /*34e50*/  SGXT.U32 R0, R0, 0x2 ;  /* 0x000000020000781a */ /* 0x000fc80000000000 */
[----:B-1----:R-:W-:Y:S02]  /*34e60*/  LOP3.LUT R14, R0, 0x70, RZ, 0xfc, !PT ;  /* 0x00000070000e7812 */ /* 0x002fe400078efcff */
[----:B------:R-:W3:Y:S01]  /*34e70*/  LDL R0, [R1+0x284] ;  /* 0x0002840001007983 */ /* 0x000ee20000100800 */
[----:B--2---:R-:W-:-:S04]  /*34e80*/  @!P5 LOP3.LUT R3, R3, R2, RZ, 0x3c, !PT ;  /* 0x000000020303d212 */ /* 0x004fc800078e3cff */
[----:B------:R-:W-:-:S04]  /*34e90*/  @!P5 LOP3.LUT R2, R3, R2, RZ, 0x3c, !PT ;  /* 0x000000020302d212 */ /* 0x000fc800078e3cff */
[----:B------:R-:W-:-:S05]  /*34ea0*/  @!P5 LOP3.LUT R3, R3, R2, RZ, 0x3c, !PT ;  /* 0x000000020303d212 */ /* 0x000fca00078e3cff */
[----:B---3--:R-:W2:Y:S04]  /*34eb0*/  @!P5 LDG.E.U16 R0, desc[UR12][R2.64] ;  /* 0x0000000c0200d981 */ /* 0x008ea8000c1e1500 */
[----:B--2---:R-:W-:Y:S04]  /*34ec0*/  @!P5 STL [R1+0x284], R0 ;  /* 0x000284000100d387 */ /* 0x004fe80000100800 */
[----:B------:R-:W2:Y:S04]  /*34ed0*/  LDL R2, [R1+0x2f40] ;  /* 0x002f400001027983 */ /* 0x000ea80000100800 */
[----:B------:R-:W2:Y:S01]  /*34ee0*/  LDL R3, [R1+0x2f60] ;  /* 0x002f600001037983 */ /* 0x000ea20000100800 */
[----:B------:R-:W-:-:S02]  /*34ef0*/  ISETP.GE.AND P4, PT, R4, UR5, PT ;  /* 0x0000000504007c0c */ /* 0x000fc4000bf86270 */
[----:B------:R-:W-:Y:S02]  /*34f00*/  PRMT R4, RZ, 0x7610, R4 ;  /* 0x00007610ff047816 */ /* 0x000fe40000000004 */
[----:B--2---:R-:W-:-:S04]  /*34f10*/  @!P3 LOP3.LUT R3, R3, R2, RZ, 0x3c, !PT ;  /* 0x000000020303b212 */ /* 0x004fc800078e3cff */
[----:B------:R-:W-:-:S04]  /*34f20*/  @!P3 LOP3.LUT R2, R3, R2, RZ, 0x3c, !PT ;  /* 0x000000020302b212 */ /* 0x000fc800078e3cff */
[----:B------:R-:W-:-:S05]  /*34f30*/  @!P3 LOP3.LUT R3, R3, R2, RZ, 0x3c, !PT ;  /* 0x000000020303b212 */ /* 0x000fca00078e3cff */
[----:B------:R0:W2:Y:S04]  /*34f40*/  @!P3 LDG.E.U16 R4, desc[UR12][R2.64] ;  /* 0x0000000c0204b981 */ /* 0x0000a8000c1e1500 */
[----:B------:R-:W0:Y:S04]  /*34f50*/  LDL R2, [R1+0x2fe0] ;  /* 0x002fe00001027983 */ /* 0x000e280000100800 */
[----:B------:R-:W0:Y:S01]  /*34f60*/  LDL R3, [R1+0x3000] ;  /* 0x0030000001037983 */ /* 0x000e220000100800 */
[----:B------:R-:W-:Y:S02]  /*34f70*/  PRMT R29, RZ, 0x7610, R29 ;  /* 0x00007610ff1d7816 */ /* 0x000fe4000000001d */
[----:B0-----:R-:W-:-:S04]  /*34f80*/  @!P2 LOP3.LUT R3, R3, R2, RZ, 0x3c, !PT ;  /* 0x000000020303a212 */ /* 0x001fc800078e3cff */
[----:B------:R-:W-:-:S04]  /*34f90*/  @!P2 LOP3.LUT R2, R3, R2, RZ, 0x3c, !PT ;  /* 0x000000020302a212 */ /* 0x000fc800078e3cff */
[----:B------:R-:W-:-:S05]  /*34fa0*/  @!P2 LOP3.LUT R3, R3, R2, RZ, 0x3c, !PT ;  /* 0x000000020303a212 */ /* 0x000fca00078e3cff */
[----:B------:R-:W3:Y:S04]  /*34fb0*/  @!P2 LDG.E.U16 R29, desc[UR12][R2.64] ;  /* 0x0000000c021da981 */ /* 0x000ee8000c1e1500 */
[----:B---3--:R0:W-:Y:S04]  /*34fc0*/  STL [R1+0x27c], R29 ;  /* 0x00027c1d01007387 */ /* 0x0081e80000100800 */
[----:B0-----:R-:W3:Y:S04]  /*34fd0*/  LDL.LU R29, [R1+0x4090] ;  /* 0x00409000011d7983 */ /* 0x001ee80000300800 */
[----:B------:R-:W2:Y:S04]  /*34fe0*/  LDL R2, [R1+0x2fe4] ;  /* 0x002fe40001027983 */ /* 0x000ea80000100800 */
[----:B------:R-:W2:Y:S01]  /*34ff0*/  LDL R3, [R1+0x2fec] ;  /* 0x002fec0001037983 */ /* 0x000ea20000100800 */
[----:B------:R-:W-:-:S02]  /*35000*/  PRMT R15, RZ, 0x7610, R15 ;  /* 0x00007610ff0f7816 */ /* 0x000fc4000000000f */
[----:B--2---:R-:W-:-:S04]  /*35010*/  @!P1 LOP3.LUT R3, R3, R2, RZ, 0x3c, !PT ;  /* 0x0000000203039212 */ /* 0x004fc800078e3cff */
[----:B------:R-:W-:-:S04]  /*35020*/  @!P1 LOP3.LUT R2, R3, R2, RZ, 0x3c, !PT ;  /* 0x0000000203029212 */ /* 0x000fc800078e3cff */
[----:B------:R-:W-:-:S05]  /*35030*/  @!P1 LOP3.LUT R3, R3, R2, RZ, 0x3c, !PT ;  /* 0x0000000203039212 */ /* 0x000fca00078e3cff */
[----:B------:R-:W2:Y:S04]  /*35040*/  @!P1 LDG.E.U16 R15, desc[UR12][R2.64] ;  /* 0x0000000c020f9981 */ /* 0x000ea8000c1e1500 */
[----:B--2---:R0:W-:Y:S04]  /*35050*/  STL [R1+0x278], R15 ;  /* 0x0002780f01007387 */ /* 0x0041e80000100800 */
[----:B0-----:R-:W2:Y:S04]  /*35060*/  LDL.LU R15, [R1+0x408c] ;  /* 0x00408c00010f7983 */ /* 0x001ea80000300800 */
[----:B------:R-:W2:Y:S04]  /*35070*/  LDL R2, [R1+0x2fb4] ;  /* 0x002fb40001027983 */ /* 0x000ea80000100800 */
[----:B------:R-:W2:Y:S01]  /*35080*/  LDL R3, [R1+0x2fe8] ;  /* 0x002fe80001037983 */ /* 0x000ea20000100800 */
[----:B---3--:R-:W-:-:S02]  /*35090*/  PRMT R29, RZ, 0x7610, R29 ;  /* 0x00007610ff1d7816 */ /* 0x008fc4000000001d */
[----:B--2---:R-:W-:-:S04]  /*350a0*/  @!P6 LOP3.LUT R3, R3, R2, RZ, 0x3c, !PT ;  /* 0x000000020303e212 */ /* 0x004fc800078e3cff */
[----:B------:R-:W-:-:S04]  /*350b0*/  @!P6 LOP3.LUT R2, R3, R2, RZ, 0x3c, !PT ;  /* 0x000000020302e212 */ /* 0x000fc800078e3cff */
[----:B------:R-:W-:-:S05]  /*350c0*/  @!P6 LOP3.LUT R3, R3, R2, RZ, 0x3c, !PT ;  /* 0x000000020303e212 */ /* 0x000fca00078e3cff */
[----:B------:R-:W2:Y:S04]  /*350d0*/  @!P6 LDG.E.U16 R29, desc[UR12][R2.64] ;  /* 0x0000000c021de981 */ /* 0x000ea8000c1e1500 */
[----:B--2---:R0:W-:Y:S04]  /*350e0*/  STL [R1+0x274], R29 ;  /* 0x0002741d01007387 */ /* 0x0041e80000100800 */
[----:B0-----:R-:W2:Y:S04]  /*350f0*/  LDL.LU R29, [R1+0x4088] ;  /* 0x00408800011d7983 */ /* 0x001ea80000300800 */
[----:B------:R-:W3:Y:S04]  /*35100*/  LDL R2, [R1+0x2fbc] ;  /* 0x002fbc0001027983 */ /* 0x000ee80000100800 */
[----:B------:R-:W3:Y:S01]  /*35110*/  LDL R3, [R1+0x2ffc] ;  /* 0x002ffc0001037983 */ /* 0x000ee20000100800 */
[----:B------:R-:W-:-:S02]  /*35120*/  PRMT R15, RZ, 0x7610, R15 ;  /* 0x00007610ff0f7816 */ /* 0x000fc4000000000f */
[----:B---3--:R-:W-:-:S04]  /*35130*/  @!P4 LOP3.LUT R3, R3, R2, RZ, 0x3c, !PT ;  /* 0x000000020303c212 */ /* 0x008fc800078e3cff */
[----:B------:R-:W-:-:S04]  /*35140*/  @!P4 LOP3.LUT R2, R3, R2, RZ, 0x3c, !PT ;  /* 0x000000020302c212 */ /* 0x000fc800078e3cff */
[----:B------:R-:W-:-:S05]  /*35150*/  @!P4 LOP3.LUT R3, R3, R2, RZ, 0x3c, !PT ;  /* 0x000000020303c212 */ /* 0x000fca00078e3cff */
[----:B------:R-:W3:Y:S01]  /*35160*/  @!P4 LDG.E.U16 R15, desc[UR12][R2.64] ;  /* 0x0000000c020fc981 */ /* 0x000ee2000c1e1500 */
[----:B------:R-:W-:-:S03]  /*35170*/  ISETP.GE.AND P5, PT, R14, UR5, PT ;  /* 0x000000050e007c0c */ /* 0x000fc6000bfa6270 */
[----:B---3--:R0:W-:Y:S04]  /*35180*/  STL [R1+0x270], R15 ;  /* 0x0002700f01007387 */ /* 0x0081e80000100800 */
[----:B0-----:R-:W3:Y:S04]  /*35190*/  LDL.LU R15, [R1+0x4084] ;  /* 0x00408400010f7983 */ /* 0x001ee80000300800 */
[----:B------:R-:W3:Y:S04]  /*351a0*/  LDL R2, [R1+0x2fc4] ;  /* 0x002fc40001027983 */ /* 0x000ee80000100800 */
[----:B------:R-:W3:Y:S01]  /*351b0*/  LDL R3, [R1+0x2ff8] ;  /* 0x002ff80001037983 */ /* 0x000ee20000100800 */
[----:B--2---:R-:W-:-:S02]  /*351c0*/  PRMT R29, RZ, 0x7610, R29 ;  /* 0x00007610ff1d7816 */ /* 0x004fc4000000001d */
[----:B---3--:R-:W-:-:S04]  /*351d0*/  @!P5 LOP3.LUT R3, R3, R2, RZ, 0x3c, !PT ;  /* 0x000000020303d212 */ /* 0x008fc800078e3cff */
[----:B------:R-:W-:-:S04]  /*351e0*/  @!P5 LOP3.LUT R2, R3, R2, RZ, 0x3c, !PT ;  /* 0x000000020302d212 */ /* 0x000fc800078e3cff */
[----:B------:R-:W-:-:S05]  /*351f0*/  @!P5 LOP3.LUT R3, R3, R2, RZ, 0x3c, !PT ;  /* 0x000000020303d212 */ /* 0x000fca00078e3cff */
[----:B------:R-:W2:Y:S01]  /*35200*/  @!P5 LDG.E.U16 R29, desc[UR12][R2.64] ;  /* 0x0000000c021dd981 */ /* 0x000ea2000c1e1500 */
[----:B------:R-:W-:-:S03]  /*35210*/  ISETP.GE.AND P1, PT, R28, UR5, PT ;  /* 0x000000051c007c0c */ /* 0x000fc6000bf26270 */
[----:B------:R-:W3:Y:S01]  /*35220*/  LDL.LU R28, [R1+0x4080] ;  /* 0x00408000011c7983 */ /* 0x000ee20000300800 */
[----:B------:R-:W0:Y:S03]  /*35230*/  S2R R0, SR_TID.X ;  /* 0x0000000000007919 */ /* 0x000e260000002100 */
[----:B--2---:R1:W-:Y:S04]  /*35240*/  STL [R1+0x26c], R29 ;  /* 0x00026c1d01007387 */ /* 0x0043e80000100800 */
[----:B-1----:R-:W2:Y:S04]  /*35250*/  LDL.LU R29, [R1+0x407c] ;  /* 0x00407c00011d7983 */ /* 0x002ea80000300800 */
[----:B------:R-:W2:Y:S04]  /*35260*/  LDL R2, [R1+0x2fcc] ;  /* 0x002fcc0001027983 */ /* 0x000ea80000100800 */
[----:B------:R-:W2:Y:S01]  /*35270*/  LDL R3, [R1+0x2ff4] ;  /* 0x002ff40001037983 */ /* 0x000ea20000100800 */
[----:B0-----:R-:W-:-:S04]  /*35280*/  SHF.R.U32.HI R0, RZ, 0x4, R0 ;  /* 0x00000004ff007819 */ /* 0x001fc80000011600 */
[----:B------:R-:W-:-:S04]  /*35290*/  SGXT.U32 R0, R0, 0x2 ;  /* 0x000000020000781a */ /* 0x000fc80000000000 */
[----:B------:R-:W-:-:S04]  /*352a0*/  LOP3.LUT R14, R0, 0x74, RZ, 0xfc, !PT ;  /* 0x00000074000e7812 */ /* 0x000fc800078efcff */
[----:B------:R-:W-:Y:S02]  /*352b0*/  ISETP.GE.AND P3, PT, R14, UR5, PT ;  /* 0x000000050e007c0c */ /* 0x000fe4000bf66270 */
[----:B------:R-:W-:-:S11]  /*352c0*/  PRMT R15, RZ, 0x7610, R15 ;  /* 0x00007610ff0f7816 */ /* 0x000fd6000000000f */
[----:B--2---:R-:W-:-:S04]  /*352d0*/  @!P3 LOP3.LUT R3, R3, R2, RZ, 0x3c, !PT ;  /* 0x000000020303b212 */ /* 0x004fc800078e3cff */
[----:B------:R-:W-:-:S04]  /*352e0*/  @!P3 LOP3.LUT R2, R3, R2, RZ, 0x3c, !PT ;  /* 0x000000020302b212 */ /* 0x000fc800078e3cff */
[----:B------:R-:W-:-:S05]  /*352f0*/  @!P3 LOP3.LUT R3, R3, R2, RZ, 0x3c, !PT ;  /* 0x000000020303b212 */ /* 0x000fca00078e3cff */
[----:B------:R-:W2:Y:S01]  /*35300*/  @!P3 LDG.E.U16 R15, desc[UR12][R2.64] ;  /* 0x0000000c020fb981 */ /* 0x000ea2000c1e1500 */
[----:B------:R-:W-:-:S04]  /*35310*/  LOP3.LUT R0, R0, 0x78, RZ, 0xfc, !PT ;  /* 0x0000007800007812 */ /* 0x000fc800078efcff */
[----:B------:R-:W-:Y:S01]  /*35320*/  ISETP.GE.AND P2, PT, R0, UR5, PT ;  /* 0x0000000500007c0c */ /* 0x000fe2000bf46270 */
[----:B--2---:R0:W-:Y:S04]  /*35330*/  STL [R1+0x268], R15 ;  /* 0x0002680f01007387 */ /* 0x0041e80000100800 */
[----:B0-----:R-:W2:Y:S04]  /*35340*/  LDL.LU R15, [R1+0x4078] ;  /* 0x00407800010f7983 */ /* 0x001ea80000300800 */
[----:B------:R-:W2:Y:S04]  /*35350*/  LDL R2, [R1+0x2fd4] ;  /* 0x002fd40001027983 */ /* 0x000ea80000100800 */
[----:B------:R-:W2:Y:S01]  /*35360*/  LDL R3, [R1+0x2ff0] ;  /* 0x002ff00001037983 */ /* 0x000ea20000100800 */
[----:B------:R-:W-:-:S02]  /*35370*/  PRMT R29, RZ, 0x7610, R29 ;  /* 0x00007610ff1d7816 */ /* 0x000fc4000000001d */
[----:B--2---:R-:W-:-:S04]  /*35380*/  @!P2 LOP3.LUT R3, R3, R2, RZ, 0x3c, !PT ;  /* 0x000000020303a212 */ /* 0x004fc800078e3cff */
[----:B------:R-:W-:-:S04]  /*35390*/  @!P2 LOP3.LUT R2, R3, R2, RZ, 0x3c, !PT ;  /* 0x000000020302a212 */ /* 0x000fc800078e3cff */
[----:B------:R-:W-:-:S05]  /*353a0*/  @!P2 LOP3.LUT R3, R3, R2, RZ, 0x3c, !PT ;  /* 0x000000020303a212 */ /* 0x000fca00078e3cff */
[----:B------:R-:W2:Y:S01]  /*353b0*/  @!P2 LDG.E.U16 R29, desc[UR12][R2.64] ;  /* 0x0000000c021da981 */ /* 0x000ea2000c1e1500 */
[----:B------:R-:W-:Y:S01]  /*353c0*/  PRMT R15, RZ, 0x7610, R15 ;  /* 0x00007610ff0f7816 */ /* 0x000fe2000000000f */
[----:B------:R-:W-:Y:S06]  /*353d0*/  BAR.SYNC.DEFER_BLOCKING 0x0 ;  /* 0x0000000000007b1d */ /* 0x000fec0000010000 */
[----:B--2---:R0:W-:Y:S04]  /*353e0*/  STL [R1+0x264], R29 ;  /* 0x0002641d01007387 */ /* 0x0041e80000100800 */
[----:B0-----:R-:W2:Y:S04]  /*353f0*/  LDL.LU R29, [R1+0x4074] ;  /* 0x00407400011d7983 */ /* 0x001ea80000300800 */
[----:B------:R-:W2:Y:S04]  /*35400*/  LDL R2, [R1+0x2e8c] ;  /* 0x002e8c0001027983 */ /* 0x000ea80000100800 */
[----:B------:R-:W2:Y:S02]  /*35410*/  LDL R3, [R1+0x2e90] ;  /* 0x002e900001037983 */ /* 0x000ea40000100800 */
        /* <DEDUP_REMOVED lines=1307> */
[----:B--2---:R0:W-:Y:S04]  /*3a5d0*/  STL [R1+0x20], R15 ;  /* 0x0000200f01007387 */ /* 0x0041e80000100800 */
[----:B0-----:R-:W2:Y:S04]  /*3a5e0*/  LDL R15, [R1+0x25cc] ;  /* 0x0025cc00010f7983 */ /* 0x001ea80000100800 */
        /* <DEDUP_REMOVED lines=36> */
[----:B------:R-:W-:-:S03]  /*3a830*/  PRMT R14, RZ, 0x7610, R14 ;  /* 0x00007610ff0e7816 */ /* 0x000fc6000000000e */
[----:B--2---:R0:W-:Y:S04]  /*3a840*/  STL [R1+0xc], R18 ;  /* 0x00000c1201007387 */ /* 0x0041e80000100800 */
[----:B0-----:R-:W2:Y:S04]  /*3a850*/  LDL.LU R18, [R1+0x3e20] ;  /* 0x003e200001127983 */ /* 0x001ea80000300800 */
[----:B------:R-:W2:Y:S01]  /*3a860*/  LDL R3, [R1+0x25c8] ;  /* 0x0025c80001037983 */ /* 0x000ea20000100800 */
[----:B------:R-:W-:Y:S01]  /*3a870*/  @!P1 IMAD.MOV.U32 R2, RZ, RZ, R15 ;  /* 0x000000ffff029224 */ /* 0x000fe200078e000f */
[----:B------:R-:W-:-:S02]  /*3a880*/  PRMT R19, RZ, 0x7610, R19 ;  /* 0x00007610ff137816 */ /* 0x000fc40000000013 */
[----:B------:R-:W3:Y:S04]  /*3a890*/  LDL R15, [R1+0x24c0] ;  /* 0x0024c000010f7983 */ /* 0x000ee80000100800 */
[----:B--2---:R0:W2:Y:S04]  /*3a8a0*/  @!P1 LDG.E.U16 R14, desc[UR12][R2.64] ;  /* 0x0000000c020e9981 */ /* 0x0040a8000c1e1500 */
[----:B------:R-:W0:Y:S04]  /*3a8b0*/  LDL R2, [R1+0x25c0] ;  /* 0x0025c00001027983 */ /* 0x000e280000100800 */
[----:B------:R-:W0:Y:S02]  /*3a8c0*/  LDL R3, [R1+0x25c4] ;  /* 0x0025c40001037983 */ /* 0x000e240000100800 */
        /* <DEDUP_REMOVED lines=15> */
[----:B--2---:R0:W-:Y:S04]  /*3a9c0*/  STL [R1], R20 ;  /* 0x0000001401007387 */ /* 0x0041e80000100800 */
        /* <DEDUP_REMOVED lines=14> */
[----:B------:R0:W3:Y:S04]  /*3aab0*/  @!P1 LDG.E.U16 R28, desc[UR12][R2.64] ;  /* 0x0000000c021c9981 */ /* 0x0000e8000c1e1500 */
[----:B--2---:R1:W-:Y:S01]  /*3aac0*/  STL [R1+0x3d80], R29 ;  /* 0x003d801d01007387 */ /* 0x0043e20000100800 */
[----:B------:R-:W-:Y:S01]  /*3aad0*/  PRMT R27, RZ, 0x7610, R27 ;  /* 0x00007610ff1b7816 */ /* 0x000fe2000000001b */
[----:B0-----:R-:W-:Y:S02]  /*3aae0*/  @!P0 IMAD.MOV.U32 R2, RZ, RZ, R14 ;  /* 0x000000ffff028224 */ /* 0x001fe400078e000e */
[----:B-1----:R-:W2:Y:S01]  /*3aaf0*/  LDL R29, [R1+0x2444] ;  /* 0x00244400011d7983 */ /* 0x002ea20000100800 */
[----:B------:R-:W-:-:S05]  /*3ab00*/  @!P0 IMAD.MOV.U32 R3, RZ, RZ, R15 ;  /* 0x000000ffff038224 */ /* 0x000fca00078e000f */
[----:B------:R-:W2:Y:S04]  /*3ab10*/  @!P0 LDG.E.U16 R27, desc[UR12][R2.64] ;  /* 0x0000000c021b8981 */ /* 0x000ea8000c1e1500 */
[----:B---3--:R0:W-:Y:S04]  /*3ab20*/  STL [R1+0x3d84], R28 ;  /* 0x003d841c01007387 */ /* 0x0081e80000100800 */
[----:B------:R-:W3:Y:S01]  /*3ab30*/  LDL R3, [R1+0x2448] ;  /* 0x0024480001037983 */ /* 0x000ee20000100800 */
[----:B------:R-:W-:-:S03]  /*3ab40*/  PRMT R26, RZ, 0x7610, R26 ;  /* 0x00007610ff1a7816 */ /* 0x000fc6000000001a */
[----:B------:R-:W3:Y:S04]  /*3ab50*/  LDL R15, [R1+0x23c8] ;  /* 0x0023c800010f7983 */ /* 0x000ee80000100800 */
[----:B------:R-:W3:Y:S04]  /*3ab60*/  LDL R14, [R1+0x23cc] ;  /* 0x0023cc00010e7983 */ /* 0x000ee80000100800 */
[----:B0-----:R-:W3:Y:S04]  /*3ab70*/  LDL R28, [R1+0x244c] ;  /* 0x00244c00011c7983 */ /* 0x001ee80000100800 */
[----:B--2---:R0:W-:Y:S01]  /*3ab80*/  STL [R1+0x3d88], R27 ;  /* 0x003d881b01007387 */ /* 0x0041e20000100800 */
[----:B------:R-:W-:-:S02]  /*3ab90*/  PRMT R25, RZ, 0x7610, R25 ;  /* 0x00007610ff197816 */ /* 0x000fc40000000019 */
[----:B------:R-:W-:Y:S01]  /*3aba0*/  PRMT R24, RZ, 0x7610, R24 ;  /* 0x00007610ff187816 */ /* 0x000fe20000000018 */
[----:B0-----:R-:W2:Y:S01]  /*3abb0*/  LDL R27, [R1+0x234c] ;  /* 0x00234c00011b7983 */ /* 0x001ea20000100800 */
[----:B---3--:R-:W-:-:S03]  /*3abc0*/  @!P1 IMAD.MOV.U32 R2, RZ, RZ, R28 ;  /* 0x000000ffff029224 */ /* 0x008fc600078e001c */
[----:B------:R-:W3:Y:S04]  /*3abd0*/  LDL R28, [R1+0x2348] ;  /* 0x00234800011c7983 */ /* 0x000ee80000100800 */
[----:B------:R0:W2:Y:S04]  /*3abe0*/  @!P1 LDG.E.U16 R26, desc[UR12][R2.64] ;  /* 0x0000000c021a9981 */ /* 0x0000a8000c1e1500 */
[----:B------:R-:W2:Y:S01]  /*3abf0*/  LDL R3, [R1+0x2440] ;  /* 0x0024400001037983 */ /* 0x000ea20000100800 */
[----:B0-----:R-:W-:-:S05]  /*3ac00*/  @!P0 IMAD.MOV.U32 R2, RZ, RZ, R29 ;  /* 0x000000ffff028224 */ /* 0x001fca00078e001d */
[----:B--2---:R0:W2:Y:S04]  /*3ac10*/  @!P0 LDG.E.U16 R25, desc[UR12][R2.64] ;  /* 0x0000000c02198981 */ /* 0x0040a8000c1e1500 */
[----:B------:R1:W-:Y:S04]  /*3ac20*/  STL [R1+0x3d8c], R26 ;  /* 0x003d8c1a01007387 */ /* 0x0003e80000100800 */
[----:B------:R-:W3:Y:S01]  /*3ac30*/  LDL R29, [R1+0x2340] ;  /* 0x00234000011d7983 */ /* 0x000ee20000100800 */
[----:B0-----:R-:W-:-:S03]  /*3ac40*/  @!P1 IMAD.MOV.U32 R2, RZ, RZ, R14 ;  /* 0x000000ffff029224 */ /* 0x001fc600078e000e */
[----:B-1----:R-:W3:Y:S01]  /*3ac50*/  LDL R26, [R1+0x2344] ;  /* 0x00234400011a7983 */ /* 0x002ee20000100800 */
[----:B------:R-:W-:-:S05]  /*3ac60*/  @!P1 IMAD.MOV.U32 R3, RZ, RZ, R15 ;  /* 0x000000ffff039224 */ /* 0x000fca00078e000f */
[----:B------:R0:W3:Y:S04]  /*3ac70*/  @!P1 LDG.E.U16 R24, desc[UR12][R2.64] ;  /* 0x0000000c02189981 */ /* 0x0000e8000c1e1500 */
[----:B--2---:R1:W-:Y:S04]  /*3ac80*/  STL [R1+0x3d90], R25 ;  /* 0x003d901901007387 */ /* 0x0043e80000100800 */
[----:B------:R-:W2:Y:S01]  /*3ac90*/  LDL R3, [R1+0x23c0] ;  /* 0x0023c00001037983 */ /* 0x000ea20000100800 */
[----:B------:R-:W-:Y:S02]  /*3aca0*/  PRMT R23, RZ, 0x7610, R23 ;  /* 0x00007610ff177816 */ /* 0x000fe40000000017 */
[----:B------:R-:W-:Y:S01]  /*3acb0*/  PRMT R22, RZ, 0x7610, R22 ;  /* 0x00007610ff167816 */ /* 0x000fe20000000016 */
[----:B------:R-:W2:Y:S04]  /*3acc0*/  LDL R15, [R1+0x22c8] ;  /* 0x0022c800010f7983 */ /* 0x000ea80000100800 */
[----:B------:R-:W2:Y:S04]  /*3acd0*/  LDL R14, [R1+0x22cc] ;  /* 0x0022cc00010e7983 */ /* 0x000ea80000100800 */
[----:B-1----:R-:W0:Y:S02]  /*3ace0*/  LDL R25, [R1+0x23c4] ;  /* 0x0023c40001197983 */ /* 0x002e240000100800 */
[----:B0-----:R-:W-:-:S05]  /*3acf0*/  @!P0 IMAD.MOV.U32 R2, RZ, RZ, R25 ;  /* 0x000000ffff028224 */ /* 0x001fca00078e0019 */
[----:B--2---:R0:W2:Y:S04]  /*3ad00*/  @!P0 LDG.E.U16 R23, desc[UR12][R2.64] ;  /* 0x0000000c02178981 */ /* 0x0040a8000c1e1500 */
[----:B---3--:R-:W-:Y:S01]  /*3ad10*/  STL [R1+0x3d94], R24 ;  /* 0x003d941801007387 */ /* 0x008fe20000100800 */
[----:B0-----:R-:W-:Y:S02]  /*3ad20*/  @!P1 IMAD.MOV.U32 R2, RZ, RZ, R27 ;  /* 0x000000ffff029224 */ /* 0x001fe400078e001b */
[----:B------:R-:W-:-:S05]  /*3ad30*/  @!P1 IMAD.MOV.U32 R3, RZ, RZ, R28 ;  /* 0x000000ffff039224 */ /* 0x000fca00078e001c */
[----:B------:R0:W3:Y:S04]  /*3ad40*/  @!P1 LDG.E.U16 R22, desc[UR12][R2.64] ;  /* 0x0000000c02169981 */ /* 0x0000e8000c1e1500 */
[----:B--2---:R1:W-:Y:S04]  /*3ad50*/  STL [R1+0x3d98], R23 ;  /* 0x003d981701007387 */ /* 0x0043e80000100800 */
[----:B------:R-:W2:Y:S04]  /*3ad60*/  LDL R28, [R1+0x22c0] ;  /* 0x0022c000011c7983 */ /* 0x000ea80000100800 */
[----:B------:R-:W4:Y:S01]  /*3ad70*/  LDL R27, [R1+0x22c4] ;  /* 0x0022c400011b7983 */ /* 0x000f220000100800 */
[----:B------:R-:W-:Y:S01]  /*3ad80*/  PRMT R21, RZ, 0x7610, R21 ;  /* 0x00007610ff157816 */ /* 0x000fe20000000015 */
[----:B0-----:R-:W-:-:S02]  /*3ad90*/  @!P0 IMAD.MOV.U32 R2, RZ, RZ, R26 ;  /* 0x000000ffff028224 */ /* 0x001fc400078e001a */
[----:B------:R-:W-:Y:S01]  /*3ada0*/  @!P0 IMAD.MOV.U32 R3, RZ, RZ, R29 ;  /* 0x000000ffff038224 */ /* 0x000fe200078e001d */
[----:B------:R-:W-:-:S04]  /*3adb0*/  PRMT R0, RZ, 0x7610, R0 ;  /* 0x00007610ff007816 */ /* 0x000fc80000000000 */
[----:B------:R0:W4:Y:S04]  /*3adc0*/  @!P0 LDG.E.U16 R21, desc[UR12][R2.64] ;  /* 0x0000000c02158981 */ /* 0x000128000c1e1500 */
[----:B------:R2:W4:Y:S04]  /*3add0*/  @!P1 LDG.E.U16 R0, desc[UR12][R14.64] ;  /* 0x0000000c0e009981 */ /* 0x000528000c1e1500 */
[----:B---3--:R3:W-:Y:S04]  /*3ade0*/  STL [R1+0x3d9c], R22 ;  /* 0x003d9c1601007387 */ /* 0x0087e80000100800 */
[----:B-1----:R-:W4:Y:S01]  /*3adf0*/  LDL R23, [R1+0x2248] ;  /* 0x0022480001177983 */ /* 0x002f220000100800 */
[----:B0-----:R-:W-:-:S03]  /*3ae00*/  PRMT R3, RZ, 0x7610, R3 ;  /* 0x00007610ff037816 */ /* 0x001fc60000000003 */
[----:B---3--:R-:W3:Y:S01]  /*3ae10*/  LDL R22, [R1+0x224c] ;  /* 0x00224c0001167983 */ /* 0x008ee20000100800 */
[----:B--2---:R-:W-:Y:S02]  /*3ae20*/  @!P0 IMAD.MOV.U32 R15, RZ, RZ, R28 ;  /* 0x000000ffff0f8224 */ /* 0x004fe400078e001c */
[----:B----4-:R-:W-:-:S05]  /*3ae30*/  @!P0 IMAD.MOV.U32 R14, RZ, RZ, R27 ;  /* 0x000000ffff0e8224 */ /* 0x010fca00078e001b */
[----:B------:R0:W2:Y:S04]  /*3ae40*/  @!P0 LDG.E.U16 R3, desc[UR12][R14.64] ;  /* 0x0000000c0e038981 */ /* 0x0000a8000c1e1500 */
[----:B------:R1:W-:Y:S04]  /*3ae50*/  STL [R1+0x3da0], R21 ;  /* 0x003da01501007387 */ /* 0x0003e80000100800 */
[----:B------:R-:W4:Y:S04]  /*3ae60*/  LDL R26, [R1+0x2240] ;  /* 0x00224000011a7983 */ /* 0x000f280000100800 */
[----:B------:R-:W4:Y:S01]  /*3ae70*/  LDL R25, [R1+0x2244] ;  /* 0x0022440001197983 */ /* 0x000f220000100800 */
[----:B------:R-:W-:-:S03]  /*3ae80*/  PRMT R18, RZ, 0x7610, R18 ;  /* 0x00007610ff127816 */ /* 0x000fc60000000012 */
[----:B------:R-:W4:Y:S04]  /*3ae90*/  LDL R24, [R1+0x21c8] ;  /* 0x0021c80001187983 */ /* 0x000f280000100800 */
[----:B------:R-:W4:Y:S01]  /*3aea0*/  LDL R2, [R1+0x21cc] ;  /* 0x0021cc0001027983 */ /* 0x000f220000100800 */
[----:B0-----:R-:W-:-:S03]  /*3aeb0*/  @!P1 IMAD.MOV.U32 R15, RZ, RZ, R23 ;  /* 0x000000ffff0f9224 */ /* 0x001fc600078e0017 */
[----:B------:R-:W-:Y:S01]  /*3aec0*/  STL [R1+0x3da4], R0 ;  /* 0x003da40001007387 */ /* 0x000fe20000100800 */
[----:B---3--:R-:W-:-:S05]  /*3aed0*/  @!P1 IMAD.MOV.U32 R14, RZ, RZ, R22 ;  /* 0x000000ffff0e9224 */ /* 0x008fca00078e0016 */
[----:B------:R4:W3:Y:S04]  /*3aee0*/  @!P1 LDG.E.U16 R18, desc[UR12][R14.64] ;  /* 0x0000000c0e129981 */ /* 0x0008e8000c1e1500 */
[----:B--2---:R0:W-:Y:S04]  /*3aef0*/  STL [R1+0x3da8], R3 ;  /* 0x003da80301007387 */ /* 0x0041e80000100800 */
[----:B------:R-:W2:Y:S04]  /*3af00*/  LDL R23, [R1+0x2ef4] ;  /* 0x002ef40001177983 */ /* 0x000ea80000100800 */
[----:B------:R-:W2:Y:S04]  /*3af10*/  LDL R22, [R1+0x2efc] ;  /* 0x002efc0001167983 */ /* 0x000ea80000100800 */
[----:B-1----:R-:W2:Y:S04]  /*3af20*/  LDL R21, [R1+0x2ef8] ;  /* 0x002ef80001157983 */ /* 0x002ea80000100800 */
[----:B0-----:R-:W2:Y:S01]  /*3af30*/  LDL R3, [R1+0x2f00] ;  /* 0x002f000001037983 */ /* 0x001ea20000100800 */
[----:B------:R-:W-:Y:S01]  /*3af40*/  PRMT R19, RZ, 0x7610, R19 ;  /* 0x00007610ff137816 */ /* 0x000fe20000000013 */
[----:B----4-:R-:W-:-:S02]  /*3af50*/  @!P0 IMAD.MOV.U32 R14, RZ, RZ, R25 ;  /* 0x000000ffff0e8224 */ /* 0x010fc400078e0019 */
[----:B------:R-:W-:Y:S01]  /*3af60*/  @!P0 IMAD.MOV.U32 R15, RZ, RZ, R26 ;  /* 0x000000ffff0f8224 */ /* 0x000fe200078e001a */
[----:B------:R-:W-:-:S04]  /*3af70*/  PRMT R20, RZ, 0x7610, R20 ;  /* 0x00007610ff147816 */ /* 0x000fc80000000014 */
[----:B------:R0:W4:Y:S04]  /*3af80*/  @!P0 LDG.E.U16 R19, desc[UR12][R14.64] ;  /* 0x0000000c0e138981 */ /* 0x000128000c1e1500 */
[----:B---3--:R1:W-:Y:S01]  /*3af90*/  STL [R1+0x3dac], R18 ;  /* 0x003dac1201007387 */ /* 0x0083e20000100800 */
[----:B0-----:R-:W-:Y:S02]  /*3afa0*/  @!P1 IMAD.MOV.U32 R14, RZ, RZ, R2 ;  /* 0x000000ffff0e9224 */ /* 0x001fe400078e0002 */
[----:B------:R-:W-:-:S05]  /*3afb0*/  @!P1 IMAD.MOV.U32 R15, RZ, RZ, R24 ;  /* 0x000000ffff0f9224 */ /* 0x000fca00078e0018 */
[----:B------:R2:W3:Y:S01]  /*3afc0*/  @!P1 LDG.E.U16 R20, desc[UR12][R14.64] ;  /* 0x0000000c0e149981 */ /* 0x0004e2000c1e1500 */
[----:B-1----:R-:W-:Y:S02]  /*3afd0*/  PRMT R18, RZ, 0x7610, R18 ;  /* 0x00007610ff127816 */ /* 0x002fe40000000012 */
[----:B------:R-:W-:Y:S01]  /*3afe0*/  PRMT R0, RZ, 0x7610, R0 ;  /* 0x00007610ff007816 */ /* 0x000fe20000000000 */
[----:B--2---:R-:W-:Y:S02]  /*3aff0*/  @!P1 IMAD.MOV.U32 R15, RZ, RZ, R23 ;  /* 0x000000ffff0f9224 */ /* 0x004fe400078e0017 */
[----:B------:R-:W-:-:S05]  /*3b000*/  @!P1 IMAD.MOV.U32 R14, RZ, RZ, R22 ;  /* 0x000000ffff0e9224 */ /* 0x000fca00078e0016 */
[----:B------:R0:W2:Y:S02]  /*3b010*/  @!P1 LDG.E.U16 R18, desc[UR12][R14.64] ;  /* 0x0000000c0e129981 */ /* 0x0000a4000c1e1500 */
[----:B0-----:R-:W-:Y:S02]  /*3b020*/  @!P0 IMAD.MOV.U32 R14, RZ, RZ, R3 ;  /* 0x000000ffff0e8224 */ /* 0x001fe400078e0003 */
[----:B------:R-:W-:-:S05]  /*3b030*/  @!P0 IMAD.MOV.U32 R15, RZ, RZ, R21 ;  /* 0x000000ffff0f8224 */ /* 0x000fca00078e0015 */
[----:B------:R-:W2:Y:S01]  /*3b040*/  @!P0 LDG.E.U16 R0, desc[UR12][R14.64] ;  /* 0x0000000c0e008981 */ /* 0x000ea2000c1e1500 */
[----:B------:R-:W0:Y:S03]  /*3b050*/  S2R R29, SR_TID.X ;  /* 0x00000000001d7919 */ /* 0x000e260000002100 */
[----:B----4-:R-:W-:Y:S04]  /*3b060*/  STL [R1+0x3db0], R19 ;  /* 0x003db01301007387 */ /* 0x010fe80000100800 */
[----:B---3--:R1:W-:Y:S04]  /*3b070*/  STL [R1+0x3db4], R20 ;  /* 0x003db41401007387 */ /* 0x0083e80000100800 */
[----:B-1----:R-:W3:Y:S04]  /*3b080*/  LDL.LU R20, [R1+0x2ac] ;  /* 0x0002ac0001147983 */ /* 0x002ee80000300800 */
[----:B------:R-:W4:Y:S01]  /*3b090*/  LDL.LU R19, [R1+0x2a8] ;  /* 0x0002a80001137983 */ /* 0x000f220000300800 */
[----:B0-----:R-:W-:-:S05]  /*3b0a0*/  LOP3.LUT R29, R29, 0x3f, RZ, 0xc0, !PT ;  /* 0x0000003f1d1d7812 */ /* 0x001fca00078ec0ff */
[----:B------:R-:W-:Y:S01]  /*3b0b0*/  IMAD.SHL.U32 R2, R29, 0x2, RZ ;  /* 0x000000021d027824 */ /* 0x000fe200078e00ff */
[----:B--2---:R0:W-:Y:S04]  /*3b0c0*/  STL [R1+0xf00], R18 ;  /* 0x000f001201007387 */ /* 0x0041e80000100800 */
[----:B0-----:R-:W2:Y:S04]  /*3b0d0*/  LDL.LU R18, [R1+0x2a4] ;  /* 0x0002a40001127983 */ /* 0x001ea80000300800 */
[----:B------:R-:W2:Y:S04]  /*3b0e0*/  LDL.LU R3, [R1+0x2a0] ;  /* 0x0002a00001037983 */ /* 0x000ea80000300800 */
[----:B------:R0:W-:Y:S04]  /*3b0f0*/  STL [R1+0xefc], R0 ;  /* 0x000efc0001007387 */ /* 0x0001e80000100800 */
[----:B0-----:R-:W2:Y:S04]  /*3b100*/  LDL.LU R0, [R1+0x29c] ;  /* 0x00029c0001007983 */ /* 0x001ea80000300800 */
[----:B------:R-:W2:Y:S04]  /*3b110*/  LDL.LU R21, [R1+0x298] ;  /* 0x0002980001157983 */ /* 0x000ea80000300800 */
        /* <DEDUP_REMOVED lines=465> */
[----:B0-----:R-:W2:Y:S04]  /*3ce30*/  LDL.LU R15, [R1+0x2b0] ;  /* 0x0002b000010f7983 */ /* 0x001ea80000300800 */
        /* <DEDUP_REMOVED lines=319> */
[----:B------:R-:W0:Y:S03]  /*3e230*/  S2UR UR6, SR_CgaCtaId ;  /* 0x00000000000679c3 */ /* 0x000e260000008800 */
        /* <DEDUP_REMOVED lines=22> */
[----:B------:R-:W-:-:S03]  /*3e3a0*/  UMOV UR5, 0x400 ;  /* 0x0000040000057882 */ /* 0x000fc60000000000 */
[----:B------:R-:W-:Y:S04]  /*3e3b0*/  STL [R1+0x3d78], R14 ;  /* 0x003d780e01007387 */ /* 0x000fe80000100800 */
[----:B------:R1:W-:Y:S01]  /*3e3c0*/  STL [R1+0x3dbc], R14 ;  /* 0x003dbc0e01007387 */ /* 0x0003e20000100800 */
[----:B0-----:R-:W-:-:S03]  /*3e3d0*/  ULEA UR5, UR6, UR5, 0x18 ;  /* 0x0000000506057291 */ /* 0x001fc6000f8ec0ff */
[----:B-1----:R-:W2:Y:S04]  /*3e3e0*/  LDL.LU R14, [R1+0x264] ;  /* 0x00026400010e7983 */ /* 0x002ea80000300800 */
        /* <DEDUP_REMOVED lines=8> */
[----:B------:R-:W-:Y:S04]  /*3e470*/  STS.U16 [R2+UR5+0x20100], R5 ;  /* 0x0201000502007988 */ /* 0x000fe80008000405 */
[----:B------:R0:W-:Y:S04]  /*3e480*/  STL [R1+0x3dc0], R5 ;  /* 0x003dc00501007387 */ /* 0x0001e80000100800 */
[----:B0-----:R-:W3:Y:S04]  /*3e490*/  LDL.LU R5, [R1+0x26c] ;  /* 0x00026c0001057983 */ /* 0x001ee80000300800 */
        /* <DEDUP_REMOVED lines=11> */
[----:B------:R-:W-:Y:S04]  /*3e550*/  STS.U16 [R2+UR5+0x20300], R16 ;  /* 0x0203001002007988 */ /* 0x000fe80008000405 */
[----:B0-----:R-:W4:Y:S04]  /*3e560*/  LDL.LU R17, [R1+0x274] ;  /* 0x0002740001117983 */ /* 0x001f280000300800 */
[----:B------:R0:W-:Y:S04]  /*3e570*/  STL [R1+0x3dc8], R16 ;  /* 0x003dc81001007387 */ /* 0x0001e80000100800 */
[----:B0-----:R-:W4:Y:S04]  /*3e580*/  LDL.LU R16, [R1+0x284] ;  /* 0x0002840001107983 */ /* 0x001f280000300800 */
[----:B------:R-:W-:Y:S04]  /*3e590*/  STL [R1+0x3dcc], R13 ;  /* 0x003dcc0d01007387 */ /* 0x000fe80000100800 */
[----:B------:R-:W-:Y:S04]  /*3e5a0*/  STL [R1+0x3dd0], R12 ;  /* 0x003dd00c01007387 */ /* 0x000fe80000100800 */
[----:B------:R-:W-:Y:S04]  /*3e5b0*/  STL [R1+0x3dd4], R11 ;  /* 0x003dd40b01007387 */ /* 0x000fe80000100800 */
[----:B------:R-:W-:Y:S04]  /*3e5c0*/  STL [R1+0x3dd8], R10 ;  /* 0x003dd80a01007387 */ /* 0x000fe80000100800 */
[----:B------:R0:W-:Y:S04]  /*3e5d0*/  STS.U16 [R2+UR5+0x20000], R4 ;  /* 0x0200000402007988 */ /* 0x0001e80008000405 */
[----:B------:R-:W-:Y:S04]  /*3e5e0*/  STL [R1+0x3ddc], R9 ;  /* 0x003ddc0901007387 */ /* 0x000fe80000100800 */
[----:B------:R-:W-:Y:S04]  /*3e5f0*/  STS.U16 [R2+UR5+0x20400], R13 ;  /* 0x0204000d02007988 */ /* 0x000fe80008000405 */
[----:B------:R-:W-:Y:S04]  /*3e600*/  STS.U16 [R2+UR5+0x20500], R12 ;  /* 0x0205000c02007988 */ /* 0x000fe80008000405 */
[----:B------:R-:W-:Y:S04]  /*3e610*/  STS.U16 [R2+UR5+0x20600], R11 ;  /* 0x0206000b02007988 */ /* 0x000fe80008000405 */
[----:B------:R-:W-:Y:S04]  /*3e620*/  STS.U16 [R2+UR5+0x20700], R10 ;  /* 0x0207000a02007988 */ /* 0x000fe80008000405 */
[----:B------:R-:W-:Y:S04]  /*3e630*/  STS.U16 [R2+UR5+0x20800], R9 ;  /* 0x0208000902007988 */ /* 0x000fe80008000405 */
[----:B------:R-:W-:Y:S04]  /*3e640*/  STS.U16 [R2+UR5+0x20900], R8 ;  /* 0x0209000802007988 */ /* 0x000fe80008000405 */
[----:B------:R-:W-:Y:S04]  /*3e650*/  STL [R1+0x3de0], R8 ;  /* 0x003de00801007387 */ /* 0x000fe80000100800 */
[----:B------:R-:W-:Y:S04]  /*3e660*/  STS.U16 [R2+UR5+0x20a00], R7 ;  /* 0x020a000702007988 */ /* 0x000fe80008000405 */
[----:B------:R-:W-:Y:S01]  /*3e670*/  STS.U16 [R2+UR5+0x20b00], R6 ;  /* 0x020b000602007988 */ /* 0x000fe20008000405 */
[----:B0-----:R-:W-:-:S03]  /*3e680*/  LOP3.LUT R4, R2, 0x10, RZ, 0x3c, !PT ;  /* 0x0000001002047812 */ /* 0x001fc600078e3cff */
[----:B--2---:R-:W-:Y:S04]  /*3e690*/  STS.U16 [R2+UR5+0x20f00], R14 ;  /* 0x020f000e02007988 */ /* 0x004fe80008000405 */
[----:B---3--:R-:W-:Y:S04]  /*3e6a0*/  STS.U16 [R2+UR5+0x20e00], R5 ;  /* 0x020e000502007988 */ /* 0x008fe80008000405 */
[----:B----4-:R-:W-:Y:S04]  /*3e6b0*/  STS.U16 [R2+UR5+0x20d00], R17 ;  /* 0x020d001102007988 */ /* 0x010fe80008000405 */
[----:B------:R0:W-:Y:S04]  /*3e6c0*/  STS.U16 [R2+UR5+0x20c00], R16 ;  /* 0x020c001002007988 */ /* 0x0001e80008000405 */
[----:B0-----:R-:W2:Y:S04]  /*3e6d0*/  LDL.LU R2, [R1+0x278] ;  /* 0x0002780001027983 */ /* 0x001ea80000300800 */
[----:B------:R-:W3:Y:S04]  /*3e6e0*/  LDL.LU R6, [R1+0x258] ;  /* 0x0002580001067983 */ /* 0x000ee80000300800 */
[----:B------:R-:W-:Y:S04]  /*3e6f0*/  STS.U16 [R4+UR5+0x20080], R15 ;  /* 0x0200800f04007988 */ /* 0x000fe80008000405 */
        /* <DEDUP_REMOVED lines=14> */
[----:B---3--:R0:W-:Y:S04]  /*3e7e0*/  STL [R1+0x3e14], R6 ;  /* 0x003e140601007387 */ /* 0x0081e80000100800 */
[----:B0-----:R-:W3:Y:S04]  /*3e7f0*/  LDL.LU R6, [R1+0x260] ;  /* 0x0002600001067983 */ /* 0x001ee80000300800 */
[----:B------:R-:W4:Y:S04]  /*3e800*/  LDL.LU R7, [R1+0x254] ;  /* 0x0002540001077983 */ /* 0x000f280000300800 */
        /* <DEDUP_REMOVED lines=25> */
[----:B--2---:R-:W-:Y:S04]  /*3e9a0*/  STS.U16 [R4+UR5+0x20f80], R2 ;  /* 0x020f800204007988 */ /* 0x004fe80008000405 */
[----:B------:R0:W-:Y:S04]  /*3e9b0*/  STL [R1+0x3de4], R4 ;  /* 0x003de40401007387 */ /* 0x0001e80000100800 */
[----:B0-----:R-:W2:Y:S01]  /*3e9c0*/  LDL.LU R4, [R1+0x25c] ;  /* 0x00025c0001047983 */ /* 0x001ea20000300800 */
[----:B------:R-:W0:Y:S02]  /*3e9d0*/  S2R R2, SR_TID.X ;  /* 0x0000000000027919 */ /* 0x000e240000002100 */
[----:B0-----:R-:W-:-:S05]  /*3e9e0*/  LOP3.LUT R2, R2, 0x3f, RZ, 0xc0, !PT ;  /* 0x0000003f02027812 */ /* 0x001fca00078ec0ff */
[----:B------:R-:W-:-:S05]  /*3e9f0*/  IMAD.SHL.U32 R2, R2, 0x2, RZ ;  /* 0x0000000202027824 */ /* 0x000fca00078e00ff */
[----:B---3--:R0:W-:Y:S04]  /*3ea00*/  STS.U16 [R2+UR5+0x1f880], R6 ;  /* 0x01f8800602007988 */ /* 0x0081e80008000405 */
[----:B0-----:R-:W3:Y:S04]  /*3ea10*/  LDL.LU R6, [R1+0x3e14] ;  /* 0x003e140001067983 */ /* 0x001ee80000300800 */
[----:B--2---:R0:W-:Y:S04]  /*3ea20*/  STS.U16 [R2+UR5], R4 ;  /* 0x0000000402007988 */ /* 0x0041e80008000405 */
[----:B0-----:R-:W2:Y:S04]  /*3ea30*/  LDL.LU R4, [R1+0x1e0] ;  /* 0x0001e00001047983 */ /* 0x001ea80000300800 */
[----:B--2---:R0:W-:Y:S04]  /*3ea40*/  STL [R1+0x3e08], R4 ;  /* 0x003e080401007387 */ /* 0x0041e80000100800 */
[----:B0-----:R-:W2:Y:S04]  /*3ea50*/  LDL.LU R4, [R1+0x1e4] ;  /* 0x0001e40001047983 */ /* 0x001ea80000300800 */
[----:B--2---:R0:W-:Y:S04]  /*3ea60*/  STL [R1+0x3e0c], R4 ;  /* 0x003e0c0401007387 */ /* 0x0041e80000100800 */
[----:B0-----:R-:W2:Y:S04]  /*3ea70*/  LDL.LU R4, [R1+0x1e8] ;  /* 0x0001e80001047983 */ /* 0x001ea80000300800 */
[----:B---3--:R-:W-:Y:S04]  /*3ea80*/  STS.U16 [R2+UR5+0x80], R6 ;  /* 0x0000800602007988 */ /* 0x008fe80008000405 */
[----:B----4-:R-:W-:Y:S04]  /*3ea90*/  STS.U16 [R2+UR5+0x800], R7 ;  /* 0x0008000702007988 */ /* 0x010fe80008000405 */
        /* <DEDUP_REMOVED lines=25> */
[----:B------:R0:W-:Y:S04]  /*3ec30*/  STS.U16 [R2+UR5+0x3800], R20 ;  /* 0x0038001402007988 */ /* 0x0001e80008000405 */
[----:B------:R-:W3:Y:S04]  /*3ec40*/  LDL.LU R15, [R1+0x1ac] ;  /* 0x0001ac00010f7983 */ /* 0x000ee80000300800 */
[----:B------:R1:W-:Y:S04]  /*3ec50*/  STS.U16 [R2+UR5+0x3880], R19 ;  /* 0x0038801302007988 */ /* 0x0003e80008000405 */
[----:B------:R0:W-:Y:S04]  /*3ec60*/  STS.U16 [R2+UR5+0x4000], R18 ;  /* 0x0040001202007988 */ /* 0x0001e80008000405 */
[----:B------:R0:W-:Y:S04]  /*3ec70*/  STS.U16 [R2+UR5+0x4080], R3 ;  /* 0x0040800302007988 */ /* 0x0001e80008000405 */
[----:B------:R1:W-:Y:S04]  /*3ec80*/  STS.U16 [R2+UR5+0x4800], R0 ;  /* 0x0048000002007988 */ /* 0x0003e80008000405 */
[----:B------:R1:W-:Y:S04]  /*3ec90*/  STS.U16 [R2+UR5+0x4880], R21 ;  /* 0x0048801502007988 */ /* 0x0003e80008000405 */
[----:B0-----:R-:W3:Y:S04]  /*3eca0*/  LDL.LU R20, [R1+0x1a8] ;  /* 0x0001a80001147983 */ /* 0x001ee80000300800 */
[----:B-1----:R-:W3:Y:S04]  /*3ecb0*/  LDL.LU R19, [R1+0x1a4] ;  /* 0x0001a40001137983 */ /* 0x002ee80000300800 */
        /* <DEDUP_REMOVED lines=18> */
[----:B0-----:R-:W3:Y:S04]  /*3ede0*/  LDL.LU R28, [R1+0x178] ;  /* 0x00017800011c7983 */ /* 0x001ee80000300800 */
[----:B-1----:R-:W3:Y:S04]  /*3edf0*/  LDL.LU R29, [R1+0x174] ;  /* 0x00017400011d7983 */ /* 0x002ee80000300800 */
[----:B--2---:R0:W-:Y:S04]  /*3ee00*/  STS.U16 [R2+UR5+0x7000], R4 ;  /* 0x0070000402007988 */ /* 0x0041e80008000405 */
[----:B0-----:R-:W2:Y:S04]  /*3ee10*/  LDL.LU R4, [R1+0x3e10] ;  /* 0x003e100001047983 */ /* 0x001ea80000300800 */
[----:B--2---:R0:W-:Y:S04]  /*3ee20*/  STS.U16 [R2+UR5+0x7080], R4 ;  /* 0x0070800402007988 */ /* 0x0041e80008000405 */
[----:B0-----:R-:W2:Y:S04]  /*3ee30*/  LDL.LU R4, [R1+0x3e0c] ;  /* 0x003e0c0001047983 */ /* 0x001ea80000300800 */
[----:B--2---:R0:W-:Y:S04]  /*3ee40*/  STS.U16 [R2+UR5+0x7800], R4 ;  /* 0x0078000402007988 */ /* 0x0041e80008000405 */
[----:B0-----:R-:W2:Y:S04]  /*3ee50*/  LDL.LU R4, [R1+0x3e08] ;  /* 0x003e080001047983 */ /* 0x001ea80000300800 */
[----:B--2---:R0:W-:Y:S04]  /*3ee60*/  STS.U16 [R2+UR5+0x7880], R4 ;  /* 0x0078800402007988 */ /* 0x0041e80008000405 */
        /* <DEDUP_REMOVED lines=135> */
[----:B----4-:R0:W-:Y:S04]  /*3f6e0*/  STS.U16 [R2+UR5+0x17880], R7 ;  /* 0x0178800702007988 */ /* 0x0101e80008000405 */
[----:B0-----:R-:W4:Y:S04]  /*3f6f0*/  LDL.LU R7, [R1+0x78] ;  /* 0x0000780001077983 */ /* 0x001f280000300800 */
[----:B--2---:R0:W-:Y:S04]  /*3f700*/  STS.U16 [R2+UR5+0x17080], R4 ;  /* 0x0170800402007988 */ /* 0x0041e80008000405 */
[----:B0-----:R-:W2:Y:S04]  /*3f710*/  LDL.LU R4, [R1+0x6c] ;  /* 0x00006c0001047983 */ /* 0x001ea80000300800 */
[----:B--2---:R0:W-:Y:S04]  /*3f720*/  STL [R1+0x3de8], R4 ;  /* 0x003de80401007387 */ /* 0x0041e80000100800 */
[----:B0-----:R-:W2:Y:S04]  /*3f730*/  LDL.LU R4, [R1+0x70] ;  /* 0x0000700001047983 */ /* 0x001ea80000300800 */
[----:B---3--:R-:W-:Y:S04]  /*3f740*/  STS.U16 [R2+UR5+0x18000], R8 ;  /* 0x0180000802007988 */ /* 0x008fe80008000405 */
        /* <DEDUP_REMOVED lines=39> */
[----:B----4-:R-:W4:Y:S04]  /*3f9c0*/  LDL.LU R23, [R1+0x20] ;  /* 0x0000200001177983 */ /* 0x010f280000300800 */
        /* <DEDUP_REMOVED lines=14> */
[----:B-1----:R-:W3:Y:S04]  /*3fab0*/  LDL.LU R7, [R1] ;  /* 0x0000000001077983 */ /* 0x002ee80000300800 */
[----:B--2---:R0:W-:Y:S04]  /*3fac0*/  STS.U16 [R2+UR5+0x1e800], R4 ;  /* 0x01e8000402007988 */ /* 0x0041e80008000405 */
[----:B0-----:R-:W2:Y:S04]  /*3fad0*/  LDL.LU R4, [R1+0x3dec] ;  /* 0x003dec0001047983 */ /* 0x001ea80000300800 */
[----:B--2---:R0:W-:Y:S04]  /*3fae0*/  STS.U16 [R2+UR5+0x1e880], R4 ;  /* 0x01e8800402007988 */ /* 0x0041e80008000405 */
[----:B0-----:R-:W2:Y:S04]  /*3faf0*/  LDL.LU R4, [R1+0x3de8] ;  /* 0x003de80001047983 */ /* 0x001ea80000300800 */
[----:B---3--:R-:W-:Y:S04]  /*3fb00*/  STS.U16 [R2+UR5+0x1f080], R8 ;  /* 0x01f0800802007988 */ /* 0x008fe80008000405 */
[----:B--2---:R0:W-:Y:S04]  /*3fb10*/  STS.U16 [R2+UR5+0x1f000], R4 ;  /* 0x01f0000402007988 */ /* 0x0041e80008000405 */
[----:B0-----:R-:W2:Y:S04]  /*3fb20*/  LDL.LU R4, [R1+0x3de4] ;  /* 0x003de40001047983 */ /* 0x001ea80000300800 */
[----:B------:R-:W3:Y:S04]  /*3fb30*/  LDL.LU R8, [R1+0x3de0] ;  /* 0x003de00001087983 */ /* 0x000ee80000300800 */
[----:B------:R0:W-:Y:S04]  /*3fb40*/  STS.U16 [R2+UR5+0x1f800], R9 ;  /* 0x01f8000902007988 */ /* 0x0001e80008000405 */
[----:B0-----:R-:W3:Y:S04]  /*3fb50*/  LDL.LU R9, [R1+0x3ddc] ;  /* 0x003ddc0001097983 */ /* 0x001ee80000300800 */
[----:B--2---:R0:W-:Y:S04]  /*3fb60*/  STS.U16 [R4+UR5+0x100], R10 ;  /* 0x0001000a04007988 */ /* 0x0041e80008000405 */
[----:B------:R1:W-:Y:S04]  /*3fb70*/  STS.U16 [R4+UR5+0x180], R11 ;  /* 0x0001800b04007988 */ /* 0x0003e80008000405 */
[----:B------:R2:W-:Y:S04]  /*3fb80*/  STS.U16 [R4+UR5+0x900], R12 ;  /* 0x0009000c04007988 */ /* 0x0005e80008000405 */
[----:B------:R0:W-:Y:S04]  /*3fb90*/  STS.U16 [R4+UR5+0x980], R13 ;  /* 0x0009800d04007988 */ /* 0x0001e80008000405 */
[----:B------:R1:W-:Y:S04]  /*3fba0*/  STS.U16 [R4+UR5+0x1100], R16 ;  /* 0x0011001004007988 */ /* 0x0003e80008000405 */
[----:B------:R2:W-:Y:S04]  /*3fbb0*/  STS.U16 [R4+UR5+0x1180], R17 ;  /* 0x0011801104007988 */ /* 0x0005e80008000405 */
[----:B0-----:R-:W3:Y:S04]  /*3fbc0*/  LDL.LU R10, [R1+0x3dd8] ;  /* 0x003dd800010a7983 */ /* 0x001ee80000300800 */
[----:B-1----:R-:W3:Y:S04]  /*3fbd0*/  LDL.LU R11, [R1+0x3dd4] ;  /* 0x003dd400010b7983 */ /* 0x002ee80000300800 */
[----:B--2---:R-:W2:Y:S04]  /*3fbe0*/  LDL.LU R12, [R1+0x3dd0] ;  /* 0x003dd000010c7983 */ /* 0x004ea80000300800 */
[----:B------:R-:W2:Y:S04]  /*3fbf0*/  LDL.LU R13, [R1+0x3dcc] ;  /* 0x003dcc00010d7983 */ /* 0x000ea80000300800 */
[----:B------:R-:W2:Y:S04]  /*3fc00*/  LDL.LU R16, [R1+0x3dc8] ;  /* 0x003dc80001107983 */ /* 0x000ea80000300800 */
[----:B------:R-:W2:Y:S04]  /*3fc10*/  LDL.LU R17, [R1+0x3dc4] ;  /* 0x003dc40001117983 */ /* 0x000ea80000300800 */
[----:B------:R0:W-:Y:S04]  /*3fc20*/  STS.U16 [R4+UR5+0x1900], R5 ;  /* 0x0019000504007988 */ /* 0x0001e80008000405 */
[----:B------:R1:W-:Y:S04]  /*3fc30*/  STS.U16 [R4+UR5+0x1980], R14 ;  /* 0x0019800e04007988 */ /* 0x0003e80008000405 */
[----:B------:R0:W-:Y:S04]  /*3fc40*/  STS.U16 [R4+UR5+0x2100], R15 ;  /* 0x0021000f04007988 */ /* 0x0001e80008000405 */
[----:B------:R0:W-:Y:S04]  /*3fc50*/  STS.U16 [R4+UR5+0x2180], R20 ;  /* 0x0021801404007988 */ /* 0x0001e80008000405 */
[----:B------:R1:W-:Y:S04]  /*3fc60*/  STS.U16 [R4+UR5+0x2900], R19 ;  /* 0x0029001304007988 */ /* 0x0003e80008000405 */
[----:B------:R4:W-:Y:S04]  /*3fc70*/  STS.U16 [R4+UR5+0x2980], R18 ;  /* 0x0029801204007988 */ /* 0x0009e80008000405 */
[----:B0-----:R-:W2:Y:S04]  /*3fc80*/  LDL.LU R5, [R1+0x3dc0] ;  /* 0x003dc00001057983 */ /* 0x001ea80000300800 */
[----:B-1----:R-:W2:Y:S04]  /*3fc90*/  LDL.LU R14, [R1+0x3dbc] ;  /* 0x003dbc00010e7983 */ /* 0x002ea80000300800 */
[----:B------:R-:W2:Y:S04]  /*3fca0*/  LDL.LU R15, [R1+0x3db8] ;  /* 0x003db800010f7983 */ /* 0x000ea80000300800 */
[----:B------:R-:W3:Y:S04]  /*3fcb0*/  LDL.LU R20, [R1+0x3db4] ;  /* 0x003db40001147983 */ /* 0x000ee80000300800 */
[----:B------:R-:W3:Y:S04]  /*3fcc0*/  LDL.LU R19, [R1+0x3db0] ;  /* 0x003db00001137983 */ /* 0x000ee80000300800 */
[----:B----4-:R-:W4:Y:S04]  /*3fcd0*/  LDL.LU R18, [R1+0x3dac] ;  /* 0x003dac0001127983 */ /* 0x010f280000300800 */
[----:B------:R0:W-:Y:S04]  /*3fce0*/  STS.U16 [R4+UR5+0x3100], R3 ;  /* 0x0031000304007988 */ /* 0x0001e80008000405 */
[----:B------:R1:W-:Y:S04]  /*3fcf0*/  STS.U16 [R4+UR5+0x3180], R0 ;  /* 0x0031800004007988 */ /* 0x0003e80008000405 */
[----:B------:R0:W-:Y:S04]  /*3fd00*/  STS.U16 [R4+UR5+0x3900], R21 ;  /* 0x0039001504007988 */ /* 0x0001e80008000405 */
[----:B------:R0:W-:Y:S04]  /*3fd10*/  STS.U16 [R4+UR5+0x3980], R22 ;  /* 0x0039801604007988 */ /* 0x0001e80008000405 */
[----:B------:R1:W-:Y:S04]  /*3fd20*/  STS.U16 [R4+UR5+0x4100], R23 ;  /* 0x0041001704007988 */ /* 0x0003e80008000405 */
[----:B------:R1:W-:Y:S04]  /*3fd30*/  STS.U16 [R4+UR5+0x4180], R24 ;  /* 0x0041801804007988 */ /* 0x0003e80008000405 */
[----:B0-----:R-:W4:Y:S04]  /*3fd40*/  LDL.LU R3, [R1+0x3da8] ;  /* 0x003da80001037983 */ /* 0x001f280000300800 */
[----:B-1----:R-:W4:Y:S04]  /*3fd50*/  LDL.LU R0, [R1+0x3da4] ;  /* 0x003da40001007983 */ /* 0x002f280000300800 */
[----:B------:R-:W4:Y:S04]  /*3fd60*/  LDL.LU R21, [R1+0x3da0] ;  /* 0x003da00001157983 */ /* 0x000f280000300800 */
[----:B------:R-:W4:Y:S04]  /*3fd70*/  LDL.LU R22, [R1+0x3d9c] ;  /* 0x003d9c0001167983 */ /* 0x000f280000300800 */
[----:B------:R-:W4:Y:S04]  /*3fd80*/  LDL.LU R23, [R1+0x3d98] ;  /* 0x003d980001177983 */ /* 0x000f280000300800 */
[----:B------:R-:W4:Y:S04]  /*3fd90*/  LDL.LU R24, [R1+0x3d94] ;  /* 0x003d940001187983 */ /* 0x000f280000300800 */
[----:B------:R0:W-:Y:S04]  /*3fda0*/  STS.U16 [R4+UR5+0x4900], R25 ;  /* 0x0049001904007988 */ /* 0x0001e80008000405 */
        /* <DEDUP_REMOVED lines=11> */
[----:B------:R-:W4:Y:S04]  /*3fe60*/  LDL R6, [R1+0x2b24] ;  /* 0x002b240001067983 */ /* 0x000f280000100800 */
[----:B------:R-:W4:Y:S01]  /*3fe70*/  LDL R7, [R1+0x2b20] ;  /* 0x002b200001077983 */ /* 0x000f220000100800 */
[----:B--2---:R-:W-:-:S03]  /*3fe80*/  PRMT R15, RZ, 0x7610, R15 ;  /* 0x00007610ff0f7816 */ /* 0x004fc6000000000f */
        /* <DEDUP_REMOVED lines=26> */
[----:B------:R-:W4:Y:S04]  /*40030*/  LDL R6, [R1+0x2b10] ;  /* 0x002b100001067983 */ /* 0x000f280000100800 */
[----:B------:R-:W4:Y:S01]  /*40040*/  LDL R7, [R1+0x2b14] ;  /* 0x002b140001077983 */ /* 0x000f220000100800 */
[----:B--2---:R-:W-:-:S02]  /*40050*/  PRMT R15, RZ, 0x7610, R15 ;  /* 0x00007610ff0f7816 */ /* 0x004fc4000000000f */
[----:B----4-:R-:W-:-:S04]  /*40060*/  @!P1 LOP3.LUT R7, R7, R6, RZ, 0x3c, !PT ;  /* 0x0000000607079212 */ /* 0x010fc800078e3cff */
[----:B------:R-:W-:-:S04]  /*40070*/  @!P1 LOP3.LUT R6, R7, R6, RZ, 0x3c, !PT ;  /* 0x0000000607069212 */ /* 0x000fc800078e3cff */
[----:B------:R-:W-:-:S05]  /*40080*/  @!P1 LOP3.LUT R7, R7, R6, RZ, 0x3c, !PT ;  /* 0x0000000607079212 */ /* 0x000fca00078e3cff */
[----:B------:R-:W2:Y:S04]  /*40090*/  @!P1 LDG.E.U16 R15, desc[UR12][R6.64] ;  /* 0x0000000c060f9981 */ /* 0x000ea8000c1e1500 */
[----:B--2---:R0:W-:Y:S04]  /*400a0*/  STL [R1+0xef0], R15 ;  /* 0x000ef00f01007387 */ /* 0x0041e80000100800 */
[----:B0-----:R-:W2:Y:S04]  /*400b0*/  LDL.LU R15, [R1+0x3d74] ;  /* 0x003d7400010f7983 */ /* 0x001ea80000300800 */
[----:B------:R-:W4:Y:S04]  /*400c0*/  LDL R6, [R1+0x2b08] ;  /* 0x002b080001067983 */ /* 0x000f280000100800 */
[----:B------:R-:W4:Y:S01]  /*400d0*/  LDL R7, [R1+0x2b0c] ;  /* 0x002b0c0001077983 */ /* 0x000f220000100800 */
[----:B---3--:R-:W-:-:S02]  /*400e0*/  PRMT R14, RZ, 0x7610, R14 ;  /* 0x00007610ff0e7816 */ /* 0x008fc4000000000e */
[----:B----4-:R-:W-:-:S04]  /*400f0*/  @!P0 LOP3.LUT R7, R7, R6, RZ, 0x3c, !PT ;  /* 0x0000000607078212 */ /* 0x010fc800078e3cff */
        /* <DEDUP_REMOVED lines=5991> */
[----:B------:R-:W4:Y:S02]  /*57770*/  LDL R7, [R1+0x120c] ;  /* 0x00120c0001077983 */ /* 0x000f240000100800 */
[----:B----4-:R-:W-:-:S02]  /*57780*/  @!P1 LOP3.LUT R7, R7, R6, RZ, 0x3c, !PT ;  /* 0x0000000607079212 */ /* 0x010fc400078e3cff */
[----:B--2---:R-:W-:Y:S02]  /*57790*/  PRMT R15, RZ, 0x7610, R15 ;  /* 0x00007610ff0f7816 */ /* 0x004fe4000000000f */
        /* <DEDUP_REMOVED lines=933> */
[----:B------:R-:W4:Y:S01]  /*5b1f0*/  LDL R7, [R1+0x2c40] ;  /* 0x002c400001077983 */ /* 0x000f220000100800 */
[----:B------:R-:W-:-:S02]  /*5b200*/  PRMT R2, RZ, 0x7610, R2 ;  /* 0x00007610ff027816 */ /* 0x000fc40000000002 */
[----:B----4-:R-:W-:-:S04]  /*5b210*/  @!P1 LOP3.LUT R7, R7, R6, RZ, 0x3c, !PT ;  /* 0x0000000607079212 */ /* 0x010fc800078e3cff */
[----:B------:R-:W-:-:S04]  /*5b220*/  @!P1 LOP3.LUT R6, R7, R6, RZ, 0x3c, !PT ;  /* 0x0000000607069212 */ /* 0x000fc800078e3cff */
[----:B------:R-:W-:-:S05]  /*5b230*/  @!P1 LOP3.LUT R7, R7, R6, RZ, 0x3c, !PT ;  /* 0x0000000607079212 */ /* 0x000fca00078e3cff */
[----:B------:R0:W4:Y:S04]  /*5b240*/  @!P1 LDG.E.U16 R2, desc[UR12][R6.64] ;  /* 0x0000000c06029981 */ /* 0x000128000c1e1500 */
[----:B------:R-:W0:Y:S04]  /*5b250*/  LDL R6, [R1+0x2c3c] ;  /* 0x002c3c0001067983 */ /* 0x000e280000100800 */
[----:B------:R-:W0:Y:S01]  /*5b260*/  LDL R7, [R1+0x2c44] ;  /* 0x002c440001077983 */ /* 0x000e220000100800 */
[----:B------:R-:W-:Y:S02]  /*5b270*/  PRMT R16, RZ, 0x7610, R16 ;  /* 0x00007610ff107816 */ /* 0x000fe40000000010 */
[----:B0-----:R-:W-:-:S04]  /*5b280*/  @!P0 LOP3.LUT R7, R7, R6, RZ, 0x3c, !PT ;  /* 0x0000000607078212 */ /* 0x001fc800078e3cff */
[----:B------:R-:W-:-:S04]  /*5b290*/  @!P0 LOP3.LUT R6, R7, R6, RZ, 0x3c, !PT ;  /* 0x0000000607068212 */ /* 0x000fc800078e3cff */
[----:B------:R-:W-:Y:S01]  /*5b2a0*/  @!P0 LOP3.LUT R7, R7, R6, RZ, 0x3c, !PT ;  /* 0x0000000607078212 */ /* 0x000fe200078e3cff */
[----:B----4-:R-:W-:Y:S04]  /*5b2b0*/  STL [R1+0x3070], R2 ;  /* 0x0030700201007387 */ /* 0x010fe80000100800 */
[----:B------:R0:W4:Y:S04]  /*5b2c0*/  @!P0 LDG.E.U16 R16, desc[UR12][R6.64] ;  /* 0x0000000c06108981 */ /* 0x000128000c1e1500 */
[----:B------:R-:W0:Y:S04]  /*5b2d0*/  LDL R6, [R1+0x2c28] ;  /* 0x002c280001067983 */ /* 0x000e280000100800 */
[----:B------:R-:W0:Y:S01]  /*5b2e0*/  LDL R7, [R1+0x2c50] ;  /* 0x002c500001077983 */ /* 0x000e220000100800 */
[----:B--2---:R-:W-:-:S02]  /*5b2f0*/  PRMT R15, RZ, 0x7610, R15 ;  /* 0x00007610ff0f7816 */ /* 0x004fc4000000000f */
[----:B0-----:R-:W-:-:S04]  /*5b300*/  @!P1 LOP3.LUT R7, R7, R6, RZ, 0x3c, !PT ;  /* 0x0000000607079212 */ /* 0x001fc800078e3cff */
[----:B------:R-:W-:-:S04]  /*5b310*/  @!P1 LOP3.LUT R6, R7, R6, RZ, 0x3c, !PT ;  /* 0x0000000607069212 */ /* 0x000fc800078e3cff */
[----:B------:R-:W-:-:S05]  /*5b320*/  @!P1 LOP3.LUT R7, R7, R6, RZ, 0x3c, !PT ;  /* 0x0000000607079212 */ /* 0x000fca00078e3cff */
[----:B------:R-:W2:Y:S04]  /*5b330*/  @!P1 LDG.E.U16 R15, desc[UR12][R6.64] ;  /* 0x0000000c060f9981 */ /* 0x000ea8000c1e1500 */
[----:B----4-:R-:W-:Y:S04]  /*5b340*/  STL [R1+0x3074], R16 ;  /* 0x0030741001007387 */ /* 0x010fe80000100800 */
        /* <DEDUP_REMOVED lines=168> */
[----:B------:R0:W2:Y:S04]  /*5bdd0*/  @!P0 LDG.E.U16 R15, desc[UR12][R6.64] ;  /* 0x0000000c060f8981 */ /* 0x0000a8000c1e1500 */
[----:B------:R-:W0:Y:S04]  /*5bde0*/  LDL R6, [R1+0x2cf4] ;  /* 0x002cf40001067983 */ /* 0x000e280000100800 */
[----:B------:R-:W0:Y:S01]  /*5bdf0*/  LDL R7, [R1+0x2d00] ;  /* 0x002d000001077983 */ /* 0x000e220000100800 */
[----:B---3--:R-:W-:Y:S02]  /*5be00*/  PRMT R14, RZ, 0x7610, R14 ;  /* 0x00007610ff0e7816 */ /* 0x008fe4000000000e */
        /* <DEDUP_REMOVED lines=8> */
[----:B------:R-:W4:Y:S04]  /*5be90*/  LDL R6, [R1+0x2cfc] ;  /* 0x002cfc0001067983 */ /* 0x000f280000100800 */
[----:B------:R-:W4:Y:S02]  /*5bea0*/  LDL R7, [R1+0x2d04] ;  /* 0x002d040001077983 */ /* 0x000f240000100800 */
[----:B----4-:R-:W-:-:S02]  /*5beb0*/  @!P0 LOP3.LUT R7, R7, R6, RZ, 0x3c, !PT ;  /* 0x0000000607078212 */ /* 0x010fc400078e3cff */
[----:B---3--:R-:W-:Y:S02]  /*5bec0*/  PRMT R14, RZ, 0x7610, R14 ;  /* 0x00007610ff0e7816 */ /* 0x008fe4000000000e */
[----:B------:R-:W-:-:S04]  /*5bed0*/  @!P0 LOP3.LUT R6, R7, R6, RZ, 0x3c, !PT ;  /* 0x0000000607068212 */ /* 0x000fc800078e3cff */
[----:B------:R-:W-:-:S05]  /*5bee0*/  @!P0 LOP3.LUT R7, R7, R6, RZ, 0x3c, !PT ;  /* 0x0000000607078212 */ /* 0x000fca00078e3cff */
[----:B------:R-:W3:Y:S04]  /*5bef0*/  @!P0 LDG.E.U16 R14, desc[UR12][R6.64] ;  /* 0x0000000c060e8981 */ /* 0x000ee8000c1e1500 */
        /* <DEDUP_REMOVED lines=29> */
[----:B------:R-:W4:Y:S01]  /*5c0d0*/  LDL R7, [R1+0x2d1c] ;  /* 0x002d1c0001077983 */ /* 0x000f220000100800 */
[----:B--2---:R-:W-:-:S03]  /*5c0e0*/  @!P0 IMAD.MOV.U32 R6, RZ, RZ, R15 ;  /* 0x000000ffff068224 */ /* 0x004fc600078e000f */
[----:B------:R-:W2:Y:S01]  /*5c0f0*/  LDL R15, [R1+0x2d60] ;  /* 0x002d6000010f7983 */ /* 0x000ea20000100800 */
[----:B---3--:R-:W-:-:S06]  /*5c100*/  PRMT R14, RZ, 0x7610, R14 ;  /* 0x00007610ff0e7816 */ /* 0x008fcc000000000e */
[----:B----4-:R-:W3:Y:S04]  /*5c110*/  @!P0 LDG.E.U16 R14, desc[UR12][R6.64] ;  /* 0x0000000c060e8981 */ /* 0x010ee8000c1e1500 */
[----:B---3--:R0:W-:Y:S04]  /*5c120*/  STL [R1+0x9c], R14 ;  /* 0x00009c0e01007387 */ /* 0x0081e80000100800 */
[----:B0-----:R-:W3:Y:S04]  /*5c130*/  LDL.LU R14, [R1+0x3110] ;  /* 0x00311000010e7983 */ /* 0x001ee80000300800 */
        /* <DEDUP_REMOVED lines=17> */
[----:B---3--:R-:W-:-:S02]  /*5c250*/  PRMT R14, RZ, 0x7610, R14 ;  /* 0x00007610ff0e7816 */ /* 0x008fc4000000000e */
[----:B0-----:R-:W-:-:S04]  /*5c260*/  @!P1 LOP3.LUT R7, R7, R6, RZ, 0x3c, !PT ;  /* 0x0000000607079212 */ /* 0x001fc800078e3cff */
[----:B------:R-:W-:-:S04]  /*5c270*/  @!P1 LOP3.LUT R6, R7, R6, RZ, 0x3c, !PT ;  /* 0x0000000607069212 */ /* 0x000fc800078e3cff */
[----:B------:R-:W-:-:S05]  /*5c280*/  @!P1 LOP3.LUT R7, R7, R6, RZ, 0x3c, !PT ;  /* 0x0000000607079212 */ /* 0x000fca00078e3cff */
[----:B------:R-:W3:Y:S04]  /*5c290*/  @!P1 LDG.E.U16 R14, desc[UR12][R6.64] ;  /* 0x0000000c060e9981 */ /* 0x000ee8000c1e1500 */
[----:B----4-:R-:W-:Y:S04]  /*5c2a0*/  STL [R1+0x3084], R10 ;  /* 0x0030840a01007387 */ /* 0x010fe80000100800 */
        /* <DEDUP_REMOVED lines=12> */
[----:B--2---:R-:W-:Y:S01]  /*5c370*/  @!P1 IMAD.MOV.U32 R6, RZ, RZ, R15 ;  /* 0x000000ffff069224 */ /* 0x004fe200078e000f */
[----:B------:R-:W-:-:S02]  /*5c380*/  PRMT R5, RZ, 0x7610, R5 ;  /* 0x00007610ff057816 */ /* 0x000fc40000000005 */
[----:B------:R-:W2:Y:S01]  /*5c390*/  LDL R15, [R1+0x2d68] ;  /* 0x002d6800010f7983 */ /* 0x000ea20000100800 */
[----:B---3--:R-:W-:-:S06]  /*5c3a0*/  PRMT R14, RZ, 0x7610, R14 ;  /* 0x00007610ff0e7816 */ /* 0x008fcc000000000e */
[----:B----4-:R0:W3:Y:S04]  /*5c3b0*/  @!P1 LDG.E.U16 R14, desc[UR12][R6.64] ;  /* 0x0000000c060e9981 */ /* 0x0100e8000c1e1500 */
[----:B------:R-:W0:Y:S04]  /*5c3c0*/  LDL R6, [R1+0x2d5c] ;  /* 0x002d5c0001067983 */ /* 0x000e280000100800 */
[----:B------:R-:W0:Y:S02]  /*5c3d0*/  LDL R7, [R1+0x2d64] ;  /* 0x002d640001077983 */ /* 0x000e240000100800 */
[----:B0-----:R-:W-:-:S04]  /*5c3e0*/  @!P0 LOP3.LUT R7, R7, R6, RZ, 0x3c, !PT ;  /* 0x0000000607078212 */ /* 0x001fc800078e3cff */
[----:B------:R-:W-:-:S04]  /*5c3f0*/  @!P0 LOP3.LUT R6, R7, R6, RZ, 0x3c, !PT ;  /* 0x0000000607068212 */ /* 0x000fc800078e3cff */
[----:B------:R-:W-:-:S05]  /*5c400*/  @!P0 LOP3.LUT R7, R7, R6, RZ, 0x3c, !PT ;  /* 0x0000000607078212 */ /* 0x000fca00078e3cff */
[----:B------:R-:W4:Y:S04]  /*5c410*/  @!P0 LDG.E.U16 R5, desc[UR12][R6.64] ;  /* 0x0000000c06058981 */ /* 0x000f28000c1e1500 */
[----:B---3--:R0:W-:Y:S04]  /*5c420*/  STL [R1+0x88], R14 ;  /* 0x0000880e01007387 */ /* 0x0081e80000100800 */
[----:B0-----:R-:W3:Y:S04]  /*5c430*/  LDL R14, [R1+0x2d90] ;  /* 0x002d9000010e7983 */ /* 0x001ee80000100800 */
[----:B----4-:R0:W-:Y:S04]  /*5c440*/  STL [R1+0x84], R5 ;  /* 0x0000840501007387 */ /* 0x0101e80000100800 */
[----:B0-----:R-:W4:Y:S04]  /*5c450*/  LDL.LU R5, [R1+0x3104] ;  /* 0x0031040001057983 */ /* 0x001f280000300800 */
[----:B------:R-:W2:Y:S04]  /*5c460*/  LDL R6, [R1+0x2d48] ;  /* 0x002d480001067983 */ /* 0x000ea80000100800 */
[----:B------:R-:W2:Y:S02]  /*5c470*/  LDL R7, [R1+0x2d70] ;  /* 0x002d700001077983 */ /* 0x000ea40000100800 */
[----:B--2---:R-:W-:-:S02]  /*5c480*/  @!P1 LOP3.LUT R7, R7, R6, RZ, 0x3c, !PT ;  /* 0x0000000607079212 */ /* 0x004fc400078e3cff */
[----:B----4-:R-:W-:Y:S02]  /*5c490*/  PRMT R5, RZ, 0x7610, R5 ;  /* 0x00007610ff057816 */ /* 0x010fe40000000005 */
        /* <DEDUP_REMOVED lines=31> */
[----:B0-----:R-:W2:Y:S01]  /*5c690*/  LDL.LU R5, [R1+0x30f4] ;  /* 0x0030f40001057983 */ /* 0x001ea20000300800 */
[----:B---3--:R-:W-:Y:S02]  /*5c6a0*/  @!P1 IMAD.MOV.U32 R6, RZ, RZ, R14 ;  /* 0x000000ffff069224 */ /* 0x008fe400078e000e */
[----:B------:R-:W-:Y:S01]  /*5c6b0*/  @!P1 IMAD.MOV.U32 R7, RZ, RZ, R15 ;  /* 0x000000ffff079224 */ /* 0x000fe200078e000f */
[----:B------:R-:W3:Y:S04]  /*5c6c0*/  LDL R14, [R1+0x2e40] ;  /* 0x002e4000010e7983 */ /* 0x000ee80000100800 */
[----:B------:R-:W3:Y:S01]  /*5c6d0*/  LDL R15, [R1+0x2e34] ;  /* 0x002e3400010f7983 */ /* 0x000ee20000100800 */
[----:B--2---:R-:W-:-:S06]  /*5c6e0*/  PRMT R5, RZ, 0x7610, R5 ;  /* 0x00007610ff057816 */ /* 0x004fcc0000000005 */
        /* <DEDUP_REMOVED lines=33> */
[----:B------:R-:W-:-:S05]  /*5c900*/  @!P0 LOP3.LUT R7, R7, R6, RZ, 0x3c, !PT ;  /* 0x0000000607078212 */ /* 0x000fca00078e3cff */
[----:B------:R0:W2:Y:S04]  /*5c910*/  @!P0 LDG.E.U16 R8, desc[UR12][R6.64] ;  /* 0x0000000c06088981 */ /* 0x0000a8000c1e1500 */
[----:B----4-:R-:W-:Y:S01]  /*5c920*/  STL [R1+0x3088], R9 ;  /* 0x0030880901007387 */ /* 0x010fe20000100800 */
[----:B0-----:R-:W-:-:S06]  /*5c930*/  PRMT R7, RZ, 0x7610, R7 ;  /* 0x00007610ff077816 */ /* 0x001fcc0000000007 */
[----:B---3--:R-:W3:Y:S04]  /*5c940*/  @!P1 LDG.E.U16 R7, desc[UR12][R14.64] ;  /* 0x0000000c0e079981 */ /* 0x008ee8000c1e1500 */
[----:B--2---:R-:W-:Y:S04]  /*5c950*/  STL [R1+0x308c], R8 ;  /* 0x00308c0801007387 */ /* 0x004fe80000100800 */
[----:B------:R-:W2:Y:S04]  /*5c960*/  LDL R14, [R1+0x2e3c] ;  /* 0x002e3c00010e7983 */ /* 0x000ea80000100800 */
[----:B------:R-:W2:Y:S01]  /*5c970*/  LDL R15, [R1+0x2e44] ;  /* 0x002e4400010f7983 */ /* 0x000ea20000100800 */
[----:B------:R-:W-:-:S03]  /*5c980*/  PRMT R6, RZ, 0x7610, R6 ;  /* 0x00007610ff067816 */ /* 0x000fc60000000006 */
[----:B---3--:R-:W-:Y:S01]  /*5c990*/  STL [R1+0x3090], R7 ;  /* 0x0030900701007387 */ /* 0x008fe20000100800 */
        /* <DEDUP_REMOVED lines=9> */
[----:B------:R-:W-:Y:S01]  /*5ca30*/  @!P1 LOP3.LUT R15, R15, R14, RZ, 0x3c, !PT ;  /* 0x0000000e0f0f9212 */ /* 0x000fe200078e3cff */
[----:B--2---:R-:W-:Y:S04]  /*5ca40*/  STL [R1+0x3094], R6 ;  /* 0x0030940601007387 */ /* 0x004fe80000100800 */
[----:B------:R0:W2:Y:S04]  /*5ca50*/  @!P1 LDG.E.U16 R5, desc[UR12][R14.64] ;  /* 0x0000000c0e059981 */ /* 0x0000a8000c1e1500 */
[----:B------:R-:W0:Y:S04]  /*5ca60*/  LDL R14, [R1+0x2e9c] ;  /* 0x002e9c00010e7983 */ /* 0x000e280000100800 */
[----:B------:R-:W0:Y:S01]  /*5ca70*/  LDL R15, [R1+0x2ea0] ;  /* 0x002ea000010f7983 */ /* 0x000e220000100800 */
[----:B------:R-:W-:-:S02]  /*5ca80*/  PRMT R0, RZ, 0x7610, R0 ;  /* 0x00007610ff007816 */ /* 0x000fc40000000000 */
        /* <DEDUP_REMOVED lines=89> */
[----:B----4-:R0:W-:Y:S04]  /*5d020*/  STL [R1+0x30], R16 ;  /* 0x0000301001007387 */ /* 0x0101e80000100800 */
[----:B------:R1:W4:Y:S01]  /*5d030*/  @!P1 LDG.E.U16 R2, desc[UR12][R14.64] ;  /* 0x0000000c0e029981 */ /* 0x000322000c1e1500 */
[----:B---3--:R-:W-:-:S03]  /*5d040*/  PRMT R17, RZ, 0x7610, R17 ;  /* 0x00007610ff117816 */ /* 0x008fc60000000011 */
[----:B0-----:R-:W3:Y:S04]  /*5d050*/  LDL R16, [R1+0x2e50] ;  /* 0x002e500001107983 */ /* 0x001ee80000100800 */
[----:B------:R-:W1:Y:S04]  /*5d060*/  LDL R14, [R1+0x2e0c] ;  /* 0x002e0c00010e7983 */ /* 0x000e680000100800 */
[----:B------:R-:W1:Y:S02]  /*5d070*/  LDL R15, [R1+0x2e18] ;  /* 0x002e1800010f7983 */ /* 0x000e640000100800 */
[----:B-1----:R-:W-:-:S04]  /*5d080*/  @!P0 LOP3.LUT R15, R15, R14, RZ, 0x3c, !PT ;  /* 0x0000000e0f0f8212 */ /* 0x002fc800078e3cff */
[----:B------:R-:W-:-:S04]  /*5d090*/  @!P0 LOP3.LUT R14, R15, R14, RZ, 0x3c, !PT ;  /* 0x0000000e0f0e8212 */ /* 0x000fc800078e3cff */
[----:B------:R-:W-:-:S05]  /*5d0a0*/  @!P0 LOP3.LUT R15, R15, R14, RZ, 0x3c, !PT ;  /* 0x0000000e0f0f8212 */ /* 0x000fca00078e3cff */
[----:B------:R-:W2:Y:S04]  /*5d0b0*/  @!P0 LDG.E.U16 R17, desc[UR12][R14.64] ;  /* 0x0000000c0e118981 */ /* 0x000ea8000c1e1500 */
[----:B----4-:R0:W-:Y:S04]  /*5d0c0*/  STL [R1+0x2c], R2 ;  /* 0x00002c0201007387 */ /* 0x0101e80000100800 */
[----:B0-----:R-:W4:Y:S04]  /*5d0d0*/  LDL R2, [R1+0x2e58] ;  /* 0x002e580001027983 */ /* 0x001f280000100800 */
[----:B--2---:R0:W-:Y:S04]  /*5d0e0*/  STL [R1+0x28], R17 ;  /* 0x0000281101007387 */ /* 0x0041e80000100800 */
[----:B0-----:R-:W2:Y:S04]  /*5d0f0*/  LDL.LU R17, [R1+0x30c8] ;  /* 0x0030c80001117983 */ /* 0x001ea80000300800 */
[----:B------:R-:W3:Y:S01]  /*5d100*/  LDL R15, [R1+0x2e14] ;  /* 0x002e1400010f7983 */ /* 0x000ee20000100800 */
[----:B------:R-:W-:-:S03]  /*5d110*/  @!P1 IMAD.MOV.U32 R14, RZ, RZ, R12 ;  /* 0x000000ffff0e9224 */ /* 0x000fc600078e000c */
[----:B------:R-:W4:Y:S01]  /*5d120*/  LDL R12, [R1+0x2e60] ;  /* 0x002e6000010c7983 */ /* 0x000f220000100800 */
[----:B--2---:R-:W-:-:S06]  /*5d130*/  PRMT R17, RZ, 0x7610, R17 ;  /* 0x00007610ff117816 */ /* 0x004fcc0000000011 */
[----:B---3--:R-:W2:Y:S04]  /*5d140*/  @!P1 LDG.E.U16 R17, desc[UR12][R14.64] ;  /* 0x0000000c0e119981 */ /* 0x008ea8000c1e1500 */
        /* <DEDUP_REMOVED lines=8> */
[----:B------:R0:W3:Y:S04]  /*5d1d0*/  @!P0 LDG.E.U16 R11, desc[UR12][R14.64] ;  /* 0x0000000c0e0b8981 */ /* 0x0000e8000c1e1500 */
[----:B------:R-:W2:Y:S01]  /*5d1e0*/  LDL R15, [R1+0x2e28] ;  /* 0x002e2800010f7983 */ /* 0x000ea20000100800 */
[----:B------:R-:W-:Y:S01]  /*5d1f0*/  PRMT R10, RZ, 0x7610, R10 ;  /* 0x00007610ff0a7816 */ /* 0x000fe2000000000a */
[----:B0-----:R-:W-:Y:S02]  /*5d200*/  @!P1 IMAD.MOV.U32 R14, RZ, RZ, R16 ;  /* 0x000000ffff0e9224 */ /* 0x001fe400078e0010 */
[----:B---3--:R0:W-:Y:S01]  /*5d210*/  STL [R1+0x20], R11 ;  /* 0x0000200b01007387 */ /* 0x0081e20000100800 */
[----:B------:R-:W-:-:S03]  /*5d220*/  PRMT R0, RZ, 0x7610, R0 ;  /* 0x00007610ff007816 */ /* 0x000fc60000000000 */
[----:B------:R-:W3:Y:S04]  /*5d230*/  LDL R16, [R1+0x2e48] ;  /* 0x002e480001107983 */ /* 0x000ee80000100800 */
[----:B--2---:R4:W2:Y:S04]  /*5d240*/  @!P1 LDG.E.U16 R10, desc[UR12][R14.64] ;  /* 0x0000000c0e0a9981 */ /* 0x0048a8000c1e1500 */
[----:B0-----:R-:W3:Y:S04]  /*5d250*/  LDL R11, [R1+0x2e64] ;  /* 0x002e6400010b7983 */ /* 0x001ee80000100800 */
[----:B------:R-:W3:Y:S01]  /*5d260*/  LDL R15, [R1+0x2e4c] ;  /* 0x002e4c00010f7983 */ /* 0x000ee20000100800 */
[----:B----4-:R-:W-:-:S03]  /*5d270*/  @!P0 IMAD.MOV.U32 R14, RZ, RZ, R2 ;  /* 0x000000ffff0e8224 */ /* 0x010fc600078e0002 */
[----:B--2---:R0:W-:Y:S01]  /*5d280*/  STL [R1+0x1c], R10 ;  /* 0x00001c0a01007387 */ /* 0x0041e20000100800 */
[----:B------:R-:W-:-:S03]  /*5d290*/  PRMT R8, RZ, 0x7610, R8 ;  /* 0x00007610ff087816 */ /* 0x000fc60000000008 */
[----:B------:R-:W2:Y:S04]  /*5d2a0*/  LDL R2, [R1+0x2e6c] ;  /* 0x002e6c0001027983 */ /* 0x000ea80000100800 */
[----:B---3--:R1:W3:Y:S04]  /*5d2b0*/  @!P0 LDG.E.U16 R0, desc[UR12][R14.64] ;  /* 0x0000000c0e008981 */ /* 0x0082e8000c1e1500 */
[----:B0-----:R-:W4:Y:S04]  /*5d2c0*/  LDL R10, [R1+0x2e70] ;  /* 0x002e7000010a7983 */ /* 0x001f280000100800 */
[----:B------:R-:W2:Y:S01]  /*5d2d0*/  LDL R15, [R1+0x2e54] ;  /* 0x002e5400010f7983 */ /* 0x000ea20000100800 */
[----:B-1----:R-:W-:-:S03]  /*5d2e0*/  @!P1 IMAD.MOV.U32 R14, RZ, RZ, R12 ;  /* 0x000000ffff0e9224 */ /* 0x002fc600078e000c */
[----:B---3--:R0:W-:Y:S01]  /*5d2f0*/  STL [R1+0x18], R0 ;  /* 0x0000180001007387 */ /* 0x0081e20000100800 */
[----:B------:R-:W-:-:S03]  /*5d300*/  PRMT R5, RZ, 0x7610, R5 ;  /* 0x00007610ff057816 */ /* 0x000fc60000000005 */
[----:B------:R-:W3:Y:S04]  /*5d310*/  LDL R12, [R1+0x2e74] ;  /* 0x002e7400010c7983 */ /* 0x000ee80000100800 */
[----:B--2---:R1:W2:Y:S04]  /*5d320*/  @!P1 LDG.E.U16 R8, desc[UR12][R14.64] ;  /* 0x0000000c0e089981 */ /* 0x0042a8000c1e1500 */
[----:B0-----:R-:W2:Y:S04]  /*5d330*/  LDL R0, [R1+0x2e78] ;  /* 0x002e780001007983 */ /* 0x001ea80000100800 */
[----:B------:R-:W2:Y:S01]  /*5d340*/  LDL R15, [R1+0x2e5c] ;  /* 0x002e5c00010f7983 */ /* 0x000ea20000100800 */
[----:B-1----:R-:W-:-:S05]  /*5d350*/  @!P0 IMAD.MOV.U32 R14, RZ, RZ, R11 ;  /* 0x000000ffff0e8224 */ /* 0x002fca00078e000b */
[----:B--2---:R4:W2:Y:S04]  /*5d360*/  @!P0 LDG.E.U16 R5, desc[UR12][R14.64] ;  /* 0x0000000c0e058981 */ /* 0x0048a8000c1e1500 */
[----:B------:R0:W-:Y:S04]  /*5d370*/  STL [R1+0x14], R8 ;  /* 0x0000140801007387 */ /* 0x0001e80000100800 */
[----:B------:R-:W3:Y:S04]  /*5d380*/  LDL R11, [R1+0x2e7c] ;  /* 0x002e7c00010b7983 */ /* 0x000ee80000100800 */
[----:B0-----:R-:W3:Y:S01]  /*5d390*/  LDL R8, [R1+0x2e80] ;  /* 0x002e800001087983 */ /* 0x001ee20000100800 */
[----:B------:R-:W-:Y:S01]  /*5d3a0*/  PRMT R9, RZ, 0x7610, R9 ;  /* 0x00007610ff097816 */ /* 0x000fe20000000009 */
[----:B----4-:R-:W-:-:S02]  /*5d3b0*/  @!P1 IMAD.MOV.U32 R14, RZ, RZ, R10 ;  /* 0x000000ffff0e9224 */ /* 0x010fc400078e000a */
[----:B------:R-:W-:Y:S01]  /*5d3c0*/  @!P1 IMAD.MOV.U32 R15, RZ, RZ, R16 ;  /* 0x000000ffff0f9224 */ /* 0x000fe200078e0010 */
[----:B------:R-:W-:-:S04]  /*5d3d0*/  PRMT R13, RZ, 0x7610, R13 ;  /* 0x00007610ff0d7816 */ /* 0x000fc8000000000d */
[----:B------:R0:W4:Y:S04]  /*5d3e0*/  @!P1 LDG.E.U16 R9, desc[UR12][R14.64] ;  /* 0x0000000c0e099981 */ /* 0x000128000c1e1500 */
[----:B--2---:R1:W-:Y:S01]  /*5d3f0*/  STL [R1+0x10], R5 ;  /* 0x0000100501007387 */ /* 0x0043e20000100800 */
[----:B0-----:R-:W-:Y:S02]  /*5d400*/  @!P0 IMAD.MOV.U32 R14, RZ, RZ, R0 ;  /* 0x000000ffff0e8224 */ /* 0x001fe400078e0000 */
[----:B------:R-:W-:Y:S01]  /*5d410*/  @!P0 IMAD.MOV.U32 R15, RZ, RZ, R2 ;  /* 0x000000ffff0f8224 */ /* 0x000fe200078e0002 */
[----:B------:R-:W-:Y:S02]  /*5d420*/  PRMT R7, RZ, 0x7610, R7 ;  /* 0x00007610ff077816 */ /* 0x000fe40000000007 */
[----:B------:R-:W-:Y:S01]  /*5d430*/  PRMT R6, RZ, 0x7610, R6 ;  /* 0x00007610ff067816 */ /* 0x000fe20000000006 */
[----:B------:R-:W2:Y:S04]  /*5d440*/  LDL R10, [R1+0x2e68] ;  /* 0x002e6800010a7983 */ /* 0x000ea80000100800 */
[----:B------:R3:W2:Y:S04]  /*5d450*/  @!P0 LDG.E.U16 R13, desc[UR12][R14.64] ;  /* 0x0000000c0e0d8981 */ /* 0x0006a8000c1e1500 */
[----:B-1----:R-:W2:Y:S01]  /*5d460*/  LDL R5, [R1+0x2e84] ;  /* 0x002e840001057983 */ /* 0x002ea20000100800 */
[----:B---3--:R-:W-:-:S02]  /*5d470*/  @!P1 IMAD.MOV.U32 R14, RZ, RZ, R8 ;  /* 0x000000ffff0e9224 */ /* 0x008fc400078e0008 */
[----:B------:R-:W-:-:S05]  /*5d480*/  @!P1 IMAD.MOV.U32 R15, RZ, RZ, R12 ;  /* 0x000000ffff0f9224 */ /* 0x000fca00078e000c */
[----:B------:R0:W3:Y:S02]  /*5d490*/  @!P1 LDG.E.U16 R7, desc[UR12][R14.64] ;  /* 0x0000000c0e079981 */ /* 0x0000e4000c1e1500 */
[----:B0-----:R-:W-:Y:S02]  /*5d4a0*/  @!P0 IMAD.MOV.U32 R15, RZ, RZ, R11 ;  /* 0x000000ffff0f8224 */ /* 0x001fe400078e000b */
[----:B--2---:R-:W-:-:S05]  /*5d4b0*/  @!P0 IMAD.MOV.U32 R14, RZ, RZ, R5 ;  /* 0x000000ffff0e8224 */ /* 0x004fca00078e0005 */
[----:B------:R0:W2:Y:S04]  /*5d4c0*/  @!P0 LDG.E.U16 R6, desc[UR12][R14.64] ;  /* 0x0000000c0e068981 */ /* 0x0000a8000c1e1500 */
[----:B----4-:R1:W-:Y:S04]  /*5d4d0*/  STL [R1+0xc], R9 ;  /* 0x00000c0901007387 */ /* 0x0103e80000100800 */
[----:B------:R-:W4:Y:S04]  /*5d4e0*/  LDL R2, [R1+0xf34] ;  /* 0x000f340001027983 */ /* 0x000f280000100800 */
[----:B------:R-:W4:Y:S04]  /*5d4f0*/  LDL R0, [R1+0xf38] ;  /* 0x000f380001007983 */ /* 0x000f280000100800 */
[----:B------:R-:W4:Y:S04]  /*5d500*/  LDL R8, [R1+0xf2c] ;  /* 0x000f2c0001087983 */ /* 0x000f280000100800 */
[----:B-1----:R-:W4:Y:S04]  /*5d510*/  LDL R9, [R1+0x2e88] ;  /* 0x002e880001097983 */ /* 0x002f280000100800 */
[----:B---3--:R1:W-:Y:S04]  /*5d520*/  STL [R1+0x4], R7 ;  /* 0x0000040701007387 */ /* 0x0083e80000100800 */
[----:B------:R-:W3:Y:S04]  /*5d530*/  LDL R5, [R1+0xf28] ;  /* 0x000f280001057983 */ /* 0x000ee80000100800 */
[----:B-1----:R-:W3:Y:S01]  /*5d540*/  LDL R7, [R1+0xf30] ;  /* 0x000f300001077983 */ /* 0x002ee20000100800 */
[----:B------:R-:W-:Y:S01]  /*5d550*/  PRMT R29, RZ, 0x7610, R29 ;  /* 0x00007610ff1d7816 */ /* 0x000fe2000000001d */
[----:B0-----:R-:W-:-:S02]  /*5d560*/  @!P1 IMAD.MOV.U32 R15, RZ, RZ, R10 ;  /* 0x000000ffff0f9224 */ /* 0x001fc400078e000a */
[----:B--2---:R0:W-:Y:S04]  /*5d570*/  STL [R1], R6 ;  /* 0x0000000601007387 */ /* 0x0041e80000100800 */
[----:B0-----:R-:W2:Y:S01]  /*5d580*/  LDL R6, [R1+0xf24] ;  /* 0x000f240001067983 */ /* 0x001ea20000100800 */
[----:B----4-:R-:W-:Y:S01]  /*5d590*/  @!P1 IMAD.MOV.U32 R14, RZ, RZ, R9 ;  /* 0x000000ffff0e9224 */ /* 0x010fe200078e0009 */
[----:B------:R-:W-:-:S04]  /*5d5a0*/  PRMT R27, RZ, 0x7610, R27 ;  /* 0x00007610ff1b7816 */ /* 0x000fc8000000001b */
[----:B------:R0:W4:Y:S01]  /*5d5b0*/  @!P1 LDG.E.U16 R29, desc[UR12][R14.64] ;  /* 0x0000000c0e1d9981 */ /* 0x000122000c1e1500 */
[----:B------:R-:W-:Y:S01]  /*5d5c0*/  PRMT R25, RZ, 0x7610, R25 ;  /* 0x00007610ff197816 */ /* 0x000fe20000000019 */
[----:B0-----:R-:W-:Y:S02]  /*5d5d0*/  @!P0 IMAD.MOV.U32 R14, RZ, RZ, R0 ;  /* 0x000000ffff0e8224 */ /* 0x001fe400078e0000 */
[----:B------:R-:W-:-:S05]  /*5d5e0*/  @!P0 IMAD.MOV.U32 R15, RZ, RZ, R2 ;  /* 0x000000ffff0f8224 */ /* 0x000fca00078e0002 */
[----:B------:R3:W4:Y:S02]  /*5d5f0*/  @!P0 LDG.E.U16 R27, desc[UR12][R14.64] ;  /* 0x0000000c0e1b8981 */ /* 0x000724000c1e1500 */
[----:B---3--:R-:W-:Y:S02]  /*5d600*/  @!P1 IMAD.MOV.U32 R14, RZ, RZ, R7 ;  /* 0x000000ffff0e9224 */ /* 0x008fe400078e0007 */
[----:B------:R-:W-:-:S05]  /*5d610*/  @!P1 IMAD.MOV.U32 R15, RZ, RZ, R8 ;  /* 0x000000ffff0f9224 */ /* 0x000fca00078e0008 */
[----:B------:R0:W3:Y:S01]  /*5d620*/  @!P1 LDG.E.U16 R25, desc[UR12][R14.64] ;  /* 0x0000000c0e199981 */ /* 0x0000e2000c1e1500 */
[----:B------:R-:W-:Y:S01]  /*5d630*/  PRMT R23, RZ, 0x7610, R23 ;  /* 0x00007610ff177816 */ /* 0x000fe20000000017 */
[----:B0-----:R-:W-:Y:S02]  /*5d640*/  @!P0 IMAD.MOV.U32 R14, RZ, RZ, R5 ;  /* 0x000000ffff0e8224 */ /* 0x001fe400078e0005 */
[----:B--2---:R-:W-:-:S05]  /*5d650*/  @!P0 IMAD.MOV.U32 R15, RZ, RZ, R6 ;  /* 0x000000ffff0f8224 */ /* 0x004fca00078e0006 */
[----:B------:R-:W2:Y:S04]  /*5d660*/  @!P0 LDG.E.U16 R23, desc[UR12][R14.64] ;  /* 0x0000000c0e178981 */ /* 0x000ea8000c1e1500 */
[----:B----4-:R-:W-:Y:S04]  /*5d670*/  STL [R1+0x3044], R29 ;  /* 0x0030441d01007387 */ /* 0x010fe80000100800 */
[----:B------:R-:W4:Y:S04]  /*5d680*/  LDL R2, [R1+0x2e94] ;  /* 0x002e940001027983 */ /* 0x000f280000100800 */
[----:B------:R-:W4:Y:S04]  /*5d690*/  LDL R0, [R1+0x2e98] ;  /* 0x002e980001007983 */ /* 0x000f280000100800 */
[----:B------:R-:W-:Y:S04]  /*5d6a0*/  STL [R1+0x3048], R27 ;  /* 0x0030481b01007387 */ /* 0x000fe80000100800 */
[----:B------:R-:W4:Y:S04]  /*5d6b0*/  LDL R12, [R1+0x2eac] ;  /* 0x002eac00010c7983 */ /* 0x000f280000100800 */
[----:B------:R-:W4:Y:S04]  /*5d6c0*/  LDL R11, [R1+0x2eb0] ;  /* 0x002eb000010b7983 */ /* 0x000f280000100800 */
[----:B---3--:R-:W-:Y:S04]  /*5d6d0*/  STL [R1+0x3010], R25 ;  /* 0x0030101901007387 */ /* 0x008fe80000100800 */
[----:B------:R-:W3:Y:S04]  /*5d6e0*/  LDL R10, [R1+0x2ec4] ;  /* 0x002ec400010a7983 */ /* 0x000ee80000100800 */
[----:B------:R-:W-:Y:S04]  /*5d6f0*/  STL [R1+0x8], R13 ;  /* 0x0000080d01007387 */ /* 0x000fe80000100800 */
[----:B------:R-:W3:Y:S04]  /*5d700*/  LDL R9, [R1+0x2ec8] ;  /* 0x002ec80001097983 */ /* 0x000ee80000100800 */
[----:B------:R-:W3:Y:S04]  /*5d710*/  LDL R8, [R1+0x2ebc] ;  /* 0x002ebc0001087983 */ /* 0x000ee80000100800 */
[----:B------:R-:W3:Y:S04]  /*5d720*/  LDL R7, [R1+0x2ec0] ;  /* 0x002ec00001077983 */ /* 0x000ee80000100800 */
[----:B--2---:R0:W-:Y:S04]  /*5d730*/  STL [R1+0x3014], R23 ;  /* 0x0030141701007387 */ /* 0x0041e80000100800 */
[----:B------:R-:W2:Y:S04]  /*5d740*/  LDL R6, [R1+0x2eb4] ;  /* 0x002eb40001067983 */ /* 0x000ea80000100800 */
[----:B------:R-:W2:Y:S01]  /*5d750*/  LDL R5, [R1+0x2eb8] ;  /* 0x002eb80001057983 */ /* 0x000ea20000100800 */
[----:B------:R-:W-:Y:S01]  /*5d760*/  PRMT R21, RZ, 0x7610, R21 ;  /* 0x00007610ff157816 */ /* 0x000fe20000000015 */
[----:B----4-:R-:W-:-:S02]  /*5d770*/  @!P1 IMAD.MOV.U32 R14, RZ, RZ, R0 ;  /* 0x000000ffff0e9224 */ /* 0x010fc400078e0000 */
[----:B------:R-:W-:Y:S01]  /*5d780*/  @!P1 IMAD.MOV.U32 R15, RZ, RZ, R2 ;  /* 0x000000ffff0f9224 */ /* 0x000fe200078e0002 */
[----:B------:R-:W-:Y:S02]  /*5d790*/  PRMT R19, RZ, 0x7610, R19 ;  /* 0x00007610ff137816 */ /* 0x000fe40000000013 */
[----:B------:R-:W-:Y:S02]  /*5d7a0*/  PRMT R17, RZ, 0x7610, R17 ;  /* 0x00007610ff117816 */ /* 0x000fe40000000011 */
[----:B------:R-:W-:Y:S02]  /*5d7b0*/  PRMT R3, RZ, 0x7610, R3 ;  /* 0x00007610ff037816 */ /* 0x000fe40000000003 */
[----:B------:R-:W-:Y:S01]  /*5d7c0*/  PRMT R18, RZ, 0x7610, R18 ;  /* 0x00007610ff127816 */ /* 0x000fe20000000012 */
[----:B------:R1:W4:Y:S04]  /*5d7d0*/  @!P1 LDG.E.U16 R21, desc[UR12][R14.64] ;  /* 0x0000000c0e159981 */ /* 0x000328000c1e1500 */
[----:B------:R-:W4:Y:S04]  /*5d7e0*/  LDL R0, [R1+0x2ed0] ;  /* 0x002ed00001007983 */ /* 0x000f280000100800 */
[----:B------:R-:W4:Y:S01]  /*5d7f0*/  LDL R2, [R1+0x2ecc] ;  /* 0x002ecc0001027983 */ /* 0x000f220000100800 */
[----:B-1----:R-:W-:-:S02]  /*5d800*/  @!P0 IMAD.MOV.U32 R14, RZ, RZ, R11 ;  /* 0x000000ffff0e8224 */ /* 0x002fc400078e000b */
[----:B------:R-:W-:-:S05]  /*5d810*/  @!P0 IMAD.MOV.U32 R15, RZ, RZ, R12 ;  /* 0x000000ffff0f8224 */ /* 0x000fca00078e000c */
[----:B------:R3:W4:Y:S02]  /*5d820*/  @!P0 LDG.E.U16 R19, desc[UR12][R14.64] ;  /* 0x0000000c0e138981 */ /* 0x000724000c1e1500 */
[----:B---3--:R-:W-:Y:S02]  /*5d830*/  @!P1 IMAD.MOV.U32 R14, RZ, RZ, R9 ;  /* 0x000000ffff0e9224 */ /* 0x008fe400078e0009 */
[----:B------:R-:W-:-:S05]  /*5d840*/  @!P1 IMAD.MOV.U32 R15, RZ, RZ, R10 ;  /* 0x000000ffff0f9224 */ /* 0x000fca00078e000a */
[----:B------:R1:W3:Y:S02]  /*5d850*/  @!P1 LDG.E.U16 R17, desc[UR12][R14.64] ;  /* 0x0000000c0e119981 */ /* 0x0002e4000c1e1500 */
[----:B-1----:R-:W-:Y:S02]  /*5d860*/  @!P0 IMAD.MOV.U32 R14, RZ, RZ, R7 ;  /* 0x000000ffff0e8224 */ /* 0x002fe400078e0007 */
[----:B------:R-:W-:-:S05]  /*5d870*/  @!P0 IMAD.MOV.U32 R15, RZ, RZ, R8 ;  /* 0x000000ffff0f8224 */ /* 0x000fca00078e0008 */
[----:B------:R2:W3:Y:S02]  /*5d880*/  @!P0 LDG.E.U16 R3, desc[UR12][R14.64] ;  /* 0x0000000c0e038981 */ /* 0x0004e4000c1e1500 */
[----:B--2---:R-:W-:Y:S02]  /*5d890*/  @!P1 IMAD.MOV.U32 R15, RZ, RZ, R6 ;  /* 0x000000ffff0f9224 */ /* 0x004fe400078e0006 */
[----:B------:R-:W-:-:S05]  /*5d8a0*/  @!P1 IMAD.MOV.U32 R14, RZ, RZ, R5 ;  /* 0x000000ffff0e9224 */ /* 0x000fca00078e0005 */
[----:B------:R1:W2:Y:S04]  /*5d8b0*/  @!P1 LDG.E.U16 R18, desc[UR12][R14.64] ;  /* 0x0000000c0e129981 */ /* 0x0002a8000c1e1500 */
[----:B----4-:R4:W-:Y:S01]  /*5d8c0*/  STL [R1+0x306c], R21 ;  /* 0x00306c1501007387 */ /* 0x0109e20000100800 */
[----:B------:R-:W-:Y:S01]  /*5d8d0*/  PRMT R20, RZ, 0x7610, R20 ;  /* 0x00007610ff147816 */ /* 0x000fe20000000014 */
[----:B-1----:R-:W-:Y:S02]  /*5d8e0*/  @!P0 IMAD.MOV.U32 R14, RZ, RZ, R0 ;  /* 0x000000ffff0e8224 */ /* 0x002fe400078e0000 */
[----:B------:R1:W-:Y:S01]  /*5d8f0*/  STL [R1+0x30a0], R19 ;  /* 0x0030a01301007387 */ /* 0x0003e20000100800 */
[----:B------:R-:W-:-:S05]  /*5d900*/  @!P0 IMAD.MOV.U32 R15, RZ, RZ, R2 ;  /* 0x000000ffff0f8224 */ /* 0x000fca00078e0002 */
[----:B------:R0:W4:Y:S04]  /*5d910*/  @!P0 LDG.E.U16 R20, desc[UR12][R14.64] ;  /* 0x0000000c0e148981 */ /* 0x000128000c1e1500 */
[----:B---3--:R3:W-:Y:S04]  /*5d920*/  STL [R1+0x30a4], R17 ;  /* 0x0030a41101007387 */ /* 0x0087e80000100800 */
[----:B------:R0:W-:Y:S04]  /*5d930*/  STL [R1+0x30a8], R3 ;  /* 0x0030a80301007387 */ /* 0x0001e80000100800 */
[----:B--2---:R2:W-:Y:S04]  /*5d940*/  STL [R1+0x30ac], R18 ;  /* 0x0030ac1201007387 */ /* 0x0045e80000100800 */
[----:B0-----:R-:W4:Y:S04]  /*5d950*/  LDL R23, [R1+0x2ed8] ;  /* 0x002ed80001177983 */ /* 0x001f280000100800 */
[----:B----4-:R-:W4:Y:S04]  /*5d960*/  LDL R21, [R1+0x2edc] ;  /* 0x002edc0001157983 */ /* 0x010f280000100800 */
[----:B-1----:R-:W4:Y:S04]  /*5d970*/  LDL R19, [R1+0x2ed4] ;  /* 0x002ed40001137983 */ /* 0x002f280000100800 */
[----:B---3--:R-:W3:Y:S04]  /*5d980*/  LDL R17, [R1+0x2eec] ;  /* 0x002eec0001117983 */ /* 0x008ee80000100800 */
[----:B------:R-:W3:Y:S04]  /*5d990*/  LDL R3, [R1+0x2ef0] ;  /* 0x002ef00001037983 */ /* 0x000ee80000100800 */
[----:B--2---:R-:W2:Y:S04]  /*5d9a0*/  LDL R18, [R1+0x2ee8] ;  /* 0x002ee80001127983 */ /* 0x004ea80000100800 */
        /* <DEDUP_REMOVED lines=15> */
[----:B------:R-:W2:Y:S04]  /*5daa0*/  LDL R14, [R1+0x2ee0] ;  /* 0x002ee000010e7983 */ /* 0x000ea80000100800 */
[----:B------:R-:W2:Y:S01]  /*5dab0*/  LDL R15, [R1+0x2ee4] ;  /* 0x002ee400010f7983 */ /* 0x000ea20000100800 */
[----:B------:R-:W-:-:S02]  /*5dac0*/  PRMT R22, RZ, 0x7610, R22 ;  /* 0x00007610ff167816 */ /* 0x000fc40000000016 */
[----:B------:R-:W-:Y:S02]  /*5dad0*/  PRMT R24, RZ, 0x7610, R24 ;  /* 0x00007610ff187816 */ /* 0x000fe40000000018 */
[----:B------:R-:W-:Y:S02]  /*5dae0*/  PRMT R26, RZ, 0x7610, R26 ;  /* 0x00007610ff1a7816 */ /* 0x000fe4000000001a */
[----:B------:R-:W-:Y:S02]  /*5daf0*/  PRMT R28, RZ, 0x7610, R28 ;  /* 0x00007610ff1c7816 */ /* 0x000fe4000000001c */
[----:B--2---:R-:W-:-:S04]  /*5db00*/  @!P1 LOP3.LUT R15, R15, R14, RZ, 0x3c, !PT ;  /* 0x0000000e0f0f9212 */ /* 0x004fc800078e3cff */
[----:B------:R-:W-:-:S04]  /*5db10*/  @!P1 LOP3.LUT R14, R15, R14, RZ, 0x3c, !PT ;  /* 0x0000000e0f0e9212 */ /* 0x000fc800078e3cff */
[----:B------:R-:W-:-:S05]  /*5db20*/  @!P1 LOP3.LUT R15, R15, R14, RZ, 0x3c, !PT ;  /* 0x0000000e0f0f9212 */ /* 0x000fca00078e3cff */
[----:B------:R4:W2:Y:S02]  /*5db30*/  @!P1 LDG.E.U16 R22, desc[UR12][R14.64] ;  /* 0x0000000c0e169981 */ /* 0x0008a4000c1e1500 */
[----:B----4-:R-:W-:Y:S02]  /*5db40*/  @!P0 IMAD.MOV.U32 R14, RZ, RZ, R21 ;  /* 0x000000ffff0e8224 */ /* 0x010fe400078e0015 */
[----:B------:R-:W-:-:S05]  /*5db50*/  @!P0 IMAD.MOV.U32 R15, RZ, RZ, R23 ;  /* 0x000000ffff0f8224 */ /* 0x000fca00078e0017 */
[----:B------:R0:W4:Y:S02]  /*5db60*/  @!P0 LDG.E.U16 R24, desc[UR12][R14.64] ;  /* 0x0000000c0e188981 */ /* 0x000124000c1e1500 */
[----:B0-----:R-:W-:Y:S02]  /*5db70*/  @!P1 IMAD.MOV.U32 R14, RZ, RZ, R18 ;  /* 0x000000ffff0e9224 */ /* 0x001fe400078e0012 */
[----:B------:R-:W-:-:S05]  /*5db80*/  @!P1 IMAD.MOV.U32 R15, RZ, RZ, R19 ;  /* 0x000000ffff0f9224 */ /* 0x000fca00078e0013 */
[----:B------:R3:W4:Y:S02]  /*5db90*/  @!P1 LDG.E.U16 R26, desc[UR12][R14.64] ;  /* 0x0000000c0e1a9981 */ /* 0x000724000c1e1500 */
[----:B---3--:R-:W-:Y:S02]  /*5dba0*/  @!P0 IMAD.MOV.U32 R14, RZ, RZ, R3 ;  /* 0x000000ffff0e8224 */ /* 0x008fe400078e0003 */
[----:B------:R-:W-:-:S05]  /*5dbb0*/  @!P0 IMAD.MOV.U32 R15, RZ, RZ, R17 ;  /* 0x000000ffff0f8224 */ /* 0x000fca00078e0011 */
[----:B------:R-:W3:Y:S04]  /*5dbc0*/  @!P0 LDG.E.U16 R28, desc[UR12][R14.64] ;  /* 0x0000000c0e1c8981 */ /* 0x000ee8000c1e1500 */
[----:B------:R-:W-:Y:S04]  /*5dbd0*/  STL [R1+0x30b0], R20 ;  /* 0x0030b01401007387 */ /* 0x000fe80000100800 */
[----:B------:R-:W-:Y:S04]  /*5dbe0*/  STS.U16 [R4+UR5+0x9980], R25 ;  /* 0x0099801904007988 */ /* 0x000fe80008000405 */
[----:B------:R0:W-:Y:S04]  /*5dbf0*/  STS.U16 [R4+UR5+0xb980], R2 ;  /* 0x00b9800204007988 */ /* 0x0001e80008000405 */
[----:B--2---:R-:W-:Y:S04]  /*5dc00*/  STL [R1+0x3064], R22 ;  /* 0x0030641601007387 */ /* 0x004fe80000100800 */
[----:B----4-:R-:W-:Y:S04]  /*5dc10*/  STL [R1+0x3068], R24 ;  /* 0x0030681801007387 */ /* 0x010fe80000100800 */
[----:B------:R-:W-:Y:S04]  /*5dc20*/  STL [R1+0x304c], R26 ;  /* 0x00304c1a01007387 */ /* 0x000fe80000100800 */
[----:B---3--:R1:W-:Y:S04]  /*5dc30*/  STL [R1+0x3050], R28 ;  /* 0x0030501c01007387 */ /* 0x0083e80000100800 */
[----:B0-----:R-:W2:Y:S04]  /*5dc40*/  LDL.LU R2, [R1+0x9a8] ;  /* 0x0009a80001027983 */ /* 0x001ea80000300800 */
[----:B-1----:R-:W3:Y:S04]  /*5dc50*/  LDL.LU R28, [R1+0x964] ;  /* 0x00096400011c7983 */ /* 0x002ee80000300800 */
[----:B---3--:R0:W-:Y:S04]  /*5dc60*/  STL [R1+0x30bc], R28 ;  /* 0x0030bc1c01007387 */ /* 0x0081e80000100800 */
[----:B0-----:R-:W3:Y:S04]  /*5dc70*/  LDL.LU R28, [R1+0x970] ;  /* 0x00097000011c7983 */ /* 0x001ee80000300800 */
        /* <DEDUP_REMOVED lines=28> */
[----:B------:R0:W-:Y:S04]  /*5de40*/  STS.U16 [R4+UR5+0xc100], R9 ;  /* 0x00c1000904007988 */ /* 0x0001e80008000405 */
[----:B------:R-:W4:Y:S04]  /*5de50*/  LDL.LU R8, [R1+0x580] ;  /* 0x0005800001087983 */ /* 0x000f280000300800 */
        /* <DEDUP_REMOVED lines=10> */
[----:B--2---:R0:W-:Y:S04]  /*5df00*/  STS.U16 [R4+UR5+0xd900], R2 ;  /* 0x00d9000204007988 */ /* 0x0041e80008000405 */
[----:B------:R-:W2:Y:S04]  /*5df10*/  LDL.LU R16, [R1+0x4d8] ;  /* 0x0004d80001107983 */ /* 0x000ea80000300800 */
[----:B0-----:R-:W2:Y:S04]  /*5df20*/  LDL.LU R2, [R1+0x4ac] ;  /* 0x0004ac0001027983 */ /* 0x001ea80000300800 */
[----:B---3--:R0:W-:Y:S04]  /*5df30*/  STS.U16 [R4+UR5+0xd980], R28 ;  /* 0x00d9801c04007988 */ /* 0x0081e80008000405 */
[----:B0-----:R-:W3:Y:S04]  /*5df40*/  LDL.LU R28, [R1+0x30c0] ;  /* 0x0030c000011c7983 */ /* 0x001ee80000300800 */
[----:B----4-:R-:W-:Y:S04]  /*5df50*/  STS.U16 [R4+UR5+0xf980], R20 ;  /* 0x00f9801404007988 */ /* 0x010fe80008000405 */
[----:B------:R-:W-:Y:S04]  /*5df60*/  STS.U16 [R4+UR5+0x12100], R29 ;  /* 0x0121001d04007988 */ /* 0x000fe80008000405 */
[----:B---3--:R0:W-:Y:S04]  /*5df70*/  STS.U16 [R4+UR5+0xe100], R28 ;  /* 0x00e1001c04007988 */ /* 0x0081e80008000405 */
[----:B0-----:R-:W3:Y:S04]  /*5df80*/  LDL.LU R28, [R1+0x30bc] ;  /* 0x0030bc00011c7983 */ /* 0x001ee80000300800 */
[----:B------:R-:W4:Y:S04]  /*5df90*/  LDL.LU R29, [R1+0x4a0] ;  /* 0x0004a000011d7983 */ /* 0x000f280000300800 */
[----:B------:R-:W2:Y:S04]  /*5dfa0*/  LDL.LU R20, [R1+0x43c] ;  /* 0x00043c0001147983 */ /* 0x000ea80000300800 */
[----:B--2---:R0:W-:Y:S04]  /*5dfb0*/  STL [R1+0x30b4], R20 ;  /* 0x0030b41401007387 */ /* 0x0041e80000100800 */
[----:B0-----:R-:W2:Y:S04]  /*5dfc0*/  LDL.LU R20, [R1+0x468] ;  /* 0x0004680001147983 */ /* 0x001ea80000300800 */
        /* <DEDUP_REMOVED lines=27> */
[----:B------:R0:W-:Y:S04]  /*5e180*/  STS.U16 [R4+UR5+0x14900], R13 ;  /* 0x0149000d04007988 */ /* 0x0001e80008000405 */
[----:B------:R-:W2:Y:S04]  /*5e190*/  LDL.LU R12, [R1+0x1a4] ;  /* 0x0001a400010c7983 */ /* 0x000ea80000300800 */
[----:B------:R1:W-:Y:S04]  /*5e1a0*/  STS.U16 [R4+UR5+0x14980], R16 ;  /* 0x0149801004007988 */ /* 0x0003e80008000405 */
[----:B------:R0:W-:Y:S04]  /*5e1b0*/  STS.U16 [R4+UR5+0x15100], R2 ;  /* 0x0151000204007988 */ /* 0x0001e80008000405 */
[----:B------:R0:W-:Y:S04]  /*5e1c0*/  STS.U16 [R4+UR5+0xe900], R14 ;  /* 0x00e9000e04007988 */ /* 0x0001e80008000405 */
[----:B---3--:R3:W-:Y:S04]  /*5e1d0*/  STS.U16 [R4+UR5+0xe180], R28 ;  /* 0x00e1801c04007988 */ /* 0x0087e80008000405 */
[----:B------:R3:W-:Y:S04]  /*5e1e0*/  STS.U16 [R4+UR5+0xe980], R15 ;  /* 0x00e9800f04007988 */ /* 0x0007e80008000405 */
[----:B0-----:R-:W2:Y:S04]  /*5e1f0*/  LDL.LU R13, [R1+0x174] ;  /* 0x00017400010d7983 */ /* 0x001ea80000300800 */
[----:B-1----:R-:W2:Y:S04]  /*5e200*/  LDL.LU R16, [R1+0x16c] ;  /* 0x00016c0001107983 */ /* 0x002ea80000300800 */
[----:B------:R-:W2:Y:S04]  /*5e210*/  LDL.LU R2, [R1+0x13c] ;  /* 0x00013c0001027983 */ /* 0x000ea80000300800 */
[----:B------:R-:W2:Y:S04]  /*5e220*/  LDL.LU R14, [R1+0x134] ;  /* 0x00013400010e7983 */ /* 0x000ea80000300800 */
[----:B---3--:R-:W3:Y:S04]  /*5e230*/  LDL.LU R28, [R1+0x104] ;  /* 0x00010400011c7983 */ /* 0x008ee80000300800 */
        /* <DEDUP_REMOVED lines=15> */
[----:B0-----:R-:W3:Y:S04]  /*5e330*/  LDL.LU R27, [R1+0x5c] ;  /* 0x00005c00011b7983 */ /* 0x001ee80000300800 */
[----:B-1----:R-:W3:Y:S04]  /*5e340*/  LDL.LU R29, [R1+0x54] ;  /* 0x00005400011d7983 */ /* 0x002ee80000300800 */
[----:B--2---:R0:W-:Y:S04]  /*5e350*/  STS.U16 [R4+UR5+0x15900], R20 ;  /* 0x0159001404007988 */ /* 0x0041e80008000405 */
[----:B0-----:R-:W2:Y:S04]  /*5e360*/  LDL.LU R20, [R1+0x30b8] ;  /* 0x0030b80001147983 */ /* 0x001ea80000300800 */
[----:B--2---:R0:W-:Y:S04]  /*5e370*/  STS.U16 [R4+UR5+0x15980], R20 ;  /* 0x0159801404007988 */ /* 0x0041e80008000405 */
        /* <DEDUP_REMOVED lines=17> */
[----:B----4-:R-:W-:Y:S04]  /*5e490*/  STS.U16 [R4+UR5+0x1c180], R25 ;  /* 0x01c1801904007988 */ /* 0x010fe80008000405 */
[----:B---3--:R-:W-:Y:S04]  /*5e4a0*/  STS.U16 [R4+UR5+0x1c980], R29 ;  /* 0x01c9801d04007988 */ /* 0x008fe80008000405 */
[----:B--2---:R0:W-:Y:S04]  /*5e4b0*/  STS.U16 [R4+UR5+0x16100], R20 ;  /* 0x0161001404007988 */ /* 0x0041e80008000405 */
[----:B0-----:R-:W2:Y:S04]  /*5e4c0*/  LDL.LU R20, [R1+0x30b0] ;  /* 0x0030b00001147983 */ /* 0x001ea80000300800 */
[----:B------:R-:W3:Y:S04]  /*5e4d0*/  LDL.LU R18, [R1+0x30ac] ;  /* 0x0030ac0001127983 */ /* 0x000ee80000300800 */
[----:B------:R-:W4:Y:S04]  /*5e4e0*/  LDL.LU R3, [R1+0x30a8] ;  /* 0x0030a80001037983 */ /* 0x000f280000300800 */
[----:B------:R-:W2:Y:S04]  /*5e4f0*/  LDL.LU R17, [R1+0x30a4] ;  /* 0x0030a40001117983 */ /* 0x000ea80000300800 */
[----:B------:R-:W2:Y:S04]  /*5e500*/  LDL.LU R19, [R1+0x30a0] ;  /* 0x0030a00001137983 */ /* 0x000ea80000300800 */
[----:B------:R-:W2:Y:S04]  /*5e510*/  LDL.LU R0, [R1+0x309c] ;  /* 0x00309c0001007983 */ /* 0x000ea80000300800 */
        /* <DEDUP_REMOVED lines=11> */
[----:B------:R-:W4:Y:S04]  /*5e5d0*/  LDL.LU R25, [R1+0xef8] ;  /* 0x000ef80001197983 */ /* 0x000f280000300800 */
[----:B------:R-:W4:Y:S04]  /*5e5e0*/  LDL.LU R29, [R1+0xef4] ;  /* 0x000ef400011d7983 */ /* 0x000f280000300800 */
[----:B------:R0:W-:Y:S02]  /*5e5f0*/  STS.U16 [R4+UR5+0x1a180], R14 ;  /* 0x01a1800e04007988 */ /* 0x0001e40008000405 */
[----:B0-----:R-:W0:Y:S02]  /*5e600*/  S2R R14, SR_TID.X ;  /* 0x00000000000e7919 */ /* 0x001e240000002100 */
[----:B------:R-:W-:Y:S04]  /*5e610*/  STS.U16 [R4+UR5+0x1a900], R28 ;  /* 0x01a9001c04007988 */ /* 0x000fe80008000405 */
[----:B------:R-:W-:Y:S04]  /*5e620*/  STS.U16 [R4+UR5+0x1a980], R15 ;  /* 0x01a9800f04007988 */ /* 0x000fe80008000405 */
[----:B------:R-:W-:Y:S04]  /*5e630*/  STS.U16 [R4+UR5+0x1b100], R26 ;  /* 0x01b1001a04007988 */ /* 0x000fe80008000405 */
[----:B------:R-:W-:Y:S04]  /*5e640*/  STS.U16 [R4+UR5+0x1b180], R24 ;  /* 0x01b1801804007988 */ /* 0x000fe80008000405 */
[----:B------:R-:W-:Y:S04]  /*5e650*/  STS.U16 [R4+UR5+0x1b900], R22 ;  /* 0x01b9001604007988 */ /* 0x000fe80008000405 */
[----:B------:R1:W-:Y:S04]  /*5e660*/  STS.U16 [R4+UR5+0x1b980], R21 ;  /* 0x01b9801504007988 */ /* 0x0003e80008000405 */
[----:B------:R-:W-:Y:S04]  /*5e670*/  STS.U16 [R4+UR5+0x1c100], R23 ;  /* 0x01c1001704007988 */ /* 0x000fe80008000405 */
[----:B------:R0:W-:Y:S01]  /*5e680*/  STS.U16 [R4+UR5+0x1c900], R27 ;  /* 0x01c9001b04007988 */ /* 0x0001e20008000405 */
[----:B------:R-:W0:Y:S03]  /*5e690*/  S2UR UR7, SR_CgaCtaId ;  /* 0x00000000000779c3 */ /* 0x000e260000008800 */
[----:B-1----:R-:W4:Y:S04]  /*5e6a0*/  LDL.LU R21, [R1+0xec8] ;  /* 0x000ec80001157983 */ /* 0x002f280000300800 */
[----:B0-----:R-:W4:Y:S04]  /*5e6b0*/  LDL.LU R27, [R1+0xec4] ;  /* 0x000ec400011b7983 */ /* 0x001f280000300800 */
[----:B------:R-:W4:Y:S04]  /*5e6c0*/  LDL.LU R28, [R1+0xe98] ;  /* 0x000e9800011c7983 */ /* 0x000f280000300800 */
[----:B------:R-:W4:Y:S01]  /*5e6d0*/  LDL.LU R15, [R1+0xe94] ;  /* 0x000e9400010f7983 */ /* 0x000f220000300800 */
[----:B------:R-:W-:-:S03]  /*5e6e0*/  UMOV UR6, 0x400 ;  /* 0x0000040000067882 */ /* 0x000fc60000000000 */
[----:B------:R-:W4:Y:S04]  /*5e6f0*/  LDL.LU R24, [R1+0xe68] ;  /* 0x000e680001187983 */ /* 0x000f280000300800 */
[----:B------:R-:W4:Y:S01]  /*5e700*/  LDL.LU R22, [R1+0xe64] ;  /* 0x000e640001167983 */ /* 0x000f220000300800 */
[----:B------:R-:W-:-:S03]  /*5e710*/  ULEA UR6, UR7, UR6, 0x18 ;  /* 0x0000000607067291 */ /* 0x000fc6000f8ec0ff */
[----:B--2---:R-:W-:Y:S04]  /*5e720*/  STS.U16 [R4+UR5+0x1f980], R0 ;  /* 0x01f9800004007988 */ /* 0x004fe80008000405 */
[----:B---3--:R0:W-:Y:S02]  /*5e730*/  STS.U16 [R4+UR5+0x1d100], R2 ;  /* 0x01d1000204007988 */ /* 0x0081e40008000405 */
[----:B0-----:R-:W0:Y:S02]  /*5e740*/  S2R R2, SR_TID.X ;  /* 0x0000000000027919 */ /* 0x001e240000002100 */
[----:B------:R-:W-:Y:S04]  /*5e750*/  STS.U16 [R4+UR5+0x1d180], R16 ;  /* 0x01d1801004007988 */ /* 0x000fe80008000405 */
[----:B------:R1:W-:Y:S04]  /*5e760*/  STS.U16 [R4+UR5+0x1d900], R13 ;  /* 0x01d9000d04007988 */ /* 0x0003e80008000405 */
[----:B------:R-:W-:Y:S04]  /*5e770*/  STS.U16 [R4+UR5+0x1d980], R12 ;  /* 0x01d9800c04007988 */ /* 0x000fe80008000405 */
[----:B------:R-:W-:Y:S04]  /*5e780*/  STS.U16 [R4+UR5+0x1e100], R11 ;  /* 0x01e1000b04007988 */ /* 0x000fe80008000405 */
[----:B------:R-:W-:Y:S04]  /*5e790*/  STS.U16 [R4+UR5+0x1e180], R10 ;  /* 0x01e1800a04007988 */ /* 0x000fe80008000405 */
[----:B------:R-:W-:Y:S04]  /*5e7a0*/  STS.U16 [R4+UR5+0x1e900], R9 ;  /* 0x01e9000904007988 */ /* 0x000fe80008000405 */
[----:B------:R-:W-:Y:S04]  /*5e7b0*/  STS.U16 [R4+UR5+0x1e980], R8 ;  /* 0x01e9800804007988 */ /* 0x000fe80008000405 */
[----:B------:R-:W-:Y:S04]  /*5e7c0*/  STS.U16 [R4+UR5+0x1f100], R7 ;  /* 0x01f1000704007988 */ /* 0x000fe80008000405 */
[----:B------:R-:W-:Y:S04]  /*5e7d0*/  STS.U16 [R4+UR5+0x1f180], R6 ;  /* 0x01f1800604007988 */ /* 0x000fe80008000405 */
[----:B------:R2:W-:Y:S01]  /*5e7e0*/  STS.U16 [R4+UR5+0x1f900], R5 ;  /* 0x01f9000504007988 */ /* 0x0005e20008000405 */
[----:B-1----:R-:W-:Y:S01]  /*5e7f0*/  SHF.R.S32.HI R13, RZ, 0x2, R14 ;  /* 0x00000002ff0d7819 */ /* 0x002fe2000001140e */
[----:B--2---:R-:W-:-:S03]  /*5e800*/  IMAD.SHL.U32 R4, R14, 0x20, RZ ;  /* 0x000000200e047824 */ /* 0x004fc600078e00ff */
[----:B------:R-:W-:Y:S02]  /*5e810*/  SGXT R0, R13, 0x1 ;  /* 0x000000010d00781a */ /* 0x000fe40000000200 */
[----:B------:R-:W-:-:S04]  /*5e820*/  LOP3.LUT R4, R4, 0x60, RZ, 0xc0, !PT ;  /* 0x0000006004047812 */ /* 0x000fc800078ec0ff */
[----:B------:R-:W-:Y:S02]  /*5e830*/  LOP3.LUT R4, R4, 0x90, R0, 0xf8, !PT ;  /* 0x0000009004047812 */ /* 0x000fe400078ef800 */
[C---:B------:R-:W-:Y:S01]  /*5e840*/  LOP3.LUT R0, R14.reuse, 0x7, RZ, 0xc0, !PT ;  /* 0x000000070e007812 */ /* 0x040fe200078ec0ff */
[----:B------:R-:W-:-:S04]  /*5e850*/  IMAD.SHL.U32 R5, R14, 0x2, RZ ;  /* 0x000000020e057824 */ /* 0x000fc800078e00ff */
[----:B------:R-:W-:Y:S01]  /*5e860*/  IMAD R0, R0, 0x110, RZ ;  /* 0x0000011000007824 */ /* 0x000fe200078e02ff */
[--C-:B------:R-:W-:Y:S02]  /*5e870*/  LOP3.LUT R4, R4, 0x10, R5.reuse, 0x78, !PT ;  /* 0x0000001004047812 */ /* 0x100fe400078e7805 */
[----:B0-----:R-:W-:Y:S02]  /*5e880*/  LOP3.LUT R2, R2, 0x3f, RZ, 0xc0, !PT ;  /* 0x0000003f02027812 */ /* 0x001fe400078ec0ff */
[----:B------:R-:W-:Y:S01]  /*5e890*/  LOP3.LUT R0, R0, 0x30, R5, 0x78, !PT ;  /* 0x0000003000007812 */ /* 0x000fe200078e7805 */
[C---:B------:R-:W-:Y:S02]  /*5e8a0*/  IMAD.SHL.U32 R5, R14.reuse, 0x10, RZ ;  /* 0x000000100e057824 */ /* 0x040fe400078e00ff */
[----:B------:R-:W-:Y:S02]  /*5e8b0*/  IMAD.SHL.U32 R14, R14, 0x40, RZ ;  /* 0x000000400e0e7824 */ /* 0x000fe400078e00ff */
[----:B------:R-:W-:Y:S01]  /*5e8c0*/  IMAD.SHL.U32 R2, R2, 0x2, RZ ;  /* 0x0000000202027824 */ /* 0x000fe200078e00ff */
[----:B------:R-:W-:-:S02]  /*5e8d0*/  LOP3.LUT R5, R5, 0x100, RZ, 0xc0, !PT ;  /* 0x0000010005057812 */ /* 0x000fc400078ec0ff */
[----:B------:R-:W-:Y:S02]  /*5e8e0*/  LOP3.LUT R0, R0, 0x800, R14, 0xf8, !PT ;  /* 0x0000080000007812 */ /* 0x000fe400078ef80e */
[----:B------:R-:W-:Y:S02]  /*5e8f0*/  IADD3 R16, PT, PT, R4, UR6, R5 ;  /* 0x0000000604107c10 */ /* 0x000fe4000fffe005 */
[----:B------:R-:W-:Y:S01]  /*5e900*/  LOP3.LUT R4, R2, 0x20, RZ, 0x3c, !PT ;  /* 0x0000002002047812 */ /* 0x000fe200078e3cff */
[----:B------:R-:W-:Y:S04]  /*5e910*/  STL [R1+0x3018], R0 ;  /* 0x0030180001007387 */ /* 0x000fe80000100800 */
[----:B------:R-:W2:Y:S04]  /*5e920*/  LDL.LU R23, [R1+0xe34] ;  /* 0x000e340001177983 */ /* 0x000ea80000300800 */
[----:B----4-:R0:W-:Y:S04]  /*5e930*/  STS.U16 [R4+UR5+0x280], R29 ;  /* 0x0002801d04007988 */ /* 0x0101e80008000405 */
[----:B0-----:R-:W3:Y:S04]  /*5e940*/  LDL.LU R29, [R1+0xe08] ;  /* 0x000e0800011d7983 */ /* 0x001ee80000300800 */
[----:B------:R-:W4:Y:S04]  /*5e950*/  LDL.LU R2, [R1+0xe04] ;  /* 0x000e040001027983 */ /* 0x000f280000300800 */
[----:B------:R0:W-:Y:S04]  /*5e960*/  STS.U16 [R4+UR5+0x200], R25 ;  /* 0x0002001904007988 */ /* 0x0001e80008000405 */
[----:B------:R-:W4:Y:S04]  /*5e970*/  LDL.LU R26, [R1+0xdd8] ;  /* 0x000dd800011a7983 */ /* 0x000f280000300800 */
[----:B0-----:R-:W4:Y:S04]  /*5e980*/  LDL.LU R25, [R1+0xdd4] ;  /* 0x000dd40001197983 */ /* 0x001f280000300800 */
[----:B------:R-:W-:Y:S04]  /*5e990*/  STL [R1+0x594], R16 ;  /* 0x0005941001007387 */ /* 0x000fe80000100800 */
[----:B------:R0:W-:Y:S04]  /*5e9a0*/  STL [R1+0x301c], R16 ;  /* 0x00301c1001007387 */ /* 0x0001e80000100800 */
[----:B------:R1:W-:Y:S04]  /*5e9b0*/  STS.U16 [R4+UR5+0xa00], R21 ;  /* 0x000a001504007988 */ /* 0x0003e80008000405 */
[----:B------:R1:W-:Y:S04]  /*5e9c0*/  STS.U16 [R4+UR5+0xa80], R27 ;  /* 0x000a801b04007988 */ /* 0x0003e80008000405 */
[----:B0-----:R-:W4:Y:S04]  /*5e9d0*/  LDL.LU R16, [R1+0xe38] ;  /* 0x000e380001107983 */ /* 0x001f280000300800 */
[----:B------:R-:W4:Y:S04]  /*5e9e0*/  LDL.LU R5, [R1+0xda8] ;  /* 0x000da80001057983 */ /* 0x000f280000300800 */
[----:B-1----:R-:W4:Y:S04]  /*5e9f0*/  LDL.LU R21, [R1+0xda4] ;  /* 0x000da40001157983 */ /* 0x002f280000300800 */
[----:B------:R-:W4:Y:S04]  /*5ea00*/  LDL.LU R27, [R1+0xd78] ;  /* 0x000d7800011b7983 */ /* 0x000f280000300800 */
[----:B------:R0:W-:Y:S04]  /*5ea10*/  STS.U16 [R4+UR5+0x1200], R28 ;  /* 0x0012001c04007988 */ /* 0x0001e80008000405 */
[----:B------:R-:W4:Y:S04]  /*5ea20*/  LDL.LU R0, [R1+0xd74] ;  /* 0x000d740001007983 */ /* 0x000f280000300800 */
[----:B------:R1:W-:Y:S04]  /*5ea30*/  STS.U16 [R4+UR5+0x1280], R15 ;  /* 0x0012800f04007988 */ /* 0x0003e80008000405 */
[----:B0-----:R-:W4:Y:S04]  /*5ea40*/  LDL.LU R28, [R1+0xd48] ;  /* 0x000d4800011c7983 */ /* 0x001f280000300800 */
[----:B-1----:R-:W4:Y:S04]  /*5ea50*/  LDL.LU R15, [R1+0xd44] ;  /* 0x000d4400010f7983 */ /* 0x002f280000300800 */
        /* <DEDUP_REMOVED lines=11> */
[----:B0-----:R-:W4:Y:S04]  /*5eb10*/  LDL.LU R24, [R1+0xc54] ;  /* 0x000c540001187983 */ /* 0x001f280000300800 */
[----:B-1----:R-:W4:Y:S04]  /*5eb20*/  LDL.LU R22, [R1+0xc28] ;  /* 0x000c280001167983 */ /* 0x002f280000300800 */
[----:B--2---:R0:W-:Y:S04]  /*5eb30*/  STS.U16 [R4+UR5+0x2280], R23 ;  /* 0x0022801704007988 */ /* 0x0041e80008000405 */
[----:B0-----:R-:W2:Y:S04]  /*5eb40*/  LDL.LU R23, [R1+0xc24] ;  /* 0x000c240001177983 */ /* 0x001ea80000300800 */
[----:B---3--:R0:W-:Y:S04]  /*5eb50*/  STS.U16 [R4+UR5+0x2a00], R29 ;  /* 0x002a001d04007988 */ /* 0x0081e80008000405 */
[----:B0-----:R-:W3:Y:S04]  /*5eb60*/  LDL.LU R29, [R1+0xbf8] ;  /* 0x000bf800011d7983 */ /* 0x001ee80000300800 */
[----:B----4-:R0:W-:Y:S04]  /*5eb70*/  STS.U16 [R4+UR5+0x3200], R26 ;  /* 0x0032001a04007988 */ /* 0x0101e80008000405 */
[----:B------:R1:W-:Y:S04]  /*5eb80*/  STS.U16 [R4+UR5+0x3280], R25 ;  /* 0x0032801904007988 */ /* 0x0003e80008000405 */
[----:B0-----:R-:W4:Y:S04]  /*5eb90*/  LDL.LU R26, [R1+0xbf4] ;  /* 0x000bf400011a7983 */ /* 0x001f280000300800 */
[----:B-1----:R-:W4:Y:S04]  /*5eba0*/  LDL.LU R25, [R1+0xbc8] ;  /* 0x000bc80001197983 */ /* 0x002f280000300800 */
[----:B------:R0:W-:Y:S04]  /*5ebb0*/  STS.U16 [R4+UR5+0x3a80], R21 ;  /* 0x003a801504007988 */ /* 0x0001e80008000405 */
[----:B------:R1:W-:Y:S04]  /*5ebc0*/  STS.U16 [R4+UR5+0x4200], R27 ;  /* 0x0042001b04007988 */ /* 0x0003e80008000405 */
[----:B0-----:R-:W4:Y:S04]  /*5ebd0*/  LDL.LU R21, [R1+0xbc4] ;  /* 0x000bc40001157983 */ /* 0x001f280000300800 */
[----:B-1----:R-:W4:Y:S04]  /*5ebe0*/  LDL.LU R27, [R1+0xb98] ;  /* 0x000b9800011b7983 */ /* 0x002f280000300800 */
[----:B------:R0:W-:Y:S04]  /*5ebf0*/  STS.U16 [R4+UR5+0x4a00], R28 ;  /* 0x004a001c04007988 */ /* 0x0001e80008000405 */
[----:B------:R1:W-:Y:S04]  /*5ec00*/  STS.U16 [R4+UR5+0x4a80], R15 ;  /* 0x004a800f04007988 */ /* 0x0003e80008000405 */
[----:B------:R1:W-:Y:S04]  /*5ec10*/  STS.U16 [R4+UR5+0x2200], R16 ;  /* 0x0022001004007988 */ /* 0x0003e80008000405 */
[----:B0-----:R-:W4:Y:S04]  /*5ec20*/  LDL.LU R28, [R1+0xb94] ;  /* 0x000b9400011c7983 */ /* 0x001f280000300800 */
[----:B-1----:R-:W4:Y:S04]  /*5ec30*/  LDL.LU R15, [R1+0xb68] ;  /* 0x000b6800010f7983 */ /* 0x002f280000300800 */
[----:B------:R-:W4:Y:S04]  /*5ec40*/  LDL.LU R16, [R1+0xb64] ;  /* 0x000b640001107983 */ /* 0x000f280000300800 */
[----:B------:R0:W-:Y:S04]  /*5ec50*/  STS.U16 [R4+UR5+0x7280], R24 ;  /* 0x0072801804007988 */ /* 0x0001e80008000405 */
[----:B------:R1:W-:Y:S04]  /*5ec60*/  STS.U16 [R4+UR5+0x7a00], R22 ;  /* 0x007a001604007988 */ /* 0x0003e80008000405 */
[----:B0-----:R-:W4:Y:S04]  /*5ec70*/  LDL.LU R24, [R1+0xb34] ;  /* 0x000b340001187983 */ /* 0x001f280000300800 */
[----:B-1----:R-:W4:Y:S04]  /*5ec80*/  LDL.LU R22, [R1+0xb2c] ;  /* 0x000b2c0001167983 */ /* 0x002f280000300800 */
[----:B------:R0:W-:Y:S04]  /*5ec90*/  STS.U16 [R4+UR5+0x2a80], R2 ;  /* 0x002a800204007988 */ /* 0x0001e80008000405 */
[----:B0-----:R-:W4:Y:S04]  /*5eca0*/  LDL.LU R2, [R1+0xafc] ;  /* 0x000afc0001027983 */ /* 0x001f280000300800 */
[----:B------:R-:W-:Y:S04]  /*5ecb0*/  STS.U16 [R4+UR5+0x3a00], R5 ;  /* 0x003a000504007988 */ /* 0x000fe80008000405 */
[----:B--2---:R0:W-:Y:S04]  /*5ecc0*/  STS.U16 [R4+UR5+0x7a80], R23 ;  /* 0x007a801704007988 */ /* 0x0041e80008000405 */
[----:B0-----:R-:W2:Y:S04]  /*5ecd0*/  LDL.LU R23, [R1+0xaf4] ;  /* 0x000af40001177983 */ /* 0x001ea80000300800 */
[----:B---3--:R0:W-:Y:S04]  /*5ece0*/  STS.U16 [R4+UR5+0x8200], R29 ;  /* 0x0082001d04007988 */ /* 0x0081e80008000405 */
[----:B0-----:R-:W3:Y:S04]  /*5ecf0*/  LDL.LU R29, [R1+0xac4] ;  /* 0x000ac400011d7983 */ /* 0x001ee80000300800 */
[----:B----4-:R0:W-:Y:S04]  /*5ed00*/  STS.U16 [R4+UR5+0x8280], R26 ;  /* 0x0082801a04007988 */ /* 0x0101e80008000405 */
[----:B------:R-:W4:Y:S04]  /*5ed10*/  LDL.LU R5, [R1+0xabc] ;  /* 0x000abc0001057983 */ /* 0x000f280000300800 */
[----:B------:R1:W-:Y:S04]  /*5ed20*/  STS.U16 [R4+UR5+0x8a00], R25 ;  /* 0x008a001904007988 */ /* 0x0003e80008000405 */
[----:B0-----:R-:W4:Y:S04]  /*5ed30*/  LDL.LU R26, [R1+0xa8c] ;  /* 0x000a8c00011a7983 */ /* 0x001f280000300800 */
[----:B-1----:R-:W4:Y:S04]  /*5ed40*/  LDL.LU R25, [R1+0xa84] ;  /* 0x000a840001197983 */ /* 0x002f280000300800 */
[----:B------:R0:W-:Y:S04]  /*5ed50*/  STS.U16 [R4+UR5+0x4280], R0 ;  /* 0x0042800004007988 */ /* 0x0001e80008000405 */
[----:B------:R-:W-:Y:S04]  /*5ed60*/  STS.U16 [R4+UR5+0x5200], R14 ;  /* 0x0052000e04007988 */ /* 0x000fe80008000405 */
[----:B------:R-:W-:Y:S04]  /*5ed70*/  STS.U16 [R4+UR5+0x5280], R13 ;  /* 0x0052800d04007988 */ /* 0x000fe80008000405 */
        /* <DEDUP_REMOVED lines=25> */
[----:B------:R0:W-:Y:S04]  /*5ef10*/  STS.U16 [R4+UR5+0xa200], R24 ;  /* 0x00a2001804007988 */ /* 0x0001e80008000405 */
        /* <DEDUP_REMOVED lines=17> */
[----:B------:R-:W-:Y:S04]  /*5f030*/  STS.U16 [R4+UR5+0xaa00], R2 ;  /* 0x00aa000204007988 */ /* 0x000fe80008000405 */
[----:B------:R0:W-:Y:S04]  /*5f040*/  STS.U16 [R4+UR5+0xf200], R28 ;  /* 0x00f2001c04007988 */ /* 0x0001e80008000405 */
[----:B------:R1:W-:Y:S04]  /*5f050*/  STS.U16 [R4+UR5+0xf280], R15 ;  /* 0x00f2800f04007988 */ /* 0x0003e80008000405 */
[----:B0-----:R-:W4:Y:S04]  /*5f060*/  LDL.LU R28, [R1+0x7e4] ;  /* 0x0007e400011c7983 */ /* 0x001f280000300800 */
[----:B-1----:R-:W4:Y:S04]  /*5f070*/  LDL.LU R15, [R1+0x7b4] ;  /* 0x0007b400010f7983 */ /* 0x002f280000300800 */
[----:B------:R0:W-:Y:S04]  /*5f080*/  STS.U16 [R4+UR5+0xfa00], R24 ;  /* 0x00fa001804007988 */ /* 0x0001e80008000405 */
[----:B------:R-:W4:Y:S04]  /*5f090*/  LDL.LU R2, [R1+0x7ac] ;  /* 0x0007ac0001027983 */ /* 0x000f280000300800 */
        /* <DEDUP_REMOVED lines=53> */
[----:B------:R-:W-:Y:S04]  /*5f3f0*/  STS.U16 [R4+UR5+0x12280], R2 ;  /* 0x0122800204007988 */ /* 0x000fe80008000405 */
[----:B------:R-:W-:Y:S04]  /*5f400*/  STS.U16 [R4+UR5+0x11a00], R16 ;  /* 0x011a001004007988 */ /* 0x000fe80008000405 */
[----:B------:R-:W-:Y:S04]  /*5f410*/  STS.U16 [R4+UR5+0x16a00], R12 ;  /* 0x016a000c04007988 */ /* 0x000fe80008000405 */
[----:B------:R0:W-:Y:S04]  /*5f420*/  STS.U16 [R4+UR5+0x16a80], R21 ;  /* 0x016a801504007988 */ /* 0x0001e80008000405 */
[----:B------:R1:W-:Y:S04]  /*5f430*/  STS.U16 [R4+UR5+0x17200], R27 ;  /* 0x0172001b04007988 */ /* 0x0003e80008000405 */
[----:B0-----:R-:W4:Y:S04]  /*5f440*/  LDL.LU R21, [R1+0x254] ;  /* 0x0002540001157983 */ /* 0x001f280000300800 */
[----:B------:R-:W4:Y:S04]  /*5f450*/  LDL.LU R12, [R1+0x250] ;  /* 0x00025000010c7983 */ /* 0x000f280000300800 */
[----:B-1----:R-:W4:Y:S04]  /*5f460*/  LDL.LU R27, [R1+0x24c] ;  /* 0x00024c00011b7983 */ /* 0x002f280000300800 */
[----:B------:R-:W4:Y:S04]  /*5f470*/  LDL.LU R2, [R1+0x220] ;  /* 0x0002200001027983 */ /* 0x000f280000300800 */
        /* <DEDUP_REMOVED lines=20> */
[----:B--2---:R0:W-:Y:S04]  /*5f5c0*/  STS.U16 [R4+UR5+0x18280], R23 ;  /* 0x0182801704007988 */ /* 0x0041e80008000405 */
[----:B0-----:R-:W2:Y:S04]  /*5f5d0*/  LDL.LU R23, [R1+0x1a8] ;  /* 0x0001a80001177983 */ /* 0x001ea80000300800 */
[----:B---3--:R0:W-:Y:S04]  /*5f5e0*/  STS.U16 [R4+UR5+0x18a00], R29 ;  /* 0x018a001d04007988 */ /* 0x0081e80008000405 */
[----:B0-----:R-:W3:Y:S04]  /*5f5f0*/  LDL.LU R29, [R1+0x178] ;  /* 0x00017800011d7983 */ /* 0x001ee80000300800 */
        /* <DEDUP_REMOVED lines=27> */
[----:B------:R-:W-:Y:S04]  /*5f7b0*/  STS.U16 [R4+UR5+0x1a200], R2 ;  /* 0x01a2000204007988 */ /* 0x000fe80008000405 */
[----:B------:R-:W-:Y:S04]  /*5f7c0*/  STS.U16 [R4+UR5+0x1aa80], R16 ;  /* 0x01aa801004007988 */ /* 0x000fe80008000405 */
[----:B------:R-:W-:Y:S04]  /*5f7d0*/  STS.U16 [R4+UR5+0x1ba00], R5 ;  /* 0x01ba000504007988 */ /* 0x000fe80008000405 */
[----:B--2---:R0:W-:Y:S04]  /*5f7e0*/  STS.U16 [R4+UR5+0x1ba80], R23 ;  /* 0x01ba801704007988 */ /* 0x0041e80008000405 */
[----:B0-----:R-:W2:Y:S04]  /*5f7f0*/  LDL.LU R23, [R1+0xe90] ;  /* 0x000e900001177983 */ /* 0x001ea80000300800 */
[----:B---3--:R0:W-:Y:S04]  /*5f800*/  STS.U16 [R4+UR5+0x1c200], R29 ;  /* 0x01c2001d04007988 */ /* 0x0081e80008000405 */
[----:B0-----:R-:W3:Y:S04]  /*5f810*/  LDL.LU R29, [R1+0xe8c] ;  /* 0x000e8c00011d7983 */ /* 0x001ee80000300800 */
[----:B----4-:R0:W-:Y:S04]  /*5f820*/  STS.U16 [R4+UR5+0x1ea00], R26 ;  /* 0x01ea001a04007988 */ /* 0x0101e80008000405 */
[----:B------:R1:W-:Y:S04]  /*5f830*/  STS.U16 [R4+UR5+0x1ea80], R25 ;  /* 0x01ea801904007988 */ /* 0x0003e80008000405 */
[----:B0-----:R-:W4:Y:S04]  /*5f840*/  LDL.LU R26, [R1+0xe60] ;  /* 0x000e6000011a7983 */ /* 0x001f280000300800 */
[----:B-1----:R-:W4:Y:S01]  /*5f850*/  LDL.LU R25, [R1+0xe5c] ;  /* 0x000e5c0001197983 */ /* 0x002f220000300800 */
[----:B------:R-:W0:Y:S03]  /*5f860*/  S2R R2, SR_TID.X ;  /* 0x0000000000027919 */ /* 0x000e260000002100 */
        /* <DEDUP_REMOVED lines=8> */
[----:B------:R1:W-:Y:S04]  /*5f8f0*/  STS.U16 [R4+UR5+0x1f280], R27 ;  /* 0x01f2801b04007988 */ /* 0x0003e80008000405 */
[----:B------:R-:W-:Y:S04]  /*5f900*/  STS.U16 [R4+UR5+0x1e280], R11 ;  /* 0x01e2800b04007988 */ /* 0x000fe80008000405 */
[----:B------:R-:W-:Y:S04]  /*5f910*/  STS.U16 [R4+UR5+0x1f200], R12 ;  /* 0x01f2000c04007988 */ /* 0x000fe80008000405 */
[----:B------:R-:W-:Y:S04]  /*5f920*/  STS.U16 [R4+UR5+0x1fa00], R21 ;  /* 0x01fa001504007988 */ /* 0x000fe80008000405 */
[----:B------:R0:W-:Y:S04]  /*5f930*/  STS.U16 [R4+UR5+0x1fa80], R19 ;  /* 0x01fa801304007988 */ /* 0x0001e80008000405 */
[----:B-1----:R-:W4:Y:S04]  /*5f940*/  LDL.LU R27, [R1+0xe30] ;  /* 0x000e3000011b7983 */ /* 0x002f280000300800 */
[----:B0-----:R-:W4:Y:S01]  /*5f950*/  LDL.LU R19, [R1+0xe2c] ;  /* 0x000e2c0001137983 */ /* 0x001f220000300800 */
[----:B------:R-:W-:-:S05]  /*5f960*/  LOP3.LUT R2, R2, 0x3f, RZ, 0xc0, !PT ;  /* 0x0000003f02027812 */ /* 0x000fca00078ec0ff */
[----:B------:R-:W-:-:S05]  /*5f970*/  IMAD.SHL.U32 R2, R2, 0x2, RZ ;  /* 0x0000000202027824 */ /* 0x000fca00078e00ff */
[----:B------:R-:W-:-:S05]  /*5f980*/  LOP3.LUT R5, R2, 0x30, RZ, 0x3c, !PT ;  /* 0x0000003002057812 */ /* 0x000fca00078e3cff */
        /* <DEDUP_REMOVED lines=26> */
[----:B----4-:R0:W-:Y:S04]  /*5fb30*/  STS.U16 [R5+UR5+0x1b80], R25 ;  /* 0x001b801905007988 */ /* 0x0101e80008000405 */
[----:B0-----:R-:W4:Y:S04]  /*5fb40*/  LDL.LU R25, [R1+0xc20] ;  /* 0x000c200001197983 */ /* 0x001f280000300800 */
[----:B------:R0:W-:Y:S04]  /*5fb50*/  STS.U16 [R5+UR5+0x1b00], R26 ;  /* 0x001b001a05007988 */ /* 0x0001e80008000405 */
[----:B0-----:R-:W4:Y:S04]  /*5fb60*/  LDL.LU R26, [R1+0xc1c] ;  /* 0x000c1c00011a7983 */ /* 0x001f280000300800 */
[----:B------:R0:W-:Y:S04]  /*5fb70*/  STS.U16 [R5+UR5+0x2300], R27 ;  /* 0x0023001b05007988 */ /* 0x0001e80008000405 */
[----:B0-----:R-:W4:Y:S04]  /*5fb80*/  LDL.LU R27, [R1+0xbf0] ;  /* 0x000bf000011b7983 */ /* 0x001f280000300800 */
        /* <DEDUP_REMOVED lines=13> */
[----:B0-----:R-:W4:Y:S04]  /*5fc60*/  LDL.LU R25, [R1+0xb58] ;  /* 0x000b580001197983 */ /* 0x001f280000300800 */
[----:B------:R0:W-:Y:S04]  /*5fc70*/  STS.U16 [R5+UR5+0x2380], R19 ;  /* 0x0023801305007988 */ /* 0x0001e80008000405 */
[----:B------:R1:W-:Y:S04]  /*5fc80*/  STS.U16 [R5+UR5+0x7b80], R26 ;  /* 0x007b801a05007988 */ /* 0x0003e80008000405 */
[----:B------:R-:W-:Y:S04]  /*5fc90*/  STS.U16 [R5+UR5+0x3300], R4 ;  /* 0x0033000405007988 */ /* 0x000fe80008000405 */
[----:B0-----:R-:W4:Y:S04]  /*5fca0*/  LDL.LU R19, [R1+0xb28] ;  /* 0x000b280001137983 */ /* 0x001f280000300800 */
[----:B------:R0:W-:Y:S04]  /*5fcb0*/  STS.U16 [R5+UR5+0x8300], R27 ;  /* 0x0083001b05007988 */ /* 0x0001e80008000405 */
[----:B-1----:R-:W4:Y:S04]  /*5fcc0*/  LDL.LU R26, [R1+0xb20] ;  /* 0x000b2000011a7983 */ /* 0x002f280000300800 */
[----:B------:R-:W-:Y:S04]  /*5fcd0*/  STS.U16 [R5+UR5+0x3b80], R21 ;  /* 0x003b801505007988 */ /* 0x000fe80008000405 */
[----:B------:R-:W-:Y:S04]  /*5fce0*/  STS.U16 [R5+UR5+0x4300], R2 ;  /* 0x0043000205007988 */ /* 0x000fe80008000405 */
[----:B0-----:R-:W4:Y:S04]  /*5fcf0*/  LDL.LU R27, [R1+0xaf0] ;  /* 0x000af000011b7983 */ /* 0x001f280000300800 */
[----:B------:R-:W4:Y:S04]  /*5fd00*/  LDL.LU R4, [R1+0xae8] ;  /* 0x000ae80001047983 */ /* 0x000f280000300800 */
        /* <DEDUP_REMOVED lines=28> */
[----:B------:R1:W-:Y:S04]  /*5fed0*/  STS.U16 [R5+UR5+0x7380], R12 ;  /* 0x0073800c05007988 */ /* 0x0003e80008000405 */
[----:B0-----:R-:W4:Y:S04]  /*5fee0*/  LDL.LU R10, [R1+0x930] ;  /* 0x00093000010a7983 */ /* 0x001f280000300800 */
[----:B-1----:R-:W4:Y:S04]  /*5fef0*/  LDL.LU R11, [R1+0x928] ;  /* 0x00092800010b7983 */ /* 0x002f280000300800 */
[----:B------:R-:W4:Y:S04]  /*5ff00*/  LDL.LU R12, [R1+0x8f8] ;  /* 0x0008f800010c7983 */ /* 0x000f280000300800 */
[----:B---3--:R0:W-:Y:S04]  /*5ff10*/  STS.U16 [R5+UR5+0x9b00], R29 ;  /* 0x009b001d05007988 */ /* 0x0081e80008000405 */
[----:B0-----:R-:W3:Y:S04]  /*5ff20*/  LDL.LU R29, [R1+0x8f0] ;  /* 0x0008f000011d7983 */ /* 0x001ee80000300800 */
[----:B--2---:R0:W-:Y:S04]  /*5ff30*/  STS.U16 [R5+UR5+0x9380], R23 ;  /* 0x0093801705007988 */ /* 0x0041e80008000405 */
[----:B----4-:R1:W-:Y:S04]  /*5ff40*/  STS.U16 [R5+UR5+0x9b80], R25 ;  /* 0x009b801905007988 */ /* 0x0103e80008000405 */
[----:B0-----:R-:W2:Y:S04]  /*5ff50*/  LDL.LU R23, [R1+0x8c0] ;  /* 0x0008c00001177983 */ /* 0x001ea80000300800 */
[----:B-1----:R-:W4:Y:S04]  /*5ff60*/  LDL.LU R25, [R1+0x8b8] ;  /* 0x0008b80001197983 */ /* 0x002f280000300800 */
        /* <DEDUP_REMOVED lines=13> */
[----:B---3--:R0:W-:Y:S04]  /*60040*/  STS.U16 [R5+UR5+0xf380], R29 ;  /* 0x00f3801d05007988 */ /* 0x0081e80008000405 */
[----:B0-----:R-:W3:Y:S04]  /*60050*/  LDL.LU R29, [R1+0x7e0] ;  /* 0x0007e000011d7983 */ /* 0x001ee80000300800 */
[----:B--2---:R0:W-:Y:S04]  /*60060*/  STS.U16 [R5+UR5+0xfb00], R23 ;  /* 0x00fb001705007988 */ /* 0x0041e80008000405 */
[----:B------:R-:W2:Y:S04]  /*60070*/  LDL.LU R19, [R1+0x7d8] ;  /* 0x0007d80001137983 */ /* 0x000ea80000300800 */
[----:B----4-:R1:W-:Y:S04]  /*60080*/  STS.U16 [R5+UR5+0xfb80], R25 ;  /* 0x00fb801905007988 */ /* 0x0103e80008000405 */
[----:B0-----:R-:W4:Y:S04]  /*60090*/  LDL.LU R23, [R1+0x7a8] ;  /* 0x0007a80001177983 */ /* 0x001f280000300800 */
[----:B-1----:R-:W2:Y:S04]  /*600a0*/  LDL.LU R25, [R1+0x7a0] ;  /* 0x0007a00001197983 */ /* 0x002ea80000300800 */
[----:B------:R0:W-:Y:S04]  /*600b0*/  STS.U16 [R5+UR5+0xab80], R4 ;  /* 0x00ab800405007988 */ /* 0x0001e80008000405 */
[----:B------:R1:W-:Y:S04]  /*600c0*/  STS.U16 [R5+UR5+0x10300], R26 ;  /* 0x0103001a05007988 */ /* 0x0003e80008000405 */
[----:B------:R-:W-:Y:S04]  /*600d0*/  STS.U16 [R5+UR5+0xbb00], R21 ;  /* 0x00bb001505007988 */ /* 0x000fe80008000405 */
[----:B------:R-:W-:Y:S04]  /*600e0*/  STS.U16 [R5+UR5+0xbb80], R2 ;  /* 0x00bb800205007988 */ /* 0x000fe80008000405 */
[----:B------:R-:W-:Y:S04]  /*600f0*/  STS.U16 [R5+UR5+0xc300], R16 ;  /* 0x00c3001005007988 */ /* 0x000fe80008000405 */
[----:B------:R-:W-:Y:S04]  /*60100*/  STS.U16 [R5+UR5+0xc380], R0 ;  /* 0x00c3800005007988 */ /* 0x000fe80008000405 */
[----:B0-----:R-:W2:Y:S04]  /*60110*/  LDL.LU R4, [R1+0x5c0] ;  /* 0x0005c00001047983 */ /* 0x001ea80000300800 */
[----:B------:R0:W-:Y:S04]  /*60120*/  STS.U16 [R5+UR5+0x10380], R27 ;  /* 0x0103801b05007988 */ /* 0x0001e80008000405 */
[----:B-1----:R-:W2:Y:S04]  /*60130*/  LDL.LU R26, [R1+0x5bc] ;  /* 0x0005bc00011a7983 */ /* 0x002ea80000300800 */
[----:B------:R1:W-:Y:S04]  /*60140*/  STS.U16 [R5+UR5+0xcb00], R14 ;  /* 0x00cb000e05007988 */ /* 0x0003e80008000405 */
[----:B------:R1:W-:Y:S04]  /*60150*/  STS.U16 [R5+UR5+0xcb80], R13 ;  /* 0x00cb800d05007988 */ /* 0x0003e80008000405 */
[----:B------:R1:W-:Y:S04]  /*60160*/  STS.U16 [R5+UR5+0xd300], R6 ;  /* 0x00d3000605007988 */ /* 0x0003e80008000405 */
[----:B0-----:R-:W2:Y:S04]  /*60170*/  LDL.LU R27, [R1+0x584] ;  /* 0x00058400011b7983 */ /* 0x001ea80000300800 */
[----:B------:R-:W2:Y:S04]  /*60180*/  LDL.LU R21, [R1+0x57c] ;  /* 0x00057c0001157983 */ /* 0x000ea80000300800 */
[----:B------:R-:W2:Y:S04]  /*60190*/  LDL.LU R2, [R1+0x54c] ;  /* 0x00054c0001027983 */ /* 0x000ea80000300800 */
[----:B------:R-:W2:Y:S04]  /*601a0*/  LDL.LU R16, [R1+0x544] ;  /* 0x0005440001107983 */ /* 0x000ea80000300800 */
[----:B------:R-:W2:Y:S04]  /*601b0*/  LDL.LU R0, [R1+0x514] ;  /* 0x0005140001007983 */ /* 0x000ea80000300800 */
[----:B-1----:R-:W2:Y:S04]  /*601c0*/  LDL.LU R14, [R1+0x50c] ;  /* 0x00050c00010e7983 */ /* 0x002ea80000300800 */
[----:B------:R-:W2:Y:S04]  /*601d0*/  LDL.LU R13, [R1+0x4dc] ;  /* 0x0004dc00010d7983 */ /* 0x000ea80000300800 */
[----:B------:R0:W-:Y:S04]  /*601e0*/  STS.U16 [R5+UR5+0xd380], R7 ;  /* 0x00d3800705007988 */ /* 0x0001e80008000405 */
[----:B------:R-:W2:Y:S04]  /*601f0*/  LDL.LU R6, [R1+0x4d4] ;  /* 0x0004d40001067983 */ /* 0x000ea80000300800 */
[----:B------:R1:W-:Y:S04]  /*60200*/  STS.U16 [R5+UR5+0xdb00], R8 ;  /* 0x00db000805007988 */ /* 0x0003e80008000405 */
[----:B------:R-:W-:Y:S04]  /*60210*/  STS.U16 [R5+UR5+0xe380], R9 ;  /* 0x00e3800905007988 */ /* 0x000fe80008000405 */
[----:B------:R-:W-:Y:S04]  /*60220*/  STS.U16 [R5+UR5+0xeb00], R10 ;  /* 0x00eb000a05007988 */ /* 0x000fe80008000405 */
[----:B------:R-:W-:Y:S04]  /*60230*/  STS.U16 [R5+UR5+0xeb80], R11 ;  /* 0x00eb800b05007988 */ /* 0x000fe80008000405 */
[----:B0-----:R-:W2:Y:S04]  /*60240*/  LDL.LU R7, [R1+0x4a4] ;  /* 0x0004a40001077983 */ /* 0x001ea80000300800 */
[----:B-1----:R-:W2:Y:S04]  /*60250*/  LDL.LU R8, [R1+0x49c] ;  /* 0x00049c0001087983 */ /* 0x002ea80000300800 */
[----:B------:R-:W-:Y:S04]  /*60260*/  STS.U16 [R5+UR5+0xf300], R12 ;  /* 0x00f3000c05007988 */ /* 0x000fe80008000405 */
[----:B------:R0:W-:Y:S04]  /*60270*/  STS.U16 [R5+UR5+0x10b00], R28 ;  /* 0x010b001c05007988 */ /* 0x0001e80008000405 */
[----:B------:R1:W-:Y:S04]  /*60280*/  STS.U16 [R5+UR5+0x10b80], R15 ;  /* 0x010b800f05007988 */ /* 0x0003e80008000405 */
[----:B0-----:R-:W2:Y:S04]  /*60290*/  LDL.LU R28, [R1+0x46c] ;  /* 0x00046c00011c7983 */ /* 0x001ea80000300800 */
[----:B-1----:R-:W2:Y:S04]  /*602a0*/  LDL.LU R15, [R1+0x464] ;  /* 0x00046400010f7983 */ /* 0x002ea80000300800 */
[----:B------:R-:W2:Y:S04]  /*602b0*/  LDL.LU R9, [R1+0x434] ;  /* 0x0004340001097983 */ /* 0x000ea80000300800 */
[----:B------:R-:W2:Y:S04]  /*602c0*/  LDL.LU R10, [R1+0x42c] ;  /* 0x00042c00010a7983 */ /* 0x000ea80000300800 */
[----:B------:R-:W2:Y:S04]  /*602d0*/  LDL.LU R11, [R1+0x3ac] ;  /* 0x0003ac00010b7983 */ /* 0x000ea80000300800 */
[----:B------:R-:W2:Y:S04]  /*602e0*/  LDL.LU R12, [R1+0x3a4] ;  /* 0x0003a400010c7983 */ /* 0x000ea80000300800 */
[----:B------:R0:W-:Y:S04]  /*602f0*/  STS.U16 [R5+UR5+0x11300], R24 ;  /* 0x0113001805007988 */ /* 0x0001e80008000405 */
[----:B------:R1:W-:Y:S04]  /*60300*/  STS.U16 [R5+UR5+0x11380], R22 ;  /* 0x0113801605007988 */ /* 0x0003e80008000405 */
[----:B0-----:R-:W2:Y:S04]  /*60310*/  LDL.LU R24, [R1+0x374] ;  /* 0x0003740001187983 */ /* 0x001ea80000300800 */
[----:B-1----:R-:W2:Y:S04]  /*60320*/  LDL.LU R22, [R1+0x36c] ;  /* 0x00036c0001167983 */ /* 0x002ea80000300800 */
[----:B---3--:R0:W-:Y:S04]  /*60330*/  STS.U16 [R5+UR5+0x11b00], R29 ;  /* 0x011b001d05007988 */ /* 0x0081e80008000405 */
[----:B0-----:R-:W3:Y:S04]  /*60340*/  LDL.LU R29, [R1+0x33c] ;  /* 0x00033c00011d7983 */ /* 0x001ee80000300800 */
[----:B----4-:R0:W-:Y:S04]  /*60350*/  STS.U16 [R5+UR5+0x12300], R23 ;  /* 0x0123001705007988 */ /* 0x0101e80008000405 */
[----:B--2---:R1:W-:Y:S04]  /*60360*/  STS.U16 [R5+UR5+0x12380], R25 ;  /* 0x0123801905007988 */ /* 0x0043e80008000405 */
[----:B0-----:R-:W2:Y:S04]  /*60370*/  LDL.LU R23, [R1+0x334] ;  /* 0x0003340001177983 */ /* 0x001ea80000300800 */
[----:B-1----:R-:W4:Y:S04]  /*60380*/  LDL.LU R25, [R1+0x304] ;  /* 0x0003040001197983 */ /* 0x002f280000300800 */
[----:B------:R0:W-:Y:S04]  /*60390*/  STS.U16 [R5+UR5+0x12b80], R26 ;  /* 0x012b801a05007988 */ /* 0x0001e80008000405 */
[----:B0-----:R-:W4:Y:S04]  /*603a0*/  LDL.LU R26, [R1+0x2fc] ;  /* 0x0002fc00011a7983 */ /* 0x001f280000300800 */
[----:B------:R0:W-:Y:S04]  /*603b0*/  STS.U16 [R5+UR5+0x13300], R27 ;  /* 0x0133001b05007988 */ /* 0x0001e80008000405 */
[----:B0-----:R-:W4:Y:S04]  /*603c0*/  LDL.LU R27, [R1+0x2b8] ;  /* 0x0002b800011b7983 */ /* 0x001f280000300800 */
[----:B------:R-:W-:Y:S04]  /*603d0*/  STS.U16 [R5+UR5+0x13b00], R2 ;  /* 0x013b000205007988 */ /* 0x000fe80008000405 */
[----:B------:R0:W-:Y:S04]  /*603e0*/  STS.U16 [R5+UR5+0x15b00], R28 ;  /* 0x015b001c05007988 */ /* 0x0001e80008000405 */
[----:B------:R1:W-:Y:S04]  /*603f0*/  STS.U16 [R5+UR5+0x15b80], R15 ;  /* 0x015b800f05007988 */ /* 0x0003e80008000405 */
[----:B0-----:R-:W4:Y:S04]  /*60400*/  LDL.LU R28, [R1+0x2b4] ;  /* 0x0002b400011c7983 */ /* 0x001f280000300800 */
[----:B-1----:R-:W4:Y:S04]  /*60410*/  LDL.LU R15, [R1+0x290] ;  /* 0x00029000010f7983 */ /* 0x002f280000300800 */
[----:B------:R0:W-:Y:S04]  /*60420*/  STS.U16 [R5+UR5+0x17300], R24 ;  /* 0x0173001805007988 */ /* 0x0001e80008000405 */
[----:B------:R1:W-:Y:S04]  /*60430*/  STS.U16 [R5+UR5+0x17380], R22 ;  /* 0x0173801605007988 */ /* 0x0003e80008000405 */
[----:B0-----:R-:W4:Y:S04]  /*60440*/  LDL.LU R24, [R1+0x28c] ;  /* 0x00028c0001187983 */ /* 0x001f280000300800 */
[----:B------:R-:W4:Y:S04]  /*60450*/  LDL.LU R2, [R1+0x280] ;  /* 0x0002800001027983 */ /* 0x000f280000300800 */
        /* <DEDUP_REMOVED lines=39> */
[----:B------:R0:W-:Y:S04]  /*606d0*/  STS.U16 [R5+UR5+0x18b80], R28 ;  /* 0x018b801c05007988 */ /* 0x0001e80008000405 */
[----:B------:R1:W-:Y:S04]  /*606e0*/  STS.U16 [R5+UR5+0x19300], R15 ;  /* 0x0193000f05007988 */ /* 0x0003e80008000405 */
[----:B0-----:R-:W2:Y:S04]  /*606f0*/  LDL.LU R28, [R1+0x40] ;  /* 0x00004000011c7983 */ /* 0x001ea80000300800 */
[----:B-1----:R-:W2:Y:S04]  /*60700*/  LDL.LU R15, [R1+0x14] ;  /* 0x00001400010f7983 */ /* 0x002ea80000300800 */
        /* <DEDUP_REMOVED lines=10> */
[----:B------:R0:W-:Y:S02]  /*607b0*/  STS.U16 [R5+UR5+0x19b00], R2 ;  /* 0x019b000205007988 */ /* 0x0001e40008000405 */
[----:B0-----:R-:W0:Y:S02]  /*607c0*/  S2R R2, SR_TID.X ;  /* 0x0000000000027919 */ /* 0x001e240000002100 */
[----:B------:R1:W-:Y:S04]  /*607d0*/  STS.U16 [R5+UR5+0x1d380], R26 ;  /* 0x01d3801a05007988 */ /* 0x0003e80008000405 */
[----:B------:R0:W-:Y:S04]  /*607e0*/  STS.U16 [R5+UR5+0x1db00], R27 ;  /* 0x01db001b05007988 */ /* 0x0001e80008000405 */
[----:B-1----:R-:W4:Y:S04]  /*607f0*/  LDL.LU R26, [R1+0xe88] ;  /* 0x000e8800011a7983 */ /* 0x002f280000300800 */
[----:B0-----:R-:W4:Y:S04]  /*60800*/  LDL.LU R27, [R1+0xe84] ;  /* 0x000e8400011b7983 */ /* 0x001f280000300800 */
[----:B------:R0:W-:Y:S01]  /*60810*/  STS.U16 [R5+UR5+0x1b300], R4 ;  /* 0x01b3000405007988 */ /* 0x0001e20008000405 */
[----:B------:R-:W-:-:S05]  /*60820*/  LOP3.LUT R2, R2, 0x3f, RZ, 0xc0, !PT ;  /* 0x0000003f02027812 */ /* 0x000fca00078ec0ff */
[----:B------:R-:W-:Y:S01]  /*60830*/  IMAD.SHL.U32 R2, R2, 0x2, RZ ;  /* 0x0000000202027824 */ /* 0x000fe200078e00ff */
[----:B------:R-:W-:Y:S04]  /*60840*/  STS.U16 [R5+UR5+0x1a380], R19 ;  /* 0x01a3801305007988 */ /* 0x000fe80008000405 */
[----:B0-----:R-:W-:Y:S01]  /*60850*/  LOP3.LUT R4, R2, 0x40, RZ, 0x3c, !PT ;  /* 0x0000004002047812 */ /* 0x001fe200078e3cff */
        /* <DEDUP_REMOVED lines=31> */
[----:B--2---:R0:W-:Y:S04]  /*60a50*/  STS.U16 [R4+UR5+0xc00], R23 ;  /* 0x000c001704007988 */ /* 0x0041e80008000405 */
[----:B------:R-:W2:Y:S04]  /*60a60*/  LDL.LU R13, [R1+0xd38] ;  /* 0x000d3800010d7983 */ /* 0x000ea80000300800 */
[----:B----4-:R1:W-:Y:S04]  /*60a70*/  STS.U16 [R4+UR5+0xc80], R25 ;  /* 0x000c801904007988 */ /* 0x0103e80008000405 */
[----:B0-----:R-:W4:Y:S04]  /*60a80*/  LDL.LU R23, [R1+0xd34] ;  /* 0x000d340001177983 */ /* 0x001f280000300800 */
[----:B-1----:R-:W2:Y:S04]  /*60a90*/  LDL.LU R25, [R1+0xd08] ;  /* 0x000d080001197983 */ /* 0x002ea80000300800 */
        /* <DEDUP_REMOVED lines=13> */
[----:B------:R0:W-:Y:S04]  /*60b70*/  STS.U16 [R4+UR5+0x1c00], R24 ;  /* 0x001c001804007988 */ /* 0x0001e80008000405 */
[----:B0-----:R-:W2:Y:S04]  /*60b80*/  LDL.LU R24, [R1+0xbe8] ;  /* 0x000be80001187983 */ /* 0x001ea80000300800 */
[----:B------:R0:W-:Y:S04]  /*60b90*/  STS.U16 [R4+UR5+0x2400], R22 ;  /* 0x0024001604007988 */ /* 0x0001e80008000405 */
[----:B0-----:R-:W2:Y:S04]  /*60ba0*/  LDL.LU R22, [R1+0xbe4] ;  /* 0x000be40001167983 */ /* 0x001ea80000300800 */
[----:B---3--:R0:W-:Y:S04]  /*60bb0*/  STS.U16 [R4+UR5+0x2480], R29 ;  /* 0x0024801d04007988 */ /* 0x0081e80008000405 */
[----:B0-----:R-:W3:Y:S04]  /*60bc0*/  LDL.LU R29, [R1+0xbb8] ;  /* 0x000bb800011d7983 */ /* 0x001ee80000300800 */
[----:B----4-:R0:W-:Y:S04]  /*60bd0*/  STS.U16 [R4+UR5+0x4c80], R23 ;  /* 0x004c801704007988 */ /* 0x0101e80008000405 */
[----:B--2---:R1:W-:Y:S04]  /*60be0*/  STS.U16 [R4+UR5+0x5400], R25 ;  /* 0x0054001904007988 */ /* 0x0043e80008000405 */
[----:B0-----:R-:W2:Y:S04]  /*60bf0*/  LDL.LU R23, [R1+0xbb4] ;  /* 0x000bb40001177983 */ /* 0x001ea80000300800 */
[----:B-1----:R-:W4:Y:S04]  /*60c00*/  LDL.LU R25, [R1+0xb88] ;  /* 0x000b880001197983 */ /* 0x002f280000300800 */
        /* <DEDUP_REMOVED lines=8> */
[----:B0-----:R-:W2:Y:S04]  /*60c90*/  LDL.LU R27, [R1+0xb84] ;  /* 0x000b8400011b7983 */ /* 0x001ea80000300800 */
[----:B------:R-:W2:Y:S04]  /*60ca0*/  LDL.LU R3, [R1+0xb54] ;  /* 0x000b540001037983 */ /* 0x000ea80000300800 */
[----:B-1----:R-:W2:Y:S04]  /*60cb0*/  LDL.LU R26, [R1+0xb50] ;  /* 0x000b5000011a7983 */ /* 0x002ea80000300800 */
[----:B------:R-:W-:Y:S04]  /*60cc0*/  STS.U16 [R4+UR5+0x3c80], R16 ;  /* 0x003c801004007988 */ /* 0x000fe80008000405 */
[----:B------:R-:W-:Y:S04]  /*60cd0*/  STS.U16 [R4+UR5+0x4400], R0 ;  /* 0x0044000004007988 */ /* 0x000fe80008000405 */
[----:B------:R-:W-:Y:S04]  /*60ce0*/  STS.U16 [R4+UR5+0x4480], R14 ;  /* 0x0044800e04007988 */ /* 0x000fe80008000405 */
[----:B------:R-:W-:Y:S04]  /*60cf0*/  STS.U16 [R4+UR5+0x4c00], R13 ;  /* 0x004c000d04007988 */ /* 0x000fe80008000405 */
[----:B------:R0:W-:Y:S04]  /*60d00*/  STS.U16 [R4+UR5+0x8400], R24 ;  /* 0x0084001804007988 */ /* 0x0001e80008000405 */
        /* <DEDUP_REMOVED lines=33> */
[----:B0-----:R-:W4:Y:S04]  /*60f20*/  LDL.LU R25, [R1+0x8e8] ;  /* 0x0008e80001197983 */ /* 0x001f280000300800 */
[----:B--2---:R0:W-:Y:S04]  /*60f30*/  STS.U16 [R4+UR5+0x8c80], R23 ;  /* 0x008c801704007988 */ /* 0x0041e80008000405 */
[----:B0-----:R-:W2:Y:S04]  /*60f40*/  LDL.LU R23, [R1+0x8b4] ;  /* 0x0008b40001177983 */ /* 0x001ea80000300800 */
        /* <DEDUP_REMOVED lines=20> */
[----:B------:R-:W-:Y:S04]  /*61090*/  STS.U16 [R4+UR5+0xd400], R6 ;  /* 0x00d4000604007988 */ /* 0x000fe80008000405 */
[----:B------:R-:W-:Y:S04]  /*610a0*/  STS.U16 [R4+UR5+0xd480], R7 ;  /* 0x00d4800704007988 */ /* 0x000fe80008000405 */
[----:B------:R-:W-:Y:S04]  /*610b0*/  STS.U16 [R4+UR5+0xdc00], R8 ;  /* 0x00dc000804007988 */ /* 0x000fe80008000405 */
[----:B------:R-:W-:Y:S04]  /*610c0*/  STS.U16 [R4+UR5+0xdc80], R9 ;  /* 0x00dc800904007988 */ /* 0x000fe80008000405 */
[----:B------:R-:W-:Y:S04]  /*610d0*/  STS.U16 [R4+UR5+0xe400], R10 ;  /* 0x00e4000a04007988 */ /* 0x000fe80008000405 */
[----:B------:R-:W-:Y:S04]  /*610e0*/  STS.U16 [R4+UR5+0xe480], R11 ;  /* 0x00e4800b04007988 */ /* 0x000fe80008000405 */
[----:B----4-:R0:W-:Y:S04]  /*610f0*/  STS.U16 [R4+UR5+0xf480], R25 ;  /* 0x00f4801904007988 */ /* 0x0101e80008000405 */
[----:B0-----:R-:W4:Y:S04]  /*61100*/  LDL.LU R25, [R1+0x80c] ;  /* 0x00080c0001197983 */ /* 0x001f280000300800 */
[----:B--2---:R0:W-:Y:S04]  /*61110*/  STS.U16 [R4+UR5+0xfc00], R23 ;  /* 0x00fc001704007988 */ /* 0x0041e80008000405 */
[----:B------:R-:W2:Y:S04]  /*61120*/  LDL.LU R3, [R1+0x808] ;  /* 0x0008080001037983 */ /* 0x000ea80000300800 */
[----:B0-----:R-:W2:Y:S04]  /*61130*/  LDL.LU R23, [R1+0x7d4] ;  /* 0x0007d40001177983 */ /* 0x001ea80000300800 */
[----:B------:R0:W-:Y:S04]  /*61140*/  STS.U16 [R4+UR5+0xfc80], R27 ;  /* 0x00fc801b04007988 */ /* 0x0001e80008000405 */
        /* <DEDUP_REMOVED lines=11> */
[----:B-1----:R-:W2:Y:S04]  /*61200*/  LDL.LU R26, [R1+0x504] ;  /* 0x00050400011a7983 */ /* 0x002ea80000300800 */
        /* <DEDUP_REMOVED lines=14> */
[----:B------:R-:W-:Y:S04]  /*612f0*/  STS.U16 [R4+UR5+0x10c00], R22 ;  /* 0x010c001604007988 */ /* 0x000fe80008000405 */
[----:B---3--:R0:W-:Y:S04]  /*61300*/  STS.U16 [R4+UR5+0x10c80], R29 ;  /* 0x010c801d04007988 */ /* 0x0081e80008000405 */
[----:B0-----:R-:W3:Y:S04]  /*61310*/  LDL.LU R29, [R1+0x368] ;  /* 0x00036800011d7983 */ /* 0x001ee80000300800 */
[----:B------:R-:W3:Y:S04]  /*61320*/  LDL.LU R22, [R1+0x364] ;  /* 0x0003640001167983 */ /* 0x000ee80000300800 */
[----:B----4-:R0:W-:Y:S04]  /*61330*/  STS.U16 [R4+UR5+0x11400], R25 ;  /* 0x0114001904007988 */ /* 0x0101e80008000405 */
[----:B0-----:R-:W4:Y:S04]  /*61340*/  LDL.LU R25, [R1+0x330] ;  /* 0x0003300001197983 */ /* 0x001f280000300800 */
[----:B--2---:R0:W-:Y:S04]  /*61350*/  STS.U16 [R4+UR5+0x11c00], R23 ;  /* 0x011c001704007988 */ /* 0x0041e80008000405 */
[----:B0-----:R-:W2:Y:S04]  /*61360*/  LDL.LU R23, [R1+0x32c] ;  /* 0x00032c0001177983 */ /* 0x001ea80000300800 */
[----:B------:R0:W-:Y:S04]  /*61370*/  STS.U16 [R4+UR5+0x11c80], R27 ;  /* 0x011c801b04007988 */ /* 0x0001e80008000405 */
[----:B0-----:R-:W2:Y:S04]  /*61380*/  LDL.LU R27, [R1+0x2f8] ;  /* 0x0002f800011b7983 */ /* 0x001ea80000300800 */
[----:B------:R0:W-:Y:S04]  /*61390*/  STS.U16 [R4+UR5+0x14480], R26 ;  /* 0x0144801a04007988 */ /* 0x0001e80008000405 */
[----:B0-----:R-:W2:Y:S04]  /*613a0*/  LDL.LU R26, [R1+0x2f4] ;  /* 0x0002f400011a7983 */ /* 0x001ea80000300800 */
[----:B------:R0:W-:Y:S04]  /*613b0*/  STS.U16 [R4+UR5+0x14c00], R24 ;  /* 0x014c001804007988 */ /* 0x0001e80008000405 */
[----:B0-----:R-:W2:Y:S04]  /*613c0*/  LDL.LU R24, [R1+0x2c0] ;  /* 0x0002c00001187983 */ /* 0x001ea80000300800 */
[----:B------:R-:W-:Y:S04]  /*613d0*/  STS.U16 [R4+UR5+0x12c00], R2 ;  /* 0x012c000204007988 */ /* 0x000fe80008000405 */
[----:B---3--:R0:W-:Y:S04]  /*613e0*/  STS.U16 [R4+UR5+0x17400], R29 ;  /* 0x0174001d04007988 */ /* 0x0081e80008000405 */
[----:B0-----:R-:W3:Y:S04]  /*613f0*/  LDL.LU R29, [R1+0x2bc] ;  /* 0x0002bc00011d7983 */ /* 0x001ee80000300800 */
[----:B------:R0:W-:Y:S04]  /*61400*/  STS.U16 [R4+UR5+0x17480], R22 ;  /* 0x0174801604007988 */ /* 0x0001e80008000405 */
[----:B------:R-:W3:Y:S04]  /*61410*/  LDL.LU R2, [R1+0x2b0] ;  /* 0x0002b00001027983 */ /* 0x000ee80000300800 */
[----:B----4-:R1:W-:Y:S04]  /*61420*/  STS.U16 [R4+UR5+0x17c00], R25 ;  /* 0x017c001904007988 */ /* 0x0103e80008000405 */
        /* <DEDUP_REMOVED lines=17> */
[----:B--2---:R2:W-:Y:S04]  /*61540*/  STS.U16 [R4+UR5+0x17c80], R23 ;  /* 0x017c801704007988 */ /* 0x0045e80008000405 */
[----:B------:R2:W-:Y:S04]  /*61550*/  STS.U16 [R4+UR5+0x18400], R27 ;  /* 0x0184001b04007988 */ /* 0x0005e80008000405 */
[----:B0-----:R-:W4:Y:S04]  /*61560*/  LDL.LU R0, [R1+0x1cc] ;  /* 0x0001cc0001007983 */ /* 0x001f280000300800 */
[----:B-1----:R-:W4:Y:S04]  /*61570*/  LDL.LU R14, [R1+0x198] ;  /* 0x00019800010e7983 */ /* 0x002f280000300800 */
[----:B------:R-:W4:Y:S04]  /*61580*/  LDL.LU R13, [R1+0x194] ;  /* 0x00019400010d7983 */ /* 0x000f280000300800 */
[----:B--2---:R-:W2:Y:S04]  /*61590*/  LDL.LU R23, [R1+0x160] ;  /* 0x0001600001177983 */ /* 0x004ea80000300800 */
        /* <DEDUP_REMOVED lines=30> */
[----:B--2---:R0:W-:Y:S04]  /*61780*/  STS.U16 [R4+UR5+0x1c400], R23 ;  /* 0x01c4001704007988 */ /* 0x0041e80008000405 */
[----:B------:R1:W-:Y:S04]  /*61790*/  STS.U16 [R4+UR5+0x1c480], R27 ;  /* 0x01c4801b04007988 */ /* 0x0003e80008000405 */
[----:B0-----:R-:W2:Y:S04]  /*617a0*/  LDL.LU R23, [R1+0xeb0] ;  /* 0x000eb00001177983 */ /* 0x001ea80000300800 */
[----:B-1----:R-:W2:Y:S01]  /*617b0*/  LDL.LU R27, [R1+0xeac] ;  /* 0x000eac00011b7983 */ /* 0x002ea20000300800 */
[----:B------:R-:W0:Y:S03]  /*617c0*/  S2R R2, SR_TID.X ;  /* 0x0000000000027919 */ /* 0x000e260000002100 */
        /* <DEDUP_REMOVED lines=20> */
[----:B------:R-:W-:Y:S01]  /*61910*/  STS.U16 [R4+UR5+0x1fc00], R18 ;  /* 0x01fc001204007988 */ /* 0x000fe20008000405 */
[----:B0-----:R-:W-:-:S05]  /*61920*/  LOP3.LUT R2, R2, 0x3f, RZ, 0xc0, !PT ;  /* 0x0000003f02027812 */ /* 0x001fca00078ec0ff */
[----:B------:R-:W-:Y:S01]  /*61930*/  IMAD.SHL.U32 R2, R2, 0x2, RZ ;  /* 0x0000000202027824 */ /* 0x000fe200078e00ff */
[----:B------:R-:W-:Y:S04]  /*61940*/  STS.U16 [R4+UR5+0x1f400], R24 ;  /* 0x01f4001804007988 */ /* 0x000fe80008000405 */
[----:B-1----:R-:W-:Y:S01]  /*61950*/  LOP3.LUT R3, R2, 0x50, RZ, 0x3c, !PT ;  /* 0x0000005002037812 */ /* 0x002fe200078e3cff */
        /* <DEDUP_REMOVED lines=59> */
[----:B0-----:R-:W2:Y:S04]  /*61d10*/  LDL.LU R16, [R1+0xaa4] ;  /* 0x000aa40001107983 */ /* 0x001ea80000300800 */
[----:B-1----:R-:W2:Y:S04]  /*61d20*/  LDL.LU R23, [R1+0xaa0] ;  /* 0x000aa00001177983 */ /* 0x002ea80000300800 */
        /* <DEDUP_REMOVED lines=32> */
[----:B------:R0:W-:Y:S04]  /*61f30*/  STS.U16 [R3+UR5+0x8580], R22 ;  /* 0x0085801603007988 */ /* 0x0001e80008000405 */
[----:B0-----:R-:W4:Y:S04]  /*61f40*/  LDL.LU R22, [R1+0x8ac] ;  /* 0x0008ac0001167983 */ /* 0x001f280000300800 */
[----:B--2---:R0:W-:Y:S04]  /*61f50*/  STS.U16 [R3+UR5+0x8d80], R27 ;  /* 0x008d801b03007988 */ /* 0x0041e80008000405 */
[----:B0-----:R-:W2:Y:S04]  /*61f60*/  LDL.LU R27, [R1+0x8a8] ;  /* 0x0008a800011b7983 */ /* 0x001ea80000300800 */
[----:B------:R0:W-:Y:S04]  /*61f70*/  STS.U16 [R3+UR5+0xb580], R23 ;  /* 0x00b5801703007988 */ /* 0x0001e80008000405 */
[----:B0-----:R-:W2:Y:S04]  /*61f80*/  LDL.LU R23, [R1+0x874] ;  /* 0x0008740001177983 */ /* 0x001ea80000300800 */
[----:B---3--:R0:W-:Y:S04]  /*61f90*/  STS.U16 [R3+UR5+0xbd00], R29 ;  /* 0x00bd001d03007988 */ /* 0x0081e80008000405 */
[----:B0-----:R-:W3:Y:S04]  /*61fa0*/  LDL.LU R29, [R1+0x870] ;  /* 0x00087000011d7983 */ /* 0x001ee80000300800 */
[----:B----4-:R0:W-:Y:S04]  /*61fb0*/  STS.U16 [R3+UR5+0xf580], R25 ;  /* 0x00f5801903007988 */ /* 0x0101e80008000405 */
[----:B0-----:R-:W4:Y:S04]  /*61fc0*/  LDL.LU R25, [R1+0x83c] ;  /* 0x00083c0001197983 */ /* 0x001f280000300800 */
        /* <DEDUP_REMOVED lines=16> */
[----:B--2---:R2:W-:Y:S04]  /*620d0*/  STS.U16 [R3+UR5+0xfd80], R27 ;  /* 0x00fd801b03007988 */ /* 0x0045e80008000405 */
[----:B------:R2:W-:Y:S04]  /*620e0*/  STS.U16 [R3+UR5+0xbd80], R0 ;  /* 0x00bd800003007988 */ /* 0x0005e80008000405 */
[----:B0-----:R-:W4:Y:S04]  /*620f0*/  LDL.LU R19, [R1+0x5e0] ;  /* 0x0005e00001137983 */ /* 0x001f280000300800 */
[----:B-1----:R-:W4:Y:S04]  /*62100*/  LDL.LU R21, [R1+0x5b0] ;  /* 0x0005b00001157983 */ /* 0x002f280000300800 */
[----:B------:R-:W4:Y:S04]  /*62110*/  LDL.LU R16, [R1+0x5ac] ;  /* 0x0005ac0001107983 */ /* 0x000f280000300800 */
[----:B------:R-:W4:Y:S04]  /*62120*/  LDL.LU R26, [R1+0x570] ;  /* 0x00057000011a7983 */ /* 0x000f280000300800 */
[----:B--2---:R-:W2:Y:S04]  /*62130*/  LDL.LU R27, [R1+0x56c] ;  /* 0x00056c00011b7983 */ /* 0x004ea80000300800 */
[----:B------:R0:W-:Y:S04]  /*62140*/  STS.U16 [R3+UR5+0xc500], R14 ;  /* 0x00c5000e03007988 */ /* 0x0001e80008000405 */
[----:B------:R-:W2:Y:S04]  /*62150*/  LDL.LU R0, [R1+0x538] ;  /* 0x0005380001007983 */ /* 0x000ea80000300800 */
        /* <DEDUP_REMOVED lines=24> */
[----:B0-----:R-:W2:Y:S04]  /*622e0*/  LDL.LU R22, [R1+0x394] ;  /* 0x0003940001167983 */ /* 0x001ea80000300800 */
[----:B------:R-:W-:Y:S04]  /*622f0*/  STS.U16 [R3+UR5+0x10500], R23 ;  /* 0x0105001703007988 */ /* 0x000fe80008000405 */
[----:B---3--:R0:W-:Y:S04]  /*62300*/  STS.U16 [R3+UR5+0x10580], R29 ;  /* 0x0105801d03007988 */ /* 0x0081e80008000405 */
[----:B0-----:R-:W3:Y:S04]  /*62310*/  LDL.LU R29, [R1+0x360] ;  /* 0x00036000011d7983 */ /* 0x001ee80000300800 */
[----:B------:R-:W3:Y:S04]  /*62320*/  LDL.LU R23, [R1+0x35c] ;  /* 0x00035c0001177983 */ /* 0x000ee80000300800 */
[----:B----4-:R0:W-:Y:S04]  /*62330*/  STS.U16 [R3+UR5+0x10d00], R25 ;  /* 0x010d001903007988 */ /* 0x0101e80008000405 */
[----:B0-----:R-:W4:Y:S04]  /*62340*/  LDL.LU R25, [R1+0x328] ;  /* 0x0003280001197983 */ /* 0x001f280000300800 */
[----:B------:R-:W-:Y:S04]  /*62350*/  STS.U16 [R3+UR5+0x11d00], R2 ;  /* 0x011d000203007988 */ /* 0x000fe80008000405 */
[----:B------:R0:W-:Y:S04]  /*62360*/  STS.U16 [R3+UR5+0x13500], R26 ;  /* 0x0135001a03007988 */ /* 0x0001e80008000405 */
[----:B--2---:R1:W-:Y:S04]  /*62370*/  STS.U16 [R3+UR5+0x13580], R27 ;  /* 0x0135801b03007988 */ /* 0x0043e80008000405 */
        /* <DEDUP_REMOVED lines=49> */
[----:B--2---:R-:W2:Y:S04]  /*62690*/  LDL.LU R12, [R1+0x78] ;  /* 0x00007800010c7983 */ /* 0x004ea80000300800 */
[----:B------:R1:W-:Y:S04]  /*626a0*/  STS.U16 [R3+UR5+0x16580], R15 ;  /* 0x0165800f03007988 */ /* 0x0003e80008000405 */
[----:B------:R1:W-:Y:S04]  /*626b0*/  STS.U16 [R3+UR5+0x17d80], R26 ;  /* 0x017d801a03007988 */ /* 0x0003e80008000405 */
[----:B------:R1:W-:Y:S04]  /*626c0*/  STS.U16 [R3+UR5+0x18500], R27 ;  /* 0x0185001b03007988 */ /* 0x0003e80008000405 */
[----:B0-----:R-:W2:Y:S04]  /*626d0*/  LDL.LU R28, [R1+0x74] ;  /* 0x00007400011c7983 */ /* 0x001ea80000300800 */
[----:B-1----:R-:W2:Y:S04]  /*626e0*/  LDL.LU R15, [R1+0x34] ;  /* 0x00003400010f7983 */ /* 0x002ea80000300800 */
[----:B------:R-:W2:Y:S04]  /*626f0*/  LDL.LU R26, [R1+0x30] ;  /* 0x00003000011a7983 */ /* 0x000ea80000300800 */
[----:B------:R-:W2:Y:S04]  /*62700*/  LDL.LU R27, [R1+0x4] ;  /* 0x00000400011b7983 */ /* 0x000ea80000300800 */
[----:B---3--:R0:W-:Y:S02]  /*62710*/  STS.U16 [R3+UR5+0x19500], R2 ;  /* 0x0195000203007988 */ /* 0x0081e40008000405 */
[----:B0-----:R-:W0:Y:S02]  /*62720*/  S2R R2, SR_TID.X ;  /* 0x0000000000027919 */ /* 0x001e240000002100 */
[----:B------:R1:W-:Y:S04]  /*62730*/  STS.U16 [R3+UR5+0x18580], R29 ;  /* 0x0185801d03007988 */ /* 0x0003e80008000405 */
[----:B------:R3:W-:Y:S04]  /*62740*/  STS.U16 [R3+UR5+0x18d00], R24 ;  /* 0x018d001803007988 */ /* 0x0007e80008000405 */
[----:B------:R0:W-:Y:S04]  /*62750*/  STS.U16 [R3+UR5+0x18d80], R22 ;  /* 0x018d801603007988 */ /* 0x0001e80008000405 */
[----:B----4-:R4:W-:Y:S04]  /*62760*/  STS.U16 [R3+UR5+0x1ad80], R23 ;  /* 0x01ad801703007988 */ /* 0x0109e80008000405 */
[----:B------:R-:W-:Y:S04]  /*62770*/  STS.U16 [R3+UR5+0x19d00], R4 ;  /* 0x019d000403007988 */ /* 0x000fe80008000405 */
[----:B-1----:R-:W2:Y:S04]  /*62780*/  LDL.LU R29, [R1] ;  /* 0x00000000011d7983 */ /* 0x002ea80000300800 */
[----:B---3--:R-:W3:Y:S04]  /*62790*/  LDL.LU R24, [R1+0x3068] ;  /* 0x0030680001187983 */ /* 0x008ee80000300800 */
[----:B0-----:R-:W3:Y:S04]  /*627a0*/  LDL.LU R22, [R1+0x3064] ;  /* 0x0030640001167983 */ /* 0x001ee80000300800 */
[----:B------:R0:W-:Y:S04]  /*627b0*/  STS.U16 [R3+UR5+0x1b500], R25 ;  /* 0x01b5001903007988 */ /* 0x0001e80008000405 */
[----:B----4-:R-:W4:Y:S04]  /*627c0*/  LDL.LU R23, [R1+0xed8] ;  /* 0x000ed80001177983 */ /* 0x010f280000300800 */
[----:B0-----:R-:W4:Y:S01]  /*627d0*/  LDL.LU R25, [R1+0xed4] ;  /* 0x000ed40001197983 */ /* 0x001f220000300800 */
[----:B------:R-:W-:-:S05]  /*627e0*/  LOP3.LUT R2, R2, 0x3f, RZ, 0xc0, !PT ;  /* 0x0000003f02027812 */ /* 0x000fca00078ec0ff */
[----:B------:R-:W-:-:S05]  /*627f0*/  IMAD.SHL.U32 R2, R2, 0x2, RZ ;  /* 0x0000000202027824 */ /* 0x000fca00078e00ff */
[----:B------:R-:W-:Y:S02]  /*62800*/  LOP3.LUT R4, R2, 0x60, RZ, 0x3c, !PT ;  /* 0x0000006002047812 */ /* 0x000fe400078e3cff */
[----:B------:R-:W4:Y:S04]  /*62810*/  LDL.LU R2, [R1+0xe48] ;  /* 0x000e480001027983 */ /* 0x000f280000300800 */
[----:B------:R-:W-:Y:S04]  /*62820*/  STS.U16 [R3+UR5+0x19580], R20 ;  /* 0x0195801403007988 */ /* 0x000fe80008000405 */
[----:B--2---:R-:W-:Y:S04]  /*62830*/  STS.U16 [R3+UR5+0x1f500], R27 ;  /* 0x01f5001b03007988 */ /* 0x004fe80008000405 */
[----:B------:R-:W-:Y:S04]  /*62840*/  STS.U16 [R3+UR5+0x1f580], R29 ;  /* 0x01f5801d03007988 */ /* 0x000fe80008000405 */
[----:B---3--:R-:W-:Y:S04]  /*62850*/  STS.U16 [R3+UR5+0x1fd00], R22 ;  /* 0x01fd001603007988 */ /* 0x008fe80008000405 */
[----:B------:R-:W-:Y:S04]  /*62860*/  STS.U16 [R3+UR5+0x1fd80], R24 ;  /* 0x01fd801803007988 */ /* 0x000fe80008000405 */
[----:B----4-:R0:W-:Y:S04]  /*62870*/  STL [R1+0x3060], R2 ;  /* 0x0030600201007387 */ /* 0x0101e80000100800 */
[----:B0-----:R-:W2:Y:S04]  /*62880*/  LDL.LU R2, [R1+0xea8] ;  /* 0x000ea80001027983 */ /* 0x001ea80000300800 */
[----:B------:R-:W3:Y:S04]  /*62890*/  LDL.LU R20, [R1+0xe44] ;  /* 0x000e440001147983 */ /* 0x000ee80000300800 */
[----:B------:R-:W4:Y:S04]  /*628a0*/  LDL.LU R27, [R1+0xe18] ;  /* 0x000e1800011b7983 */ /* 0x000f280000300800 */
[----:B------:R-:W3:Y:S04]  /*628b0*/  LDL.LU R29, [R1+0xe14] ;  /* 0x000e1400011d7983 */ /* 0x000ee80000300800 */
[----:B------:R-:W3:Y:S04]  /*628c0*/  LDL.LU R22, [R1+0xe74] ;  /* 0x000e740001167983 */ /* 0x000ee80000300800 */
        /* <DEDUP_REMOVED lines=45> */
[----:B----4-:R1:W-:Y:S04]  /*62ba0*/  STS.U16 [R4+UR5+0x2600], R27 ;  /* 0x0026001b04007988 */ /* 0x0103e80008000405 */
[----:B---3--:R2:W-:Y:S04]  /*62bb0*/  STS.U16 [R4+UR5+0x2680], R29 ;  /* 0x0026801d04007988 */ /* 0x0085e80008000405 */
[----:B------:R3:W-:Y:S04]  /*62bc0*/  STS.U16 [R4+UR5+0xe80], R24 ;  /* 0x000e801804007988 */ /* 0x0007e80008000405 */
[----:B0-----:R-:W4:Y:S04]  /*62bd0*/  LDL.LU R2, [R1+0x3060] ;  /* 0x0030600001027983 */ /* 0x001f280000300800 */
[----:B-1----:R-:W4:Y:S04]  /*62be0*/  LDL.LU R27, [R1+0xc04] ;  /* 0x000c0400011b7983 */ /* 0x002f280000300800 */
[----:B--2---:R-:W2:Y:S04]  /*62bf0*/  LDL.LU R29, [R1+0xbd8] ;  /* 0x000bd800011d7983 */ /* 0x004ea80000300800 */
[----:B---3--:R-:W3:Y:S04]  /*62c00*/  LDL.LU R24, [R1+0xba8] ;  /* 0x000ba80001187983 */ /* 0x008ee80000300800 */
[----:B------:R-:W-:Y:S04]  /*62c10*/  STS.U16 [R4+UR5+0x1680], R22 ;  /* 0x0016801604007988 */ /* 0x000fe80008000405 */
[----:B------:R-:W-:Y:S04]  /*62c20*/  STS.U16 [R4+UR5+0x1e80], R20 ;  /* 0x001e801404007988 */ /* 0x000fe80008000405 */
[----:B------:R-:W-:Y:S04]  /*62c30*/  STS.U16 [R4+UR5+0x1600], R3 ;  /* 0x0016000304007988 */ /* 0x000fe80008000405 */
[----:B------:R-:W-:Y:S04]  /*62c40*/  STS.U16 [R4+UR5+0x2e00], R18 ;  /* 0x002e001204007988 */ /* 0x000fe80008000405 */
[----:B---3--:R0:W-:Y:S04]  /*62c50*/  STL [R1+0x305c], R24 ;  /* 0x00305c1801007387 */ /* 0x0081e80000100800 */
[----:B0-----:R-:W3:Y:S04]  /*62c60*/  LDL.LU R24, [R1+0xbd4] ;  /* 0x000bd40001187983 */ /* 0x001ee80000300800 */
[----:B------:R-:W3:Y:S04]  /*62c70*/  LDL.LU R3, [R1+0xba4] ;  /* 0x000ba40001037983 */ /* 0x000ee80000300800 */
[----:B----4-:R0:W-:Y:S04]  /*62c80*/  STS.U16 [R4+UR5+0x1e00], R2 ;  /* 0x001e000204007988 */ /* 0x0101e80008000405 */
        /* <DEDUP_REMOVED lines=48> */
[----:B---3--:R0:W-:Y:S04]  /*62f90*/  STS.U16 [R4+UR5+0x8680], R24 ;  /* 0x0086801804007988 */ /* 0x0081e80008000405 */
[----:B0-----:R-:W3:Y:S04]  /*62fa0*/  LDL.LU R24, [R1+0x305c] ;  /* 0x00305c0001187983 */ /* 0x001ee80000300800 */
[----:B----4-:R0:W-:Y:S04]  /*62fb0*/  STS.U16 [R4+UR5+0x9e00], R23 ;  /* 0x009e001704007988 */ /* 0x0101e80008000405 */
[----:B------:R1:W-:Y:S04]  /*62fc0*/  STS.U16 [R4+UR5+0x9e80], R25 ;  /* 0x009e801904007988 */ /* 0x0003e80008000405 */
[----:B0-----:R-:W4:Y:S04]  /*62fd0*/  LDL.LU R23, [R1+0x8a4] ;  /* 0x0008a40001177983 */ /* 0x001f280000300800 */
[----:B-1----:R-:W4:Y:S04]  /*62fe0*/  LDL.LU R25, [R1+0x8a0] ;  /* 0x0008a00001197983 */ /* 0x002f280000300800 */
[----:B---3--:R0:W-:Y:S04]  /*62ff0*/  STS.U16 [R4+UR5+0x8e00], R24 ;  /* 0x008e001804007988 */ /* 0x0081e80008000405 */
[----:B0-----:R-:W3:Y:S04]  /*63000*/  LDL.LU R24, [R1+0x868] ;  /* 0x0008680001187983 */ /* 0x001ee80000300800 */
[----:B------:R-:W-:Y:S04]  /*63010*/  STS.U16 [R4+UR5+0x8e80], R3 ;  /* 0x008e800304007988 */ /* 0x000fe80008000405 */
[----:B------:R-:W-:Y:S04]  /*63020*/  STS.U16 [R4+UR5+0x9600], R22 ;  /* 0x0096001604007988 */ /* 0x000fe80008000405 */
[----:B--2---:R-:W-:Y:S04]  /*63030*/  STS.U16 [R4+UR5+0xf600], R27 ;  /* 0x00f6001b04007988 */ /* 0x004fe80008000405 */
        /* <DEDUP_REMOVED lines=46> */
[----:B------:R1:W-:Y:S04]  /*63320*/  STS.U16 [R4+UR5+0xee80], R26 ;  /* 0x00ee801a04007988 */ /* 0x0003e80008000405 */
[----:B----4-:R4:W-:Y:S04]  /*63330*/  STS.U16 [R4+UR5+0xfe00], R23 ;  /* 0x00fe001704007988 */ /* 0x0109e80008000405 */
[----:B------:R4:W-:Y:S04]  /*63340*/  STS.U16 [R4+UR5+0xfe80], R25 ;  /* 0x00fe801904007988 */ /* 0x0009e80008000405 */
[----:B0-----:R-:W3:Y:S04]  /*63350*/  LDL.LU R15, [R1+0x414] ;  /* 0x00041400010f7983 */ /* 0x001ee80000300800 */
[----:B-1----:R-:W3:Y:S04]  /*63360*/  LDL.LU R26, [R1+0x390] ;  /* 0x00039000011a7983 */ /* 0x002ee80000300800 */
[----:B----4-:R-:W4:Y:S04]  /*63370*/  LDL.LU R23, [R1+0x38c] ;  /* 0x00038c0001177983 */ /* 0x010f280000300800 */
[----:B------:R-:W4:Y:S04]  /*63380*/  LDL.LU R25, [R1+0x358] ;  /* 0x0003580001197983 */ /* 0x000f280000300800 */
[----:B--2---:R0:W-:Y:S04]  /*63390*/  STS.U16 [R4+UR5+0x10600], R24 ;  /* 0x0106001804007988 */ /* 0x0041e80008000405 */
[----:B---3--:R1:W-:Y:S04]  /*633a0*/  STS.U16 [R4+UR5+0x11600], R27 ;  /* 0x0116001b04007988 */ /* 0x0083e80008000405 */
[----:B------:R2:W-:Y:S04]  /*633b0*/  STS.U16 [R4+UR5+0x11680], R29 ;  /* 0x0116801d04007988 */ /* 0x0005e80008000405 */
[----:B0-----:R-:W3:Y:S04]  /*633c0*/  LDL.LU R24, [R1+0x3058] ;  /* 0x0030580001187983 */ /* 0x001ee80000300800 */
[----:B-1----:R-:W3:Y:S04]  /*633d0*/  LDL.LU R27, [R1+0x354] ;  /* 0x00035400011b7983 */ /* 0x002ee80000300800 */
[----:B--2---:R-:W2:Y:S04]  /*633e0*/  LDL.LU R29, [R1+0x320] ;  /* 0x00032000011d7983 */ /* 0x004ea80000300800 */
[----:B------:R0:W-:Y:S04]  /*633f0*/  STS.U16 [R4+UR5+0x16600], R28 ;  /* 0x0166001c04007988 */ /* 0x0001e80008000405 */
[----:B0-----:R-:W2:Y:S04]  /*63400*/  LDL.LU R28, [R1+0x2e8] ;  /* 0x0002e800011c7983 */ /* 0x001ea80000300800 */
[----:B------:R-:W-:Y:S04]  /*63410*/  STS.U16 [R4+UR5+0x16e00], R26 ;  /* 0x016e001a04007988 */ /* 0x000fe80008000405 */
        /* <DEDUP_REMOVED lines=13> */
[----:B------:R-:W4:Y:S04]  /*634f0*/  LDL.LU R26, [R1+0x2e4] ;  /* 0x0002e400011a7983 */ /* 0x000f280000300800 */
[----:B------:R-:W4:Y:S04]  /*63500*/  LDL.LU R23, [R1+0x2d8] ;  /* 0x0002d80001177983 */ /* 0x000f280000300800 */
[----:B------:R-:W4:Y:S04]  /*63510*/  LDL.LU R25, [R1+0x2d4] ;  /* 0x0002d40001197983 */ /* 0x000f280000300800 */
[----:B---3--:R0:W-:Y:S04]  /*63520*/  STS.U16 [R4+UR5+0x17680], R27 ;  /* 0x0176801b04007988 */ /* 0x0081e80008000405 */
[----:B------:R1:W-:Y:S04]  /*63530*/  STS.U16 [R4+UR5+0x17e00], R29 ;  /* 0x017e001d04007988 */ /* 0x0003e80008000405 */
[----:B------:R3:W-:Y:S04]  /*63540*/  STS.U16 [R4+UR5+0x10680], R24 ;  /* 0x0106801804007988 */ /* 0x0007e80008000405 */
[----:B0-----:R-:W4:Y:S04]  /*63550*/  LDL.LU R27, [R1+0x2a0] ;  /* 0x0002a000011b7983 */ /* 0x001f280000300800 */
[----:B-1----:R-:W4:Y:S04]  /*63560*/  LDL.LU R29, [R1+0x29c] ;  /* 0x00029c00011d7983 */ /* 0x002f280000300800 */
[----:B------:R-:W4:Y:S04]  /*63570*/  LDL.LU R2, [R1+0x268] ;  /* 0x0002680001027983 */ /* 0x000f280000300800 */
[----:B---3--:R-:W3:Y:S04]  /*63580*/  LDL.LU R24, [R1+0x264] ;  /* 0x0002640001187983 */ /* 0x008ee80000300800 */
        /* <DEDUP_REMOVED lines=31> */
[----:B------:R-:W3:Y:S04]  /*63780*/  LDL.LU R15, [R1+0x28] ;  /* 0x00002800010f7983 */ /* 0x000ee80000300800 */
[----:B--2---:R0:W-:Y:S04]  /*63790*/  STS.U16 [R4+UR5+0x17e80], R28 ;  /* 0x017e801c04007988 */ /* 0x0041e80008000405 */
[----:B0-----:R-:W2:Y:S04]  /*637a0*/  LDL.LU R28, [R1+0x3054] ;  /* 0x00305400011c7983 */ /* 0x001ea80000300800 */
[----:B----4-:R-:W-:Y:S04]  /*637b0*/  STS.U16 [R4+UR5+0x18680], R26 ;  /* 0x0186801a04007988 */ /* 0x010fe80008000405 */
[----:B------:R-:W-:Y:S04]  /*637c0*/  STS.U16 [R4+UR5+0x18e00], R23 ;  /* 0x018e001704007988 */ /* 0x000fe80008000405 */
[----:B--2---:R0:W-:Y:S04]  /*637d0*/  STS.U16 [R4+UR5+0x18600], R28 ;  /* 0x0186001c04007988 */ /* 0x0041e80008000405 */
[----:B0-----:R-:W2:Y:S04]  /*637e0*/  LDL.LU R28, [R1+0x3050] ;  /* 0x00305000011c7983 */ /* 0x001ea80000300800 */
[----:B------:R-:W4:Y:S04]  /*637f0*/  LDL.LU R26, [R1+0x304c] ;  /* 0x00304c00011a7983 */ /* 0x000f280000300800 */
[----:B------:R0:W-:Y:S04]  /*63800*/  STS.U16 [R4+UR5+0x18e80], R25 ;  /* 0x018e801904007988 */ /* 0x0001e80008000405 */
[----:B------:R-:W3:Y:S04]  /*63810*/  LDL.LU R23, [R1+0xed0] ;  /* 0x000ed00001177983 */ /* 0x000ee80000300800 */
[----:B------:R1:W-:Y:S04]  /*63820*/  STS.U16 [R4+UR5+0x19600], R27 ;  /* 0x0196001b04007988 */ /* 0x0003e80008000405 */
[----:B------:R1:W-:Y:S04]  /*63830*/  STS.U16 [R4+UR5+0x19680], R29 ;  /* 0x0196801d04007988 */ /* 0x0003e80008000405 */
[----:B0-----:R-:W3:Y:S04]  /*63840*/  LDL.LU R25, [R1+0xecc] ;  /* 0x000ecc0001197983 */ /* 0x001ee80000300800 */
[----:B-1----:R-:W3:Y:S04]  /*63850*/  LDL.LU R27, [R1+0x3048] ;  /* 0x00304800011b7983 */ /* 0x002ee80000300800 */
[----:B------:R-:W3:Y:S04]  /*63860*/  LDL.LU R29, [R1+0x3044] ;  /* 0x00304400011d7983 */ /* 0x000ee80000300800 */
[----:B--2---:R0:W-:Y:S04]  /*63870*/  STS.U16 [R4+UR5+0x1fe80], R28 ;  /* 0x01fe801c04007988 */ /* 0x0041e80008000405 */
[----:B0-----:R-:W2:Y:S04]  /*63880*/  LDL.LU R28, [R1+0xe6c] ;  /* 0x000e6c00011c7983 */ /* 0x001ea80000300800 */
[----:B--2---:R0:W-:Y:S04]  /*63890*/  STL [R1+0x3038], R28 ;  /* 0x0030381c01007387 */ /* 0x0041e80000100800 */
[----:B0-----:R-:W2:Y:S04]  /*638a0*/  LDL.LU R28, [R1+0xe70] ;  /* 0x000e7000011c7983 */ /* 0x001ea80000300800 */
[----:B--2---:R0:W-:Y:S04]  /*638b0*/  STL [R1+0x303c], R28 ;  /* 0x00303c1c01007387 */ /* 0x0041e80000100800 */
[----:B0-----:R-:W2:Y:S04]  /*638c0*/  LDL.LU R28, [R1+0xe9c] ;  /* 0x000e9c00011c7983 */ /* 0x001ea80000300800 */
[----:B------:R0:W-:Y:S02]  /*638d0*/  STS.U16 [R4+UR5+0x19e00], R2 ;  /* 0x019e000204007988 */ /* 0x0001e40008000405 */
[----:B0-----:R-:W0:Y:S02]  /*638e0*/  S2R R2, SR_TID.X ;  /* 0x0000000000027919 */ /* 0x001e240000002100 */
        /* <DEDUP_REMOVED lines=25> */
[----:B----4-:R1:W-:Y:S01]  /*63a80*/  STS.U16 [R4+UR5+0x1fe00], R26 ;  /* 0x01fe001a04007988 */ /* 0x0103e20008000405 */
[----:B0-----:R-:W-:-:S03]  /*63a90*/  LOP3.LUT R2, R2, 0x3f, RZ, 0xc0, !PT ;  /* 0x0000003f02027812 */ /* 0x001fc600078ec0ff */
[----:B-1----:R-:W3:Y:S04]  /*63aa0*/  LDL.LU R4, [R1+0xe40] ;  /* 0x000e400001047983 */ /* 0x002ee80000300800 */
        /* <DEDUP_REMOVED lines=13> */
[----:B------:R-:W-:-:S03]  /*63b80*/  IMAD.SHL.U32 R2, R2, 0x2, RZ ;  /* 0x0000000202027824 */ /* 0x000fc600078e00ff */
[----:B------:R-:W3:Y:S04]  /*63b90*/  LDL.LU R0, [R1+0xcf0] ;  /* 0x000cf00001007983 */ /* 0x000ee80000300800 */
[----:B------:R-:W3:Y:S04]  /*63ba0*/  LDL.LU R14, [R1+0xcec] ;  /* 0x000cec00010e7983 */ /* 0x000ee80000300800 */
[----:B------:R-:W3:Y:S04]  /*63bb0*/  LDL.LU R13, [R1+0xcc0] ;  /* 0x000cc000010d7983 */ /* 0x000ee80000300800 */
[----:B------:R-:W3:Y:S04]  /*63bc0*/  LDL.LU R6, [R1+0xcbc] ;  /* 0x000cbc0001067983 */ /* 0x000ee80000300800 */
[----:B------:R-:W3:Y:S01]  /*63bd0*/  LDL.LU R7, [R1+0xc90] ;  /* 0x000c900001077983 */ /* 0x000ee20000300800 */
[----:B------:R-:W-:-:S03]  /*63be0*/  LOP3.LUT R2, R2, 0x70, RZ, 0x3c, !PT ;  /* 0x0000007002027812 */ /* 0x000fc600078e3cff */
        /* <DEDUP_REMOVED lines=86> */
[----:B--2---:R-:W-:Y:S04]  /*64150*/  STS.U16 [R2+UR5+0x9700], R28 ;  /* 0x0097001c02007988 */ /* 0x004fe80008000405 */
[----:B---3--:R0:W-:Y:S04]  /*64160*/  STL [R1+0x3028], R25 ;  /* 0x0030281901007387 */ /* 0x0081e80000100800 */
[----:B0-----:R-:W2:Y:S04]  /*64170*/  LDL.LU R25, [R1+0x864] ;  /* 0x0008640001197983 */ /* 0x001ea80000300800 */
[----:B------:R-:W3:Y:S04]  /*64180*/  LDL.LU R28, [R1+0x828] ;  /* 0x00082800011c7983 */ /* 0x000ee80000300800 */
        /* <DEDUP_REMOVED lines=56> */
[----:B---3--:R-:W-:Y:S04]  /*64510*/  STS.U16 [R2+UR5+0x10f00], R28 ;  /* 0x010f001c02007988 */ /* 0x008fe80008000405 */
[----:B--2---:R0:W-:Y:S04]  /*64520*/  STS.U16 [R2+UR5+0x10780], R25 ;  /* 0x0107801902007988 */ /* 0x0041e80008000405 */
[----:B0-----:R-:W2:Y:S04]  /*64530*/  LDL.LU R25, [R1+0x318] ;  /* 0x0003180001197983 */ /* 0x001ea80000300800 */
[----:B------:R-:W3:Y:S04]  /*64540*/  LDL.LU R28, [R1+0x3024] ;  /* 0x00302400011c7983 */ /* 0x000ee80000300800 */
[----:B----4-:R-:W-:Y:S04]  /*64550*/  STS.U16 [R2+UR5+0x11700], R4 ;  /* 0x0117000402007988 */ /* 0x010fe80008000405 */
[----:B------:R-:W-:Y:S04]  /*64560*/  STS.U16 [R2+UR5+0x11780], R26 ;  /* 0x0117801a02007988 */ /* 0x000fe80008000405 */
[----:B------:R-:W-:Y:S04]  /*64570*/  STS.U16 [R2+UR5+0x11f00], R27 ;  /* 0x011f001b02007988 */ /* 0x000fe80008000405 */
[----:B------:R-:W-:Y:S04]  /*64580*/  STS.U16 [R2+UR5+0x11f80], R29 ;  /* 0x011f801d02007988 */ /* 0x000fe80008000405 */
[----:B------:R-:W-:Y:S04]  /*64590*/  STS.U16 [R2+UR5+0x12700], R24 ;  /* 0x0127001802007988 */ /* 0x000fe80008000405 */
[----:B------:R-:W-:Y:S04]  /*645a0*/  STS.U16 [R2+UR5+0x12780], R3 ;  /* 0x0127800302007988 */ /* 0x000fe80008000405 */
[----:B------:R-:W-:Y:S04]  /*645b0*/  STS.U16 [R2+UR5+0x12f00], R22 ;  /* 0x012f001602007988 */ /* 0x000fe80008000405 */
[----:B---3--:R-:W-:Y:S04]  /*645c0*/  STS.U16 [R2+UR5+0x10f80], R28 ;  /* 0x010f801c02007988 */ /* 0x008fe80008000405 */
[----:B------:R-:W-:Y:S04]  /*645d0*/  STS.U16 [R2+UR5+0x12f80], R20 ;  /* 0x012f801402007988 */ /* 0x000fe80008000405 */
[----:B------:R0:W-:Y:S04]  /*645e0*/  STS.U16 [R2+UR5+0x16f80], R12 ;  /* 0x016f800c02007988 */ /* 0x0001e80008000405 */
[----:B------:R1:W-:Y:S04]  /*645f0*/  STS.U16 [R2+UR5+0x17700], R15 ;  /* 0x0177000f02007988 */ /* 0x0003e80008000405 */
[----:B------:R3:W-:Y:S04]  /*64600*/  STS.U16 [R2+UR5+0x14780], R16 ;  /* 0x0147801002007988 */ /* 0x0007e80008000405 */
[----:B0-----:R-:W4:Y:S04]  /*64610*/  LDL.LU R12, [R1+0x314] ;  /* 0x00031400010c7983 */ /* 0x001f280000300800 */
[----:B-1----:R-:W4:Y:S04]  /*64620*/  LDL.LU R15, [R1+0x2e0] ;  /* 0x0002e000010f7983 */ /* 0x002f280000300800 */
[----:B---3--:R-:W3:Y:S04]  /*64630*/  LDL.LU R16, [R1+0x2d0] ;  /* 0x0002d00001107983 */ /* 0x008ee80000300800 */
        /* <DEDUP_REMOVED lines=44> */
[----:B0-----:R-:W4:Y:S04]  /*64900*/  LDL.LU R11, [R1+0x20] ;  /* 0x00002000010b7983 */ /* 0x001f280000300800 */
[----:B-1----:R-:W4:Y:S04]  /*64910*/  LDL.LU R12, [R1+0xf00] ;  /* 0x000f0000010c7983 */ /* 0x002f280000300800 */
[----:B------:R-:W4:Y:S04]  /*64920*/  LDL.LU R15, [R1+0xefc] ;  /* 0x000efc00010f7983 */ /* 0x000f280000300800 */
[----:B--2---:R0:W-:Y:S04]  /*64930*/  STS.U16 [R2+UR5+0x18780], R16 ;  /* 0x0187801002007988 */ /* 0x0041e80008000405 */
[----:B0-----:R-:W2:Y:S04]  /*64940*/  LDL.LU R16, [R1+0x3020] ;  /* 0x0030200001107983 */ /* 0x001ea80000300800 */
[----:B---3--:R-:W-:Y:S04]  /*64950*/  STS.U16 [R2+UR5+0x18f80], R0 ;  /* 0x018f800002007988 */ /* 0x008fe80008000405 */
[----:B------:R-:W-:Y:S04]  /*64960*/  STS.U16 [R2+UR5+0x19700], R23 ;  /* 0x0197001702007988 */ /* 0x000fe80008000405 */
[----:B------:R-:W-:Y:S04]  /*64970*/  STS.U16 [R2+UR5+0x19780], R25 ;  /* 0x0197801902007988 */ /* 0x000fe80008000405 */
[----:B--2---:R0:W-:Y:S04]  /*64980*/  STS.U16 [R2+UR5+0x18f00], R16 ;  /* 0x018f001002007988 */ /* 0x0041e80008000405 */
[----:B0-----:R-:W2:Y:S04]  /*64990*/  LDL.LU R16, [R1+0x301c] ;  /* 0x00301c0001107983 */ /* 0x001ea80000300800 */
[----:B------:R-:W3:Y:S04]  /*649a0*/  LDL.LU R0, [R1+0x3018] ;  /* 0x0030180001007983 */ /* 0x000ee80000300800 */
[----:B------:R-:W2:Y:S04]  /*649b0*/  LDL.LU R23, [R1+0x3014] ;  /* 0x0030140001177983 */ /* 0x000ea80000300800 */
        /* <DEDUP_REMOVED lines=22> */
[----:B------:R-:W-:Y:S04]  /*64b20*/  STS.U16 [R2+UR5+0x1ef80], R11 ;  /* 0x01ef800b02007988 */ /* 0x000fe80008000405 */
[----:B------:R-:W-:Y:S04]  /*64b30*/  STS.U16 [R2+UR5+0x1ff00], R12 ;  /* 0x01ff000c02007988 */ /* 0x000fe80008000405 */
[----:B------:R-:W-:Y:S04]  /*64b40*/  STS.U16 [R2+UR5+0x1ff80], R15 ;  /* 0x01ff800f02007988 */ /* 0x000fe80008000405 */
[----:B--2---:R-:W-:Y:S04]  /*64b50*/  STS.U16 [R2+UR5+0x1f780], R23 ;  /* 0x01f7801702007988 */ /* 0x004fe80008000405 */
[----:B---3--:R-:W-:Y:S01]  /*64b60*/  STS.U16 [R2+UR5+0x1f700], R25 ;  /* 0x01f7001902007988 */ /* 0x008fe20008000405 */
[----:B------:R-:W-:Y:S06]  /*64b70*/  BAR.SYNC.DEFER_BLOCKING 0x0 ;  /* 0x0000000000007b1d */ /* 0x000fec0000010000 */
[----:B------:R-:W0:Y:S04]  /*64b80*/  LDSM.16.M88.4 R4, [R0+UR6] ;  /* 0x000000060004783b */ /* 0x000e280008000200 */
[----:B------:R-:W1:Y:S04]  /*64b90*/  LDSM.16.MT88.4 R20, [R16+0x20000] ;  /* 0x020000001014783b */ /* 0x000e680000004200 */
[----:B------:R-:W-:Y:S04]  /*64ba0*/  LDSM.16.M88.4 R8, [R0+UR6+0x3000] ;  /* 0x003000060008783b */ /* 0x000fe80008000200 */
[----:B------:R-:W-:Y:S01]  /*64bb0*/  LDSM.16.M88.4 R24, [R0+UR6+0x1b000] ;  /* 0x01b000060018783b */ /* 0x000fe20008000200 */
[----:B0-----:R-:W-:-:S02]  /*64bc0*/  IMAD.MOV.U32 R18, RZ, RZ, R4 ;  /* 0x000000ffff127224 */ /* 0x001fc400078e0004 */
[----:B------:R-:W-:Y:S02]  /*64bd0*/  IMAD.MOV.U32 R17, RZ, RZ, R5 ;  /* 0x000000ffff117224 */ /* 0x000fe400078e0005 */
[----:B------:R-:W-:Y:S01]  /*64be0*/  IMAD.MOV.U32 R28, RZ, RZ, R6 ;  /* 0x000000ffff1c7224 */ /* 0x000fe200078e0006 */
[----:B-1----:R-:W-:Y:S01]  /*64bf0*/  STL.64 [R1+0x46a0], R22 ;  /* 0x0046a01601007387 */ /* 0x002fe20000100a00 */
[----:B------:R-:W-:-:S03]  /*64c00*/  IMAD.MOV.U32 R3, RZ, RZ, R7 ;  /* 0x000000ffff037224 */ /* 0x000fc600078e0007 */
[----:B------:R-:W0:Y:S04]  /*64c10*/  LDSM.16.M88.4 R4, [R0+UR6+0x1000] ;  /* 0x001000060004783b */ /* 0x000e280008000200 */
[----:B------:R-:W-:Y:S04]  /*64c20*/  STL.64 [R1+0x4698], R20 ;  /* 0x0046981401007387 */ /* 0x000fe80000100a00 */
[----:B------:R-:W-:Y:S04]  /*64c30*/  STL [R1+0x4694], R16 ;  /* 0x0046941001007387 */ /* 0x000fe80000100800 */
[----:B------:R-:W-:Y:S04]  /*64c40*/  STL [R1+0x45ac], R28 ;  /* 0x0045ac1c01007387 */ /* 0x000fe80000100800 */
[----:B------:R-:W-:Y:S04]  /*64c50*/  STL [R1+0x45a8], R3 ;  /* 0x0045a80301007387 */ /* 0x000fe80000100800 */
[----:B------:R-:W-:Y:S01]  /*64c60*/  LDSM.16.M88.4 R20, [R0+UR6+0x6000] ;  /* 0x006000060014783b */ /* 0x000fe20008000200 */
[----:B0-----:R-:W-:-:S03]  /*64c70*/  IMAD.MOV.U32 R13, RZ, RZ, R4 ;  /* 0x000000ffff0d7224 */ /* 0x001fc600078e0004 */
[----:B------:R-:W-:Y:S01]  /*64c80*/  STL.64 [R1+0x388], R6 ;  /* 0x0003880601007387 */ /* 0x000fe20000100a00 */
[----:B------:R-:W-:-:S03]  /*64c90*/  IMAD.MOV.U32 R19, RZ, RZ, R5 ;  /* 0x000000ffff137224 */ /* 0x000fc600078e0005 */
[----:B------:R-:W0:Y:S02]  /*64ca0*/  LDSM.16.M88.4 R4, [R0+UR6+0x2000] ;  /* 0x002000060004783b */ /* 0x000e240008000200 */
[----:B0-----:R-:W-:Y:S02]  /*64cb0*/  IMAD.MOV.U32 R2, RZ, RZ, R5 ;  /* 0x000000ffff027224 */ /* 0x001fe400078e0005 */
[----:B------:R-:W-:Y:S01]  /*64cc0*/  STL.64 [R1+0x378], R6 ;  /* 0x0003780601007387 */ /* 0x000fe20000100a00 */
[----:B------:R-:W-:-:S03]  /*64cd0*/  IMAD.MOV.U32 R16, RZ, RZ, R4 ;  /* 0x000000ffff107224 */ /* 0x000fc600078e0004 */
[----:B------:R-:W0:Y:S04]  /*64ce0*/  LDSM.16.M88.4 R4, [R0+UR6+0x4000] ;  /* 0x004000060004783b */ /* 0x000e280008000200 */
[----:B------:R-:W-:Y:S04]  /*64cf0*/  STL.64 [R1+0x360], R8 ;  /* 0x0003600801007387 */ /* 0x000fe80000100a00 */
[----:B------:R-:W-:Y:S04]  /*64d00*/  STL.64 [R1+0x368], R10 ;  /* 0x0003680a01007387 */ /* 0x000fe80000100a00 */
        /* <DEDUP_REMOVED lines=11> */
[----:B------:R-:W1:Y:S04]  /*64dc0*/  LDSM.16.M88.4 R20, [R0+UR6+0x9000] ;  /* 0x009000060014783b */ /* 0x000e680008000200 */
[----:B0-----:R-:W-:Y:S01]  /*64dd0*/  STL [R1+0x310], R4 ;  /* 0x0003100401007387 */ /* 0x001fe20000100800 */
[----:B------:R-:W-:-:S03]  /*64de0*/  IMAD.MOV.U32 R15, RZ, RZ, R5 ;  /* 0x000000ffff0f7224 */ /* 0x000fc600078e0005 */
[----:B------:R-:W-:Y:S04]  /*64df0*/  STL.64 [R1+0x320], R8 ;  /* 0x0003200801007387 */ /* 0x000fe80000100a00 */
[----:B------:R-:W-:Y:S04]  /*64e00*/  STL.64 [R1+0x328], R10 ;  /* 0x0003280a01007387 */ /* 0x000fe80000100a00 */
[----:B------:R-:W-:Y:S04]  /*64e10*/  STL.64 [R1+0x318], R6 ;  /* 0x0003180601007387 */ /* 0x000fe80000100a00 */
[----:B------:R-:W0:Y:S04]  /*64e20*/  LDSM.16.M88.4 R4, [R0+UR6+0xa000] ;  /* 0x00a000060004783b */ /* 0x000e280008000200 */
[----:B------:R-:W2:Y:S04]  /*64e30*/  LDSM.16.M88.4 R8, [R0+UR6+0xb000] ;  /* 0x00b000060008783b */ /* 0x000ea80008000200 */
[----:B-1----:R-:W-:Y:S04]  /*64e40*/  STL.64 [R1+0x300], R20 ;  /* 0x0003001401007387 */ /* 0x002fe80000100a00 */
[----:B------:R-:W-:Y:S04]  /*64e50*/  STL.64 [R1+0x308], R22 ;  /* 0x0003081601007387 */ /* 0x000fe80000100a00 */
[----:B------:R-:W1:Y:S04]  /*64e60*/  LDSM.16.M88.4 R20, [R0+UR6+0xc000] ;  /* 0x00c000060014783b */ /* 0x000e680008000200 */
[----:B0-----:R-:W-:Y:S04]  /*64e70*/  STL.64 [R1+0x2f0], R4 ;  /* 0x0002f00401007387 */ /* 0x001fe80000100a00 */
[----:B------:R-:W-:Y:S04]  /*64e80*/  STL.64 [R1+0x2f8], R6 ;  /* 0x0002f80601007387 */ /* 0x000fe80000100a00 */
[----:B------:R-:W0:Y:S04]  /*64e90*/  LDSM.16.M88.4 R4, [R0+UR6+0xd000] ;  /* 0x00d000060004783b */ /* 0x000e280008000200 */
[----:B--2---:R-:W-:Y:S04]  /*64ea0*/  STL.64 [R1+0x2e0], R8 ;  /* 0x0002e00801007387 */ /* 0x004fe80000100a00 */
[----:B------:R-:W-:Y:S04]  /*64eb0*/  STL.64 [R1+0x2e8], R10 ;  /* 0x0002e80a01007387 */ /* 0x000fe80000100a00 */
        /* <DEDUP_REMOVED lines=45> */
[----:B------:R-:W2:Y:S01]  /*65190*/  LDSM.16.M88.4 R8, [R0+UR6+0x1d000] ;  /* 0x01d000060008783b */ /* 0x000ea20008000200 */
[----:B-1----:R-:W-:-:S03]  /*651a0*/  IMAD.MOV.U32 R29, RZ, RZ, R22 ;  /* 0x000000ffff1d7224 */ /* 0x002fc600078e0016 */
[----:B0-----:R-:W-:Y:S04]  /*651b0*/  STL [R1+0x45cc], R5 ;  /* 0x0045cc0501007387 */ /* 0x001fe80000100800 */
[----:B------:R0:W-:Y:S04]  /*651c0*/  STL.64 [R1+0x1e8], R26 ;  /* 0x0001e81a01007387 */ /* 0x0001e80000100a00 */
[----:B------:R1:W-:Y:S04]  /*651d0*/  STL.64 [R1+0x45d0], R24 ;  /* 0x0045d01801007387 */ /* 0x0003e80000100a00 */
[----:B--2---:R2:W-:Y:S01]  /*651e0*/  STL [R1+0x45c8], R9 ;  /* 0x0045c80901007387 */ /* 0x0045e20000100800 */
[----:B0-----:R-:W-:-:S03]  /*651f0*/  IMAD.MOV.U32 R27, RZ, RZ, R15 ;  /* 0x000000ffff1b7224 */ /* 0x001fc600078e000f */
[----:B------:R0:W-:Y:S01]  /*65200*/  STL.64 [R1+0x3a0], R20 ;  /* 0x0003a01401007387 */ /* 0x0001e20000100a00 */
[----:B------:R-:W-:Y:S02]  /*65210*/  IMAD.MOV.U32 R26, RZ, RZ, R14 ;  /* 0x000000ffff1a7224 */ /* 0x000fe400078e000e */
[----:B-1----:R-:W-:Y:S02]  /*65220*/  IMAD.MOV.U32 R24, RZ, RZ, R13 ;  /* 0x000000ffff187224 */ /* 0x002fe400078e000d */
[----:B------:R-:W-:Y:S02]  /*65230*/  IMAD.MOV.U32 R25, RZ, RZ, R12 ;  /* 0x000000ffff197224 */ /* 0x000fe400078e000c */
[----:B------:R-:W1:Y:S01]  /*65240*/  LDSM.16.M88.4 R12, [R0+UR6+0x1e000] ;  /* 0x01e00006000c783b */ /* 0x000e620008000200 */
[----:B--2---:R-:W-:Y:S02]  /*65250*/  IMAD.MOV.U32 R9, RZ, RZ, R2 ;  /* 0x000000ffff097224 */ /* 0x004fe400078e0002 */
[----:B------:R-:W-:-:S02]  /*65260*/  IMAD.MOV.U32 R2, RZ, RZ, R23 ;  /* 0x000000ffff027224 */ /* 0x000fc400078e0017 */
[----:B------:R-:W2:Y:S04]  /*65270*/  LDL.LU.64 R22, [R1+0x46a0] ;  /* 0x0046a00001167983 */ /* 0x000ea80000300a00 */
[----:B0-----:R-:W2:Y:S04]  /*65280*/  LDL.LU.64 R20, [R1+0x4698] ;  /* 0x0046980001147983 */ /* 0x001ea80000300a00 */
[----:B------:R-:W-:Y:S04]  /*65290*/  STL.64 [R1+0x1d8], R6 ;  /* 0x0001d80601007387 */ /* 0x000fe80000100a00 */
[----:B------:R0:W-:Y:S04]  /*652a0*/  STL [R1+0x4690], R4 ;  /* 0x0046900401007387 */ /* 0x0001e80000100800 */
[----:B0-----:R-:W2:Y:S04]  /*652b0*/  LDL.LU.64 R4, [R1+0x790] ;  /* 0x0007900001047983 */ /* 0x001ea80000300a00 */
[----:B------:R-:W2:Y:S04]  /*652c0*/  LDL.LU.64 R6, [R1+0x798] ;  /* 0x0007980001067983 */ /* 0x000ea80000300a00 */
[----:B------:R-:W-:Y:S04]  /*652d0*/  STL.64 [R1+0x1c8], R10 ;  /* 0x0001c80a01007387 */ /* 0x000fe80000100a00 */
[----:B-1----:R-:W-:Y:S04]  /*652e0*/  STL.64 [R1+0x1b8], R14 ;  /* 0x0001b80e01007387 */ /* 0x002fe80000100a00 */
[----:B------:R0:W-:Y:S02]  /*652f0*/  STL.64 [R1+0x45c0], R12 ;  /* 0x0045c00c01007387 */ /* 0x0001e40000100a00 */
[----:B0-----:R-:W-:-:S02]  /*65300*/  IMAD.MOV.U32 R12, RZ, RZ, R16 ;  /* 0x000000ffff0c7224 */ /* 0x001fc400078e0010 */
[----:B------:R-:W3:Y:S01]  /*65310*/  LDL.LU R16, [R1+0x4694] ;  /* 0x0046940001107983 */ /* 0x000ee20000300800 */
[----:B------:R-:W-:-:S05]  /*65320*/  IMAD.MOV.U32 R13, RZ, RZ, R9 ;  /* 0x000000ffff0d7224 */ /* 0x000fca00078e0009 */
[----:B------:R0:W-:Y:S02]  /*65330*/  STL.64 [R1+0x4680], R12 ;  /* 0x0046800c01007387 */ /* 0x0001e40000100a00 */
[----:B0-----:R-:W-:Y:S02]  /*65340*/  IMAD.MOV.U32 R12, RZ, RZ, R24 ;  /* 0x000000ffff0c7224 */ /* 0x001fe400078e0018 */
[----:B------:R-:W-:-:S05]  /*65350*/  IMAD.MOV.U32 R13, RZ, RZ, R19 ;  /* 0x000000ffff0d7224 */ /* 0x000fca00078e0013 */
[----:B------:R0:W-:Y:S04]  /*65360*/  STL.64 [R1+0x4688], R12 ;  /* 0x0046880c01007387 */ /* 0x0001e80000100a00 */
[----:B------:R-:W-:Y:S04]  /*65370*/  STL [R1+0x44f8], R2 ;  /* 0x0044f80201007387 */ /* 0x000fe80000100800 */
[----:B------:R-:W-:Y:S01]  /*65380*/  STL [R1+0x44f4], R29 ;  /* 0x0044f41d01007387 */ /* 0x000fe20000100800 */
[----:B0-----:R-:W-:-:S03]  /*65390*/  IMAD.MOV.U32 R12, RZ, RZ, R18 ;  /* 0x000000ffff0c7224 */ /* 0x001fc600078e0012 */
[----:B------:R-:W-:Y:S01]  /*653a0*/  STL [R1+0x44f0], R0 ;  /* 0x0044f00001007387 */ /* 0x000fe20000100800 */
[----:B------:R-:W-:-:S07]  /*653b0*/  IMAD.MOV.U32 R13, RZ, RZ, R17 ;  /* 0x000000ffff0d7224 */ /* 0x000fce00078e0011 */
[----:B--2---:R-:W-:Y:S01]  /*653c0*/  HMMA.16816.F32 R12, R20, R12, R4 ;  /* 0x0000000c140c723c */ /* 0x004fe20000001804 */
[----:B---3--:R-:W0:-:S15]  /*653d0*/  LDSM.16.MT88.4 R16, [R16+0x20200] ;  /* 0x020200001010783b */ /* 0x008e1e0000004200 */
[----:B------:R-:W-:-:S03]  /*653e0*/  NOP ;  /* 0x0000000000007918 */ /* 0x000fc60000000000 */
[----:B------:R-:W-:Y:S02]  /*653f0*/  IMAD.MOV.U32 R5, RZ, RZ, R12 ;  /* 0x000000ffff057224 */ /* 0x000fe400078e000c */
[----:B------:R-:W-:Y:S01]  /*65400*/  IMAD.MOV.U32 R9, RZ, RZ, R13 ;  /* 0x000000ffff097224 */ /* 0x000fe200078e000d */
[----:B0-----:R-:W-:Y:S04]  /*65410*/  STL.64 [R1+0x4590], R18 ;  /* 0x0045901201007387 */ /* 0x001fe80000100a00 */
[----:B------:R0:W-:Y:S04]  /*65420*/  STL.64 [R1+0x4588], R16 ;  /* 0x0045881001007387 */ /* 0x0001e80000100a00 */
[----:B0-----:R-:W2:Y:S04]  /*65430*/  LDL.LU.64 R16, [R1+0x780] ;  /* 0x0007800001107983 */ /* 0x001ea80000300a00 */
[----:B------:R-:W2:Y:S04]  /*65440*/  LDL.LU.64 R18, [R1+0x788] ;  /* 0x0007880001127983 */ /* 0x000ea80000300a00 */
[----:B------:R-:W3:Y:S01]  /*65450*/  LDL.LU R4, [R1+0x4690] ;  /* 0x0046900001047983 */ /* 0x000ee20000300800 */
[----:B------:R-:W-:-:S02]  /*65460*/  IMAD.MOV.U32 R7, RZ, RZ, R14 ;  /* 0x000000ffff077224 */ /* 0x000fc400078e000e */
[----:B------:R-:W-:Y:S01]  /*65470*/  IMAD.MOV.U32 R6, RZ, RZ, R15 ;  /* 0x000000ffff067224 */ /* 0x000fe200078e000f */
[----:B------:R-:W2:Y:S01]  /*65480*/  LDL.LU.64 R12, [R1+0x4688] ;  /* 0x00468800010c7983 */ /* 0x000ea20000300a00 */
[----:B------:R-:W-:Y:S02]  /*65490*/  IMAD.MOV.U32 R24, RZ, RZ, R25 ;  /* 0x000000ffff187224 */ /* 0x000fe400078e0019 */
[----:B------:R-:W-:-:S05]  /*654a0*/  IMAD.MOV.U32 R25, RZ, RZ, R26 ;  /* 0x000000ffff197224 */ /* 0x000fca00078e001a */
[----:B------:R0:W-:Y:S04]  /*654b0*/  STL.64 [R1+0x4668], R24 ;  /* 0x0046681801007387 */ /* 0x0001e80000100a00 */
[----:B------:R-:W-:Y:S01]  /*654c0*/  STL.64 [R1+0x45e0], R6 ;  /* 0x0045e00601007387 */ /* 0x000fe20000100a00 */
[----:B0-----:R-:W-:Y:S02]  /*654d0*/  IMAD.MOV.U32 R24, RZ, RZ, R28 ;  /* 0x000000ffff187224 */ /* 0x001fe400078e001c */
[----:B------:R-:W-:Y:S01]  /*654e0*/  IMAD.MOV.U32 R25, RZ, RZ, R3 ;  /* 0x000000ffff197224 */ /* 0x000fe200078e0003 */
[----:B---3--:R0:W-:Y:S01]  /*654f0*/  STL.64 [R1+0x45d8], R4 ;  /* 0x0045d80401007387 */ /* 0x0081e20000100a00 */
[----:B--2---:R-:W-:Y:S03]  /*65500*/  HMMA.16816.F32 R12, R20, R12, R16 ;  /* 0x0000000c140c723c */ /* 0x004fe60000001810 */
[----:B0-----:R-:W2:Y:S04]  /*65510*/  LDL.LU.64 R4, [R1+0x770] ;  /* 0x0007700001047983 */ /* 0x001ea80000300a00 */
[----:B------:R-:W2:-:S12]  /*65520*/  LDL.LU.64 R6, [R1+0x778] ;  /* 0x0007780001067983 */ /* 0x000e980000300a00 */
[----:B------:R-:W-:Y:S02]  /*65530*/  IMAD.MOV.U32 R28, RZ, RZ, R12 ;  /* 0x000000ffff1c7224 */ /* 0x000fe400078e000c */
[----:B------:R-:W-:Y:S02]  /*65540*/  IMAD.MOV.U32 R3, RZ, RZ, R13 ;  /* 0x000000ffff037224 */ /* 0x000fe400078e000d */
[----:B------:R-:W2:Y:S01]  /*65550*/  LDL.LU.64 R12, [R1+0x4680] ;  /* 0x00468000010c7983 */ /* 0x000ea20000300a00 */
[----:B------:R-:W-:Y:S02]  /*65560*/  IMAD.MOV.U32 R19, RZ, RZ, R14 ;  /* 0x000000ffff137224 */ /* 0x000fe400078e000e */
[----:B------:R-:W-:-:S05]  /*65570*/  IMAD.MOV.U32 R18, RZ, RZ, R15 ;  /* 0x000000ffff127224 */ /* 0x000fca00078e000f */
[----:B------:R-:W-:Y:S04]  /*65580*/  STL.64 [R1+0x45e8], R18 ;  /* 0x0045e81201007387 */ /* 0x000fe80000100a00 */
[----:B------:R-:W3:Y:S04]  /*65590*/  LDL.LU R16, [R1+0x320] ;  /* 0x0003200001107983 */ /* 0x000ee80000300800 */
[----:B------:R-:W3:Y:S01]  /*655a0*/  LDL.LU R17, [R1+0x324] ;  /* 0x0003240001117983 */ /* 0x000ee20000300800 */
[----:B--2---:R-:W-:Y:S03]  /*655b0*/  HMMA.16816.F32 R4, R20, R12, R4 ;  /* 0x0000000c1404723c */ /* 0x004fe60000001804 */
[----:B---3--:R0:W-:-:S15]  /*655c0*/  STL.64 [R1+0x4660], R16 ;  /* 0x0046601001007387 */ /* 0x0081de0000100a00 */
[----:B------:R-:W-:Y:S01]  /*655d0*/  NOP ;  /* 0x0000000000007918 */ /* 0x000fe20000000000 */
[----:B------:R-:W-:Y:S02]  /*655e0*/  IMAD.MOV.U32 R11, RZ, RZ, R6 ;  /* 0x000000ffff0b7224 */ /* 0x000fe400078e0006 */
[----:B------:R-:W-:Y:S01]  /*655f0*/  IMAD.MOV.U32 R10, RZ, RZ, R7 ;  /* 0x000000ffff0a7224 */ /* 0x000fe200078e0007 */
[----:B0-----:R-:W2:Y:S04]  /*65600*/  LDL.LU R16, [R1+0x360] ;  /* 0x0003600001107983 */ /* 0x001ea80000300800 */
[----:B------:R-:W2:Y:S04]  /*65610*/  LDL.LU R17, [R1+0x364] ;  /* 0x0003640001117983 */ /* 0x000ea80000300800 */
[----:B------:R0:W-:Y:S04]  /*65620*/  STL.64 [R1+0x180], R4 ;  /* 0x0001800401007387 */ /* 0x0001e80000100a00 */
[----:B0-----:R-:W3:Y:S04]  /*65630*/  LDL.LU.64 R4, [R1+0x740] ;  /* 0x0007400001047983 */ /* 0x001ee80000300a00 */
[----:B------:R-:W4:Y:S04]  /*65640*/  LDL.LU.64 R6, [R1+0x748] ;  /* 0x0007480001067983 */ /* 0x000f280000300a00 */
[----:B----4-:R-:W-:Y:S04]  /*65650*/  STL.64 [R1+0x4678], R6 ;  /* 0x0046780601007387 */ /* 0x010fe80000100a00 */
[----:B---3--:R0:W-:Y:S04]  /*65660*/  STL.64 [R1+0x4670], R4 ;  /* 0x0046700401007387 */ /* 0x0081e80000100a00 */
[----:B0-----:R-:W3:Y:S04]  /*65670*/  LDL.LU.64 R4, [R1+0x750] ;  /* 0x0007500001047983 */ /* 0x001ee80000300a00 */
[----:B------:R-:W3:Y:S04]  /*65680*/  LDL.LU.64 R6, [R1+0x758] ;  /* 0x0007580001067983 */ /* 0x000ee80000300a00 */
[----:B------:R-:W4:Y:S04]  /*65690*/  LDL.LU R12, [R1+0x310] ;  /* 0x00031000010c7983 */ /* 0x000f280000300800 */
[----:B------:R-:W-:Y:S04]  /*656a0*/  STL.64 [R1+0x45f8], R10 ;  /* 0x0045f80a01007387 */ /* 0x000fe80000100a00 */
[----:B------:R0:W-:Y:S04]  /*656b0*/  STL.64 [R1+0x45f0], R8 ;  /* 0x0045f00801007387 */ /* 0x0001e80000100a00 */
[----:B0-----:R-:W2:Y:S04]  /*656c0*/  LDL.LU.64 R8, [R1+0x760] ;  /* 0x0007600001087983 */ /* 0x001ea80000300a00 */
[----:B------:R-:W2:Y:S01]  /*656d0*/  LDL.LU.64 R10, [R1+0x768] ;  /* 0x00076800010a7983 */ /* 0x000ea20000300a00 */
[----:B------:R-:W-:-:S02]  /*656e0*/  IMAD.MOV.U32 R13, RZ, RZ, R27 ;  /* 0x000000ffff0d7224 */ /* 0x000fc400078e001b */
[C---:B---3--:R-:W-:Y:S08]  /*656f0*/  HMMA.16816.F32 R24, R20.reuse, R24, R4 ;  /* 0x000000181418723c */ /* 0x048ff00000001804 */
[----:B--2---:R-:W-:-:S15]  /*65700*/  HMMA.16816.F32 R16, R20, R16, R8 ;  /* 0x000000101410723c */ /* 0x004fde0000001808 */
[----:B------:R-:W-:-:S04]  /*65710*/  NOP ;  /* 0x0000000000007918 */ /* 0x000fc80000000000 */
[----:B------:R-:W-:Y:S01]  /*65720*/  IMAD.MOV.U32 R2, RZ, RZ, R17 ;  /* 0x000000ffff027224 */ /* 0x000fe200078e0011 */
[----:B------:R0:W-:Y:S01]  /*65730*/  STL [R1+0x170], R16 ;  /* 0x0001701001007387 */ /* 0x0001e20000100800 */
[----:B------:R-:W-:Y:S02]  /*65740*/  IMAD.MOV.U32 R0, RZ, RZ, R19 ;  /* 0x000000ffff007224 */ /* 0x000fe400078e0013 */
[----:B------:R-:W-:Y:S01]  /*65750*/  IMAD.MOV.U32 R29, RZ, RZ, R18 ;  /* 0x000000ffff1d7224 */ /* 0x000fe200078e0012 */
[----:B0-----:R-:W2:Y:S04]  /*65760*/  LDL.LU.64 R16, [R1+0x730] ;  /* 0x0007300001107983 */ /* 0x001ea80000300a00 */
[----:B------:R-:W2:Y:S04]  /*65770*/  LDL.LU.64 R18, [R1+0x738] ;  /* 0x0007380001127983 */ /* 0x000ea80000300a00 */
[----:B------:R-:W3:Y:S04]  /*65780*/  LDL.LU.64 R8, [R1+0x720] ;  /* 0x0007200001087983 */ /* 0x000ee80000300a00 */
[----:B------:R-:W3:Y:S04]  /*65790*/  LDL.LU.64 R10, [R1+0x728] ;  /* 0x00072800010a7983 */ /* 0x000ee80000300a00 */
[----:B------:R-:W-:Y:S04]  /*657a0*/  STL [R1+0x4504], R0 ;  /* 0x0045040001007387 */ /* 0x000fe80000100800 */
[----:B------:R-:W-:Y:S04]  /*657b0*/  STL [R1+0x4500], R29 ;  /* 0x0045001d01007387 */ /* 0x000fe80000100800 */
[----:B------:R-:W-:Y:S04]  /*657c0*/  STL [R1+0x44fc], R2 ;  /* 0x0044fc0201007387 */ /* 0x000fe80000100800 */
[----:B------:R-:W2:Y:S04]  /*657d0*/  LDL.LU.64 R6, [R1+0x4678] ;  /* 0x0046780001067983 */ /* 0x000ea80000300a00 */
[----:B------:R-:W2:Y:S04]  /*657e0*/  LDL.LU.64 R4, [R1+0x4670] ;  /* 0x0046700001047983 */ /* 0x000ea80000300a00 */
[----:B------:R0:W-:Y:S04]  /*657f0*/  STL.64 [R1+0x160], R24 ;  /* 0x0001601801007387 */ /* 0x0001e80000100a00 */
[----:B------:R-:W-:Y:S04]  /*65800*/  STL.64 [R1+0x168], R26 ;  /* 0x0001681a01007387 */ /* 0x000fe80000100a00 */
[----:B0-----:R-:W2:Y:S02]  /*65810*/  LDL.LU.64 R24, [R1+0x4668] ;  /* 0x0046680001187983 */ /* 0x001ea40000300a00 */
[----:B--2---:R-:W-:-:S15]  /*65820*/  HMMA.16816.F32 R4, R20, R24, R4 ;  /* 0x000000181404723c */ /* 0x004fde0000001804 */
[----:B------:R-:W-:-:S04]  /*65830*/  NOP ;  /* 0x0000000000007918 */ /* 0x000fc80000000000 */
[----:B------:R0:W-:Y:S04]  /*65840*/  STL [R1+0x150], R4 ;  /* 0x0001500401007387 */ /* 0x0001e80000100800 */
[----:B------:R-:W2:Y:S04]  /*65850*/  LDL.LU R24, [R1+0x2f0] ;  /* 0x0002f00001187983 */ /* 0x000ea80000300800 */
[----:B------:R-:W2:Y:S01]  /*65860*/  LDL.LU R25, [R1+0x2f4] ;  /* 0x0002f40001197983 */ /* 0x000ea20000300800 */
[----:B------:R-:W-:Y:S02]  /*65870*/  IMAD.MOV.U32 R0, RZ, RZ, R5 ;  /* 0x000000ffff007224 */ /* 0x000fe400078e0005 */
[----:B------:R-:W-:Y:S01]  /*65880*/  IMAD.MOV.U32 R29, RZ, RZ, R6 ;  /* 0x000000ffff1d7224 */ /* 0x000fe200078e0006 */
[----:B0-----:R-:W4:Y:S01]  /*65890*/  LDL.LU.64 R4, [R1+0x710] ;  /* 0x0007100001047983 */ /* 0x001f220000300a00 */
[----:B------:R-:W-:-:S03]  /*658a0*/  IMAD.MOV.U32 R2, RZ, RZ, R7 ;  /* 0x000000ffff027224 */ /* 0x000fc600078e0007 */
[----:B------:R-:W4:Y:S04]  /*658b0*/  LDL.LU.64 R6, [R1+0x718] ;  /* 0x0007180001067983 */ /* 0x000f280000300a00 */
[----:B--2---:R0:W-:Y:S04]  /*658c0*/  STL.64 [R1+0x4658], R24 ;  /* 0x0046581801007387 */ /* 0x0041e80000100a00 */
[----:B0-----:R-:W2:Y:S04]  /*658d0*/  LDL.LU R24, [R1+0x330] ;  /* 0x0003300001187983 */ /* 0x001ea80000300800 */
[----:B------:R-:W2:Y:S04]  /*658e0*/  LDL.LU R25, [R1+0x334] ;  /* 0x0003340001197983 */ /* 0x000ea80000300800 */
[----:B------:R-:W-:Y:S04]  /*658f0*/  STL [R1+0x4510], R2 ;  /* 0x0045100201007387 */ /* 0x000fe80000100800 */
[----:B------:R-:W-:Y:S04]  /*65900*/  STL [R1+0x450c], R29 ;  /* 0x00450c1d01007387 */ /* 0x000fe80000100800 */
[----:B------:R0:W-:Y:S01]  /*65910*/  STL [R1+0x4508], R0 ;  /* 0x0045080001007387 */ /* 0x0001e20000100800 */
[C---:B--2---:R-:W-:Y:S03]  /*65920*/  HMMA.16816.F32 R24, R20.reuse, R24, R16 ;  /* 0x000000181418723c */ /* 0x044fe60000001810 */
[----:B------:R-:W3:Y:S05]  /*65930*/  LDL.LU.64 R16, [R1+0x4660] ;  /* 0x0046600001107983 */ /* 0x000eea0000300a00 */
[C---:B----4-:R-:W-:Y:S11]  /*65940*/  HMMA.16816.F32 R4, R20.reuse, R12, R4 ;  /* 0x0000000c1404723c */ /* 0x050ff60000001804 */
[----:B------:R-:W-:Y:S04]  /*65950*/  STL.64 [R1+0x140], R24 ;  /* 0x0001401801007387 */ /* 0x000fe80000100a00 */
[----:B------:R-:W-:Y:S01]  /*65960*/  STL.64 [R1+0x148], R26 ;  /* 0x0001481a01007387 */ /* 0x000fe20000100a00 */
[----:B---3--:R-:W-:-:S15]  /*65970*/  HMMA.16816.F32 R8, R20, R16, R8 ;  /* 0x000000101408723c */ /* 0x008fde0000001808 */
[----:B------:R-:W-:-:S04]  /*65980*/  NOP ;  /* 0x0000000000007918 */ /* 0x000fc80000000000 */
[----:B------:R1:W-:Y:S01]  /*65990*/  STL [R1+0x130], R8 ;  /* 0x0001300801007387 */ /* 0x0003e20000100800 */
[----:B0-----:R-:W-:Y:S02]  /*659a0*/  IMAD.MOV.U32 R0, RZ, RZ, R11 ;  /* 0x000000ffff007224 */ /* 0x001fe400078e000b */
[----:B------:R-:W-:Y:S02]  /*659b0*/  IMAD.MOV.U32 R2, RZ, RZ, R9 ;  /* 0x000000ffff027224 */ /* 0x000fe400078e0009 */
[----:B------:R-:W-:Y:S01]  /*659c0*/  IMAD.MOV.U32 R29, RZ, RZ, R10 ;  /* 0x000000ffff1d7224 */ /* 0x000fe200078e000a */
[----:B-1----:R-:W2:Y:S04]  /*659d0*/  LDL.LU R8, [R1+0x2e0] ;  /* 0x0002e00001087983 */ /* 0x002ea80000300800 */
[----:B------:R-:W2:Y:S04]  /*659e0*/  LDL.LU R9, [R1+0x2e4] ;  /* 0x0002e40001097983 */ /* 0x000ea80000300800 */
[----:B------:R-:W3:Y:S04]  /*659f0*/  LDL.LU.64 R24, [R1+0x700] ;  /* 0x0007000001187983 */ /* 0x000ee80000300a00 */
[----:B------:R-:W3:Y:S04]  /*65a00*/  LDL.LU.64 R26, [R1+0x708] ;  /* 0x00070800011a7983 */ /* 0x000ee80000300a00 */
[----:B------:R-:W-:Y:S04]  /*65a10*/  STL [R1+0x451c], R0 ;  /* 0x00451c0001007387 */ /* 0x000fe80000100800 */
[----:B------:R-:W-:Y:S04]  /*65a20*/  STL [R1+0x4518], R29 ;  /* 0x0045181d01007387 */ /* 0x000fe80000100800 */
[----:B------:R-:W-:Y:S04]  /*65a30*/  STL [R1+0x4514], R2 ;  /* 0x0045140201007387 */ /* 0x000fe80000100800 */
[----:B------:R-:W4:Y:S04]  /*65a40*/  LDL.LU R16, [R1+0x2c0] ;  /* 0x0002c00001107983 */ /* 0x000f280000300800 */
[----:B------:R-:W-:Y:S04]  /*65a50*/  STL.64 [R1+0x120], R4 ;  /* 0x0001200401007387 */ /* 0x000fe80000100a00 */
[----:B------:R-:W-:Y:S04]  /*65a60*/  STL.64 [R1+0x128], R6 ;  /* 0x0001280601007387 */ /* 0x000fe80000100a00 */
[----:B------:R-:W4:Y:S04]  /*65a70*/  LDL.LU R17, [R1+0x2c4] ;  /* 0x0002c40001117983 */ /* 0x000f280000300800 */
[----:B----4-:R0:W-:Y:S04]  /*65a80*/  STL.64 [R1+0x4650], R16 ;  /* 0x0046501001007387 */ /* 0x0101e80000100a00 */
[----:B0-----:R-:W4:Y:S04]  /*65a90*/  LDL.LU.64 R16, [R1+0x6f0] ;  /* 0x0006f00001107983 */ /* 0x001f280000300a00 */
[----:B------:R-:W4:Y:S04]  /*65aa0*/  LDL.LU.64 R18, [R1+0x6f8] ;  /* 0x0006f80001127983 */ /* 0x000f280000300a00 */
[----:B------:R-:W2:Y:S04]  /*65ab0*/  LDL.LU R4, [R1+0x2d0] ;  /* 0x0002d00001047983 */ /* 0x000ea80000300800 */
[----:B------:R-:W2:Y:S04]  /*65ac0*/  LDL.LU R5, [R1+0x2d4] ;  /* 0x0002d40001057983 */ /* 0x000ea80000300800 */
[----:B------:R-:W2:Y:S04]  /*65ad0*/  LDL.LU R12, [R1+0x2a0] ;  /* 0x0002a000010c7983 */ /* 0x000ea80000300800 */
[----:B------:R-:W2:Y:S04]  /*65ae0*/  LDL.LU R13, [R1+0x2a4] ;  /* 0x0002a400010d7983 */ /* 0x000ea80000300800 */
[----:B--2---:R0:W-:Y:S04]  /*65af0*/  STL.64 [R1+0x4638], R12 ;  /* 0x0046380c01007387 */ /* 0x0041e80000100a00 */
[----:B0-----:R-:W2:Y:S04]  /*65b00*/  LDL.LU R12, [R1+0x2b0] ;  /* 0x0002b000010c7983 */ /* 0x001ea80000300800 */
[----:B------:R-:W2:Y:S04]  /*65b10*/  LDL.LU R13, [R1+0x2b4] ;  /* 0x0002b400010d7983 */ /* 0x000ea80000300800 */
[----:B--2---:R0:W-:Y:S04]  /*65b20*/  STL.64 [R1+0x4648], R12 ;  /* 0x0046480c01007387 */ /* 0x0041e80000100a00 */
[----:B0-----:R-:W3:Y:S04]  /*65b30*/  LDL.LU R12, [R1+0x300] ;  /* 0x00030000010c7983 */ /* 0x001ee80000300800 */
[----:B------:R-:W3:Y:S02]  /*65b40*/  LDL.LU R13, [R1+0x304] ;  /* 0x00030400010d7983 */ /* 0x000ee40000300800 */
[----:B---3--:R-:W-:Y:S02]  /*65b50*/  HMMA.16816.F32 R12, R20, R12, R24 ;  /* 0x0000000c140c723c */ /* 0x008fe40000001818 */
[----:B------:R-:W4:-:S15]  /*65b60*/  LDL.LU.64 R24, [R1+0x4658] ;  /* 0x0046580001187983 */ /* 0x000f1e0000300a00 */
[----:B------:R-:W-:Y:S02]  /*65b70*/  NOP ;  /* 0x0000000000007918 */ /* 0x000fe40000000000 */
[----:B------:R-:W-:Y:S01]  /*65b80*/  IMAD.MOV.U32 R0, RZ, RZ, R13 ;  /* 0x000000ffff007224 */ /* 0x000fe200078e000d */
[----:B------:R4:W-:Y:S01]  /*65b90*/  STL [R1+0x110], R12 ;  /* 0x0001100c01007387 */ /* 0x0009e20000100800 */
[----:B------:R-:W-:Y:S02]  /*65ba0*/  IMAD.MOV.U32 R29, RZ, RZ, R14 ;  /* 0x000000ffff1d7224 */ /* 0x000fe400078e000e */
[----:B------:R-:W-:-:S05]  /*65bb0*/  IMAD.MOV.U32 R2, RZ, RZ, R15 ;  /* 0x000000ffff027224 */ /* 0x000fca00078e000f */
[----:B------:R-:W-:Y:S04]  /*65bc0*/  STL [R1+0x4528], R2 ;  /* 0x0045280201007387 */ /* 0x000fe80000100800 */
[----:B------:R-:W-:Y:S04]  /*65bd0*/  STL [R1+0x4524], R29 ;  /* 0x0045241d01007387 */ /* 0x000fe80000100800 */
[----:B------:R-:W-:Y:S01]  /*65be0*/  STL [R1+0x4520], R0 ;  /* 0x0045200001007387 */ /* 0x000fe20000100800 */
[----:B----4-:R-:W-:Y:S03]  /*65bf0*/  HMMA.16816.F32 R12, R20, R24, R16 ;  /* 0x00000018140c723c */ /* 0x010fe60000001810 */
[----:B------:R-:W2:Y:S04]  /*65c00*/  LDL.LU.64 R16, [R1+0x6d0] ;  /* 0x0006d00001107983 */ /* 0x000ea80000300a00 */
[----:B------:R-:W2:-:S12]  /*65c10*/  LDL.LU.64 R18, [R1+0x6d8] ;  /* 0x0006d80001127983 */ /* 0x000e980000300a00 */
[----:B------:R0:W-:Y:S04]  /*65c20*/  STL.64 [R1+0x100], R12 ;  /* 0x0001000c01007387 */ /* 0x0001e80000100a00 */
[----:B------:R1:W-:Y:S04]  /*65c30*/  STL.64 [R1+0x108], R14 ;  /* 0x0001080e01007387 */ /* 0x0003e80000100a00 */
[----:B0-----:R-:W3:Y:S04]  /*65c40*/  LDL.LU.64 R12, [R1+0x6c0] ;  /* 0x0006c000010c7983 */ /* 0x001ee80000300a00 */
[----:B-1----:R-:W3:Y:S04]  /*65c50*/  LDL.LU.64 R14, [R1+0x6c8] ;  /* 0x0006c800010e7983 */ /* 0x002ee80000300a00 */
[----:B------:R-:W4:Y:S04]  /*65c60*/  LDL.LU R24, [R1+0x290] ;  /* 0x0002900001187983 */ /* 0x000f280000300800 */
[----:B------:R-:W4:Y:S04]  /*65c70*/  LDL.LU R25, [R1+0x294] ;  /* 0x0002940001197983 */ /* 0x000f280000300800 */
[----:B----4-:R0:W-:Y:S04]  /*65c80*/  STL.64 [R1+0x4640], R24 ;  /* 0x0046401801007387 */ /* 0x0101e80000100a00 */
[----:B0-----:R-:W4:Y:S04]  /*65c90*/  LDL.LU.64 R24, [R1+0x6e0] ;  /* 0x0006e00001187983 */ /* 0x001f280000300a00 */
[----:B------:R-:W4:Y:S01]  /*65ca0*/  LDL.LU.64 R26, [R1+0x6e8] ;  /* 0x0006e800011a7983 */ /* 0x000f220000300a00 */
[C---:B--2---:R-:W-:Y:S08]  /*65cb0*/  HMMA.16816.F32 R4, R20.reuse, R4, R16 ;  /* 0x000000041404723c */ /* 0x044ff00000001810 */
[----:B----4-:R-:W-:-:S15]  /*65cc0*/  HMMA.16816.F32 R8, R20, R8, R24 ;  /* 0x000000081408723c */ /* 0x010fde0000001818 */
[----:B------:R-:W-:-:S04]  /*65cd0*/  NOP ;  /* 0x0000000000007918 */ /* 0x000fc80000000000 */
[----:B------:R0:W-:Y:S01]  /*65ce0*/  STL [R1+0xf0], R8 ;  /* 0x0000f00801007387 */ /* 0x0001e20000100800 */
[----:B------:R-:W-:Y:S02]  /*65cf0*/  IMAD.MOV.U32 R0, RZ, RZ, R11 ;  /* 0x000000ffff007224 */ /* 0x000fe400078e000b */
[----:B------:R-:W-:Y:S01]  /*65d00*/  IMAD.MOV.U32 R29, RZ, RZ, R10 ;  /* 0x000000ffff1d7224 */ /* 0x000fe200078e000a */
[----:B------:R-:W2:Y:S01]  /*65d10*/  LDL.LU.64 R24, [R1+0x6b0] ;  /* 0x0006b00001187983 */ /* 0x000ea20000300a00 */
[----:B------:R-:W-:-:S03]  /*65d20*/  IMAD.MOV.U32 R2, RZ, RZ, R9 ;  /* 0x000000ffff027224 */ /* 0x000fc600078e0009 */
[----:B------:R-:W2:Y:S04]  /*65d30*/  LDL.LU.64 R26, [R1+0x6b8] ;  /* 0x0006b800011a7983 */ /* 0x000ea80000300a00 */
[----:B0-----:R-:W4:Y:S04]  /*65d40*/  LDL.LU.64 R8, [R1+0x6a0] ;  /* 0x0006a00001087983 */ /* 0x001f280000300a00 */
[----:B------:R-:W4:Y:S04]  /*65d50*/  LDL.LU.64 R10, [R1+0x6a8] ;  /* 0x0006a800010a7983 */ /* 0x000f280000300a00 */
[----:B------:R-:W-:Y:S04]  /*65d60*/  STL [R1+0x4534], R0 ;  /* 0x0045340001007387 */ /* 0x000fe80000100800 */
[----:B------:R-:W-:Y:S04]  /*65d70*/  STL [R1+0x4530], R29 ;  /* 0x0045301d01007387 */ /* 0x000fe80000100800 */
[----:B------:R-:W-:Y:S04]  /*65d80*/  STL [R1+0x452c], R2 ;  /* 0x00452c0201007387 */ /* 0x000fe80000100800 */
[----:B------:R-:W3:Y:S04]  /*65d90*/  LDL.LU.64 R16, [R1+0x4650] ;  /* 0x0046500001107983 */ /* 0x000ee80000300a00 */
[----:B------:R0:W-:Y:S04]  /*65da0*/  STL.64 [R1+0xe0], R4 ;  /* 0x0000e00401007387 */ /* 0x0001e80000100a00 */
[----:B------:R-:W-:Y:S04]  /*65db0*/  STL.64 [R1+0xe8], R6 ;  /* 0x0000e80601007387 */ /* 0x000fe80000100a00 */
[----:B0-----:R-:W2:Y:S04]  /*65dc0*/  LDL.LU R4, [R1+0x280] ;  /* 0x0002800001047983 */ /* 0x001ea80000300800 */
[----:B------:R-:W2:Y:S01]  /*65dd0*/  LDL.LU R5, [R1+0x284] ;  /* 0x0002840001057983 */ /* 0x000ea20000300800 */
[----:B---3--:R-:W-:Y:S03]  /*65de0*/  HMMA.16816.F32 R16, R20, R16, R12 ;  /* 0x000000101410723c */ /* 0x008fe6000000180c */
[----:B------:R-:W2:-:S15]  /*65df0*/  LDL.LU.64 R12, [R1+0x4648] ;  /* 0x00464800010c7983 */ /* 0x000e9e0000300a00 */
[----:B------:R-:W-:Y:S01]  /*65e00*/  NOP ;  /* 0x0000000000007918 */ /* 0x000fe20000000000 */
[----:B------:R-:W-:Y:S01]  /*65e10*/  IMAD.MOV.U32 R2, RZ, RZ, R19 ;  /* 0x000000ffff027224 */ /* 0x000fe200078e0013 */
[----:B------:R0:W-:Y:S01]  /*65e20*/  STL [R1+0xd0], R16 ;  /* 0x0000d01001007387 */ /* 0x0001e20000100800 */
[----:B------:R-:W-:Y:S02]  /*65e30*/  IMAD.MOV.U32 R29, RZ, RZ, R18 ;  /* 0x000000ffff1d7224 */ /* 0x000fe400078e0012 */
[----:B------:R-:W-:Y:S02]  /*65e40*/  IMAD.MOV.U32 R0, RZ, RZ, R17 ;  /* 0x000000ffff007224 */ /* 0x000fe400078e0011 */
[----:B0-----:R-:W3:Y:S04]  /*65e50*/  LDL.LU.64 R16, [R1+0x690] ;  /* 0x0006900001107983 */ /* 0x001ee80000300a00 */
[----:B------:R-:W3:Y:S04]  /*65e60*/  LDL.LU.64 R18, [R1+0x698] ;  /* 0x0006980001127983 */ /* 0x000ee80000300a00 */
[----:B------:R-:W-:Y:S04]  /*65e70*/  STL [R1+0x4540], R2 ;  /* 0x0045400201007387 */ /* 0x000fe80000100800 */
[----:B------:R-:W-:Y:S04]  /*65e80*/  STL [R1+0x453c], R29 ;  /* 0x00453c1d01007387 */ /* 0x000fe80000100800 */
[----:B------:R-:W-:Y:S01]  /*65e90*/  STL [R1+0x4538], R0 ;  /* 0x0045380001007387 */ /* 0x000fe20000100800 */
[----:B--2---:R-:W-:Y:S03]  /*65ea0*/  HMMA.16816.F32 R12, R20, R12, R24 ;  /* 0x0000000c140c723c */ /* 0x004fe60000001818 */
[----:B------:R-:W3:-:S15]  /*65eb0*/  LDL.LU.64 R24, [R1+0x4640] ;  /* 0x0046400001187983 */ /* 0x000ede0000300a00 */
[----:B------:R-:W-:Y:S01]  /*65ec0*/  NOP ;  /* 0x0000000000007918 */ /* 0x000fe20000000000 */
[----:B------:R0:W-:Y:S04]  /*65ed0*/  STL.64 [R1+0xc0], R12 ;  /* 0x0000c00c01007387 */ /* 0x0001e80000100a00 */
[----:B------:R-:W-:Y:S04]  /*65ee0*/  STL.64 [R1+0xc8], R14 ;  /* 0x0000c80e01007387 */ /* 0x000fe80000100a00 */
[----:B0-----:R-:W4:Y:S02]  /*65ef0*/  LDL.LU.64 R12, [R1+0x4638] ;  /* 0x00463800010c7983 */ /* 0x001f240000300a00 */
[----:B----4-:R-:W-:-:S15]  /*65f00*/  HMMA.16816.F32 R8, R20, R12, R8 ;  /* 0x0000000c1408723c */ /* 0x010fde0000001808 */
[----:B------:R-:W-:-:S04]  /*65f10*/  NOP ;  /* 0x0000000000007918 */ /* 0x000fc80000000000 */
[----:B------:R0:W-:Y:S04]  /*65f20*/  STL [R1+0xb0], R8 ;  /* 0x0000b00801007387 */ /* 0x0001e80000100800 */
[----:B------:R-:W2:Y:S04]  /*65f30*/  LDL.LU R12, [R1+0x260] ;  /* 0x00026000010c7983 */ /* 0x000ea80000300800 */
[----:B------:R-:W2:Y:S01]  /*65f40*/  LDL.LU R13, [R1+0x264] ;  /* 0x00026400010d7983 */ /* 0x000ea20000300800 */
[----:B---3--:R-:W-:Y:S01]  /*65f50*/  HMMA.16816.F32 R16, R20, R24, R16 ;  /* 0x000000181410723c */ /* 0x008fe20000001810 */
[----:B------:R-:W-:-:S02]  /*65f60*/  IMAD.MOV.U32 R0, RZ, RZ, R11 ;  /* 0x000000ffff007224 */ /* 0x000fc400078e000b */
[----:B------:R-:W-:Y:S02]  /*65f70*/  IMAD.MOV.U32 R2, RZ, RZ, R9 ;  /* 0x000000ffff027224 */ /* 0x000fe400078e0009 */
[----:B------:R-:W-:Y:S01]  /*65f80*/  IMAD.MOV.U32 R29, RZ, RZ, R10 ;  /* 0x000000ffff1d7224 */ /* 0x000fe200078e000a */
[----:B0-----:R-:W3:Y:S04]  /*65f90*/  LDL.LU.64 R8, [R1+0x680] ;  /* 0x0006800001087983 */ /* 0x001ee80000300a00 */
[----:B------:R-:W3:Y:S04]  /*65fa0*/  LDL.LU.64 R10, [R1+0x688] ;  /* 0x00068800010a7983 */ /* 0x000ee80000300a00 */
[----:B--2---:R0:W-:Y:S04]  /*65fb0*/  STL.64 [R1+0x4628], R12 ;  /* 0x0046280c01007387 */ /* 0x0041e80000100a00 */
[----:B------:R-:W-:Y:S04]  /*65fc0*/  STL [R1+0x454c], R0 ;  /* 0x00454c0001007387 */ /* 0x000fe80000100800 */
[----:B------:R-:W-:Y:S04]  /*65fd0*/  STL [R1+0x4548], R29 ;  /* 0x0045481d01007387 */ /* 0x000fe80000100800 */
[----:B------:R-:W-:Y:S04]  /*65fe0*/  STL [R1+0x4544], R2 ;  /* 0x0045440201007387 */ /* 0x000fe80000100800 */
[----:B0-----:R-:W2:Y:S04]  /*65ff0*/  LDL.LU R12, [R1+0x270] ;  /* 0x00027000010c7983 */ /* 0x001ea80000300800 */
[----:B------:R0:W-:Y:S04]  /*66000*/  STL.64 [R1+0xa0], R16 ;  /* 0x0000a01001007387 */ /* 0x0001e80000100a00 */
[----:B------:R-:W-:Y:S04]  /*66010*/  STL.64 [R1+0xa8], R18 ;  /* 0x0000a81201007387 */ /* 0x000fe80000100a00 */
[----:B------:R-:W2:Y:S04]  /*66020*/  LDL.LU R13, [R1+0x274] ;  /* 0x00027400010d7983 */ /* 0x000ea80000300800 */
[----:B0-----:R-:W4:Y:S04]  /*66030*/  LDL.LU R16, [R1+0x240] ;  /* 0x0002400001107983 */ /* 0x001f280000300800 */
[----:B------:R-:W4:Y:S01]  /*66040*/  LDL.LU R17, [R1+0x244] ;  /* 0x0002440001117983 */ /* 0x000f220000300800 */
[----:B---3--:R-:W-:Y:S03]  /*66050*/  HMMA.16816.F32 R4, R20, R4, R8 ;  /* 0x000000041404723c */ /* 0x008fe60000001808 */
[----:B----4-:R0:W-:Y:S04]  /*66060*/  STL.64 [R1+0x4618], R16 ;  /* 0x0046181001007387 */ /* 0x0101e80000100a00 */
[----:B------:R-:W3:Y:S04]  /*66070*/  LDL.LU R24, [R1+0x220] ;  /* 0x0002200001187983 */ /* 0x000ee80000300800 */
[----:B------:R-:W3:Y:S04]  /*66080*/  LDL.LU R25, [R1+0x224] ;  /* 0x0002240001197983 */ /* 0x000ee80000300800 */
[----:B0-----:R-:W4:Y:S04]  /*66090*/  LDL.LU R16, [R1+0x250] ;  /* 0x0002500001107983 */ /* 0x001f280000300800 */
[----:B------:R-:W4:Y:S04]  /*660a0*/  LDL.LU R17, [R1+0x254] ;  /* 0x0002540001117983 */ /* 0x000f280000300800 */
[----:B----4-:R0:W-:Y:S04]  /*660b0*/  STL.64 [R1+0x4630], R16 ;  /* 0x0046301001007387 */ /* 0x0101e80000100a00 */
[----:B---3--:R1:W-:Y:S04]  /*660c0*/  STL.64 [R1+0x4608], R24 ;  /* 0x0046081801007387 */ /* 0x0083e80000100a00 */
[----:B------:R3:W-:Y:S04]  /*660d0*/  STL [R1+0x90], R4 ;  /* 0x0000900401007387 */ /* 0x0007e80000100800 */
[----:B0-----:R-:W2:Y:S04]  /*660e0*/  LDL.LU.64 R16, [R1+0x670] ;  /* 0x0006700001107983 */ /* 0x001ea80000300a00 */
[----:B------:R-:W2:Y:S04]  /*660f0*/  LDL.LU.64 R18, [R1+0x678] ;  /* 0x0006780001127983 */ /* 0x000ea80000300a00 */
[----:B-1----:R-:W4:Y:S04]  /*66100*/  LDL.LU R24, [R1+0x230] ;  /* 0x0002300001187983 */ /* 0x002f280000300800 */
[----:B------:R-:W4:Y:S01]  /*66110*/  LDL.LU R25, [R1+0x234] ;  /* 0x0002340001197983 */ /* 0x000f220000300800 */
[----:B------:R-:W-:-:S03]  /*66120*/  IMAD.MOV.U32 R0, RZ, RZ, R5 ;  /* 0x000000ffff007224 */ /* 0x000fc600078e0005 */
[----:B----4-:R0:W-:Y:S04]  /*66130*/  STL.64 [R1+0x4620], R24 ;  /* 0x0046201801007387 */ /* 0x0101e80000100a00 */
[----:B---3--:R-:W3:Y:S04]  /*66140*/  LDL.LU R4, [R1+0x200] ;  /* 0x0002000001047983 */ /* 0x008ee80000300800 */
[----:B------:R-:W3:Y:S01]  /*66150*/  LDL.LU R5, [R1+0x204] ;  /* 0x0002040001057983 */ /* 0x000ee20000300800 */
[----:B--2---:R-:W-:Y:S03]  /*66160*/  HMMA.16816.F32 R12, R20, R12, R16 ;  /* 0x0000000c140c723c */ /* 0x004fe60000001810 */
[----:B---3--:R1:W-:Y:S04]  /*66170*/  STL.64 [R1+0x4600], R4 ;  /* 0x0046000401007387 */ /* 0x0083e80000100a00 */
[----:B------:R-:W2:Y:S04]  /*66180*/  LDL.LU R8, [R1+0x210] ;  /* 0x0002100001087983 */ /* 0x000ea80000300800 */
[----:B------:R-:W2:Y:S01]  /*66190*/  LDL.LU R9, [R1+0x214] ;  /* 0x0002140001097983 */ /* 0x000ea20000300800 */
[----:B------:R-:W-:-:S03]  /*661a0*/  IMAD.MOV.U32 R29, RZ, RZ, R6 ;  /* 0x000000ffff1d7224 */ /* 0x000fc600078e0006 */
[----:B0-----:R-:W3:Y:S01]  /*661b0*/  LDL.LU.64 R24, [R1+0x650] ;  /* 0x0006500001187983 */ /* 0x001ee20000300a00 */
[----:B------:R-:W-:-:S03]  /*661c0*/  IMAD.MOV.U32 R2, RZ, RZ, R7 ;  /* 0x000000ffff027224 */ /* 0x000fc600078e0007 */
[----:B------:R-:W3:Y:S04]  /*661d0*/  LDL.LU.64 R26, [R1+0x658] ;  /* 0x00065800011a7983 */ /* 0x000ee80000300a00 */
[----:B-1----:R-:W4:Y:S04]  /*661e0*/  LDL.LU.64 R4, [R1+0x640] ;  /* 0x0006400001047983 */ /* 0x002f280000300a00 */
[----:B------:R-:W4:Y:S04]  /*661f0*/  LDL.LU.64 R6, [R1+0x648] ;  /* 0x0006480001067983 */ /* 0x000f280000300a00 */
[----:B--2---:R0:W-:Y:S04]  /*66200*/  STL.64 [R1+0x4610], R8 ;  /* 0x0046100801007387 */ /* 0x0041e80000100a00 */
[----:B0-----:R-:W2:Y:S04]  /*66210*/  LDL.LU.64 R8, [R1+0x660] ;  /* 0x0006600001087983 */ /* 0x001ea80000300a00 */
[----:B------:R-:W2:Y:S04]  /*66220*/  LDL.LU.64 R10, [R1+0x668] ;  /* 0x00066800010a7983 */ /* 0x000ea80000300a00 */
[----:B------:R-:W-:Y:S04]  /*66230*/  STL [R1+0x4558], R2 ;  /* 0x0045580201007387 */ /* 0x000fe80000100800 */
[----:B------:R-:W-:Y:S04]  /*66240*/  STL [R1+0x4554], R29 ;  /* 0x0045541d01007387 */ /* 0x000fe80000100800 */
[----:B------:R-:W-:Y:S04]  /*66250*/  STL [R1+0x4550], R0 ;  /* 0x0045500001007387 */ /* 0x000fe80000100800 */
[----:B------:R-:W3:Y:S04]  /*66260*/  LDL.LU.64 R16, [R1+0x4630] ;  /* 0x0046300001107983 */ /* 0x000ee80000300a00 */
[----:B------:R0:W-:Y:S04]  /*66270*/  STL.64 [R1+0x80], R12 ;  /* 0x0000800c01007387 */ /* 0x0001e80000100a00 */
[----:B------:R-:W-:Y:S04]  /*66280*/  STL.64 [R1+0x88], R14 ;  /* 0x0000880e01007387 */ /* 0x000fe80000100a00 */
[----:B0-----:R-:W2:Y:S01]  /*66290*/  LDL.LU.64 R12, [R1+0x4628] ;  /* 0x00462800010c7983 */ /* 0x001ea20000300a00 */
        /* <DEDUP_REMOVED lines=15> */
[----:B------:R0:W-:Y:S04]  /*66390*/  STL.64 [R1+0x60], R16 ;  /* 0x0000601001007387 */ /* 0x0001e80000100a00 */
[----:B------:R-:W-:Y:S04]  /*663a0*/  STL.64 [R1+0x68], R18 ;  /* 0x0000681201007387 */ /* 0x000fe80000100a00 */
[----:B0-----:R-:W4:Y:S01]  /*663b0*/  LDL.LU.64 R16, [R1+0x4618] ;  /* 0x0046180001107983 */ /* 0x001f220000300a00 */
[C---:B--2---:R-:W-:Y:S08]  /*663c0*/  HMMA.16816.F32 R24, R20.reuse, R24, R8 ;  /* 0x000000181418723c */ /* 0x044ff00000001808 */
[----:B----4-:R-:W-:-:S15]  /*663d0*/  HMMA.16816.F32 R4, R20, R16, R4 ;  /* 0x000000101404723c */ /* 0x010fde0000001804 */
[----:B------:R-:W-:-:S04]  /*663e0*/  NOP ;  /* 0x0000000000007918 */ /* 0x000fc80000000000 */
[----:B------:R-:W-:Y:S01]  /*663f0*/  IMAD.MOV.U32 R0, RZ, RZ, R5 ;  /* 0x000000ffff007224 */ /* 0x000fe200078e0005 */
[----:B------:R0:W-:Y:S01]  /*66400*/  STL [R1+0x50], R4 ;  /* 0x0000500401007387 */ /* 0x0001e20000100800 */
[----:B------:R-:W-:Y:S02]  /*66410*/  IMAD.MOV.U32 R2, RZ, RZ, R7 ;  /* 0x000000ffff027224 */ /* 0x000fe400078e0007 */
[----:B------:R-:W-:Y:S01]  /*66420*/  IMAD.MOV.U32 R29, RZ, RZ, R6 ;  /* 0x000000ffff1d7224 */ /* 0x000fe200078e0006 */
[----:B0-----:R-:W2:Y:S04]  /*66430*/  LDL.LU.64 R4, [R1+0x610] ;  /* 0x0006100001047983 */ /* 0x001ea80000300a00 */
[----:B------:R-:W2:Y:S04]  /*66440*/  LDL.LU.64 R6, [R1+0x618] ;  /* 0x0006180001067983 */ /* 0x000ea80000300a00 */
[----:B------:R-:W4:Y:S04]  /*66450*/  LDL.LU.64 R16, [R1+0x600] ;  /* 0x0006000001107983 */ /* 0x000f280000300a00 */
[----:B------:R-:W4:Y:S04]  /*66460*/  LDL.LU.64 R18, [R1+0x608] ;  /* 0x0006080001127983 */ /* 0x000f280000300a00 */
[----:B------:R-:W-:Y:S04]  /*66470*/  STL [R1+0x4570], R2 ;  /* 0x0045700201007387 */ /* 0x000fe80000100800 */
[----:B------:R-:W-:Y:S04]  /*66480*/  STL [R1+0x456c], R29 ;  /* 0x00456c1d01007387 */ /* 0x000fe80000100800 */
[----:B------:R-:W-:Y:S04]  /*66490*/  STL [R1+0x4568], R0 ;  /* 0x0045680001007387 */ /* 0x000fe80000100800 */
[----:B------:R-:W2:Y:S04]  /*664a0*/  LDL.LU.64 R8, [R1+0x4610] ;  /* 0x0046100001087983 */ /* 0x000ea80000300a00 */
[----:B------:R0:W-:Y:S04]  /*664b0*/  STL.64 [R1+0x40], R24 ;  /* 0x0000401801007387 */ /* 0x0001e80000100a00 */
[----:B------:R1:W-:Y:S04]  /*664c0*/  STL.64 [R1+0x48], R26 ;  /* 0x0000481a01007387 */ /* 0x0003e80000100a00 */
[----:B0-----:R-:W3:Y:S02]  /*664d0*/  LDL.LU.64 R24, [R1+0x4608] ;  /* 0x0046080001187983 */ /* 0x001ee40000300a00 */
[C---:B---3--:R-:W-:Y:S08]  /*664e0*/  HMMA.16816.F32 R12, R20.reuse, R24, R12 ;  /* 0x00000018140c723c */ /* 0x048ff0000000180c */
[----:B--2---:R-:W-:Y:S11]  /*664f0*/  HMMA.16816.F32 R8, R20, R8, R4 ;  /* 0x000000081408723c */ /* 0x004ff60000001804 */
[----:B------:R0:W-:Y:S01]  /*66500*/  STL [R1+0x30], R12 ;  /* 0x0000300c01007387 */ /* 0x0001e20000100800 */
[----:B------:R-:W-:-:S02]  /*66510*/  IMAD.MOV.U32 R0, RZ, RZ, R15 ;  /* 0x000000ffff007224 */ /* 0x000fc400078e000f */
[----:B------:R-:W-:Y:S01]  /*66520*/  IMAD.MOV.U32 R29, RZ, RZ, R14 ;  /* 0x000000ffff1d7224 */ /* 0x000fe200078e000e */
[----:B------:R-:W2:Y:S01]  /*66530*/  LDL.LU.64 R24, [R1+0x5f0] ;  /* 0x0005f00001187983 */ /* 0x000ea20000300a00 */
[----:B------:R-:W-:-:S03]  /*66540*/  IMAD.MOV.U32 R2, RZ, RZ, R13 ;  /* 0x000000ffff027224 */ /* 0x000fc600078e000d */
[----:B-1----:R-:W2:Y:S04]  /*66550*/  LDL.LU.64 R26, [R1+0x5f8] ;  /* 0x0005f800011a7983 */ /* 0x002ea80000300a00 */
[----:B0-----:R-:W3:Y:S04]  /*66560*/  LDL.LU.64 R12, [R1+0x3f0] ;  /* 0x0003f000010c7983 */ /* 0x001ee80000300a00 */
[----:B------:R-:W3:Y:S04]  /*66570*/  LDL.LU.64 R14, [R1+0x3f8] ;  /* 0x0003f800010e7983 */ /* 0x000ee80000300a00 */
[----:B------:R-:W-:Y:S04]  /*66580*/  STL [R1+0x457c], R0 ;  /* 0x00457c0001007387 */ /* 0x000fe80000100800 */
[----:B------:R-:W-:Y:S04]  /*66590*/  STL [R1+0x4578], R29 ;  /* 0x0045781d01007387 */ /* 0x000fe80000100800 */
[----:B------:R-:W-:Y:S04]  /*665a0*/  STL [R1+0x4574], R2 ;  /* 0x0045740201007387 */ /* 0x000fe80000100800 */
[----:B------:R-:W4:Y:S04]  /*665b0*/  LDL.LU.64 R4, [R1+0x4600] ;  /* 0x0046000001047983 */ /* 0x000f280000300a00 */
[----:B------:R-:W-:Y:S04]  /*665c0*/  STL.64 [R1+0x20], R8 ;  /* 0x0000200801007387 */ /* 0x000fe80000100a00 */
[----:B------:R0:W-:Y:S04]  /*665d0*/  STL.64 [R1+0x28], R10 ;  /* 0x0000280a01007387 */ /* 0x0001e80000100a00 */
[----:B0-----:R-:W2:Y:S04]  /*665e0*/  LDL.LU.64 R10, [R1+0x45f8] ;  /* 0x0045f800010a7983 */ /* 0x001ea80000300a00 */
[----:B------:R-:W2:Y:S01]  /*665f0*/  LDL.LU.64 R8, [R1+0x45f0] ;  /* 0x0045f00001087983 */ /* 0x000ea20000300a00 */
[----:B----4-:R-:W-:Y:S03]  /*66600*/  HMMA.16816.F32 R4, R20, R4, R16 ;  /* 0x000000041404723c */ /* 0x010fe60000001810 */
[----:B------:R-:W4:-:S15]  /*66610*/  LDL.LU.64 R18, [R1+0x45e8] ;  /* 0x0045e80001127983 */ /* 0x000f1e0000300a00 */
[----:B------:R-:W-:Y:S01]  /*66620*/  NOP ;  /* 0x0000000000007918 */ /* 0x000fe20000000000 */
[----:B------:R-:W-:Y:S01]  /*66630*/  IMAD.MOV.U32 R29, RZ, RZ, R6 ;  /* 0x000000ffff1d7224 */ /* 0x000fe200078e0006 */
[----:B------:R0:W-:Y:S01]  /*66640*/  STL [R1+0x10], R4 ;  /* 0x0000100401007387 */ /* 0x0001e20000100800 */
[----:B------:R-:W-:Y:S02]  /*66650*/  IMAD.MOV.U32 R2, RZ, RZ, R7 ;  /* 0x000000ffff027224 */ /* 0x000fe400078e0007 */
[----:B------:R-:W-:Y:S01]  /*66660*/  IMAD.MOV.U32 R0, RZ, RZ, R5 ;  /* 0x000000ffff007224 */ /* 0x000fe200078e0005 */
[----:B------:R-:W2:Y:S04]  /*66670*/  LDL.LU.64 R6, [R1+0x45e0] ;  /* 0x0045e00001067983 */ /* 0x000ea80000300a00 */
[----:B0-----:R-:W2:Y:S04]  /*66680*/  LDL.LU.64 R4, [R1+0x45d8] ;  /* 0x0045d80001047983 */ /* 0x001ea80000300a00 */
[----:B------:R-:W2:Y:S04]  /*66690*/  LDL.LU R16, [R1+0x3a0] ;  /* 0x0003a00001107983 */ /* 0x000ea80000300800 */
[----:B------:R-:W2:Y:S04]  /*666a0*/  LDL.LU R17, [R1+0x3a4] ;  /* 0x0003a40001117983 */ /* 0x000ea80000300800 */
[----:B----4-:R-:W-:Y:S04]  /*666b0*/  STL.64 [R1+0x45b8], R18 ;  /* 0x0045b81201007387 */ /* 0x010fe80000100a00 */
[----:B--2---:R0:W-:Y:S04]  /*666c0*/  STL.64 [R1+0x45b0], R16 ;  /* 0x0045b01001007387 */ /* 0x0041e80000100a00 */
[----:B0-----:R-:W2:Y:S04]  /*666d0*/  LDL.LU R16, [R1+0x1f0] ;  /* 0x0001f00001107983 */ /* 0x001ea80000300800 */
[----:B------:R-:W2:Y:S02]  /*666e0*/  LDL.LU R17, [R1+0x1f4] ;  /* 0x0001f40001117983 */ /* 0x000ea40000300800 */
[C---:B--2---:R-:W-:Y:S02]  /*666f0*/  HMMA.16816.F32 R16, R20.reuse, R16, R24 ;  /* 0x000000101410723c */ /* 0x044fe40000001818 */
[----:B------:R-:W3:Y:S06]  /*66700*/  LDL.LU.64 R24, [R1+0x45d0] ;  /* 0x0045d00001187983 */ /* 0x000eec0000300a00 */
[----:B---3--:R-:W-:-:S15]  /*66710*/  HMMA.16816.F32 R24, R20, R24, R12 ;  /* 0x000000181418723c */ /* 0x008fde000000180c */
[----:B------:R-:W-:-:S04]  /*66720*/  NOP ;  /* 0x0000000000007918 */ /* 0x000fc80000000000 */
[----:B------:R0:W-:Y:S04]  /*66730*/  STL.64 [R1+0x42b0], R26 ;  /* 0x0042b01a01007387 */ /* 0x0001e80000100a00 */
[----:B------:R-:W-:Y:S04]  /*66740*/  STL.64 [R1], R16 ;  /* 0x0000001001007387 */ /* 0x000fe80000100a00 */
[----:B------:R-:W-:Y:S04]  /*66750*/  STL.64 [R1+0x8], R18 ;  /* 0x0000081201007387 */ /* 0x000fe80000100a00 */
[----:B------:R1:W-:Y:S04]  /*66760*/  STL.64 [R1+0x42a8], R24 ;  /* 0x0042a81801007387 */ /* 0x0003e80000100a00 */
[----:B0-----:R-:W2:Y:S04]  /*66770*/  LDL.LU R26, [R1+0x378] ;  /* 0x00037800011a7983 */ /* 0x001ea80000300800 */
[----:B------:R-:W2:Y:S04]  /*66780*/  LDL.LU R27, [R1+0x37c] ;  /* 0x00037c00011b7983 */ /* 0x000ea80000300800 */
[----:B------:R-:W3:Y:S01]  /*66790*/  LDL.LU.64 R12, [R1+0x3d0] ;  /* 0x0003d000010c7983 */ /* 0x000ee20000300a00 */
[----:B-1----:R-:W-:-:S03]  /*667a0*/  IMAD.MOV.U32 R24, RZ, RZ, R5 ;  /* 0x000000ffff187224 */ /* 0x002fc600078e0005 */
[----:B------:R-:W3:Y:S01]  /*667b0*/  LDL.LU.64 R14, [R1+0x3d8] ;  /* 0x0003d800010e7983 */ /* 0x000ee20000300a00 */
[----:B------:R-:W-:-:S03]  /*667c0*/  IMAD.MOV.U32 R25, RZ, RZ, R9 ;  /* 0x000000ffff197224 */ /* 0x000fc600078e0009 */
[----:B--2---:R0:W-:Y:S04]  /*667d0*/  STL.64 [R1+0x4580], R26 ;  /* 0x0045801a01007387 */ /* 0x0041e80000100a00 */
[----:B------:R-:W2:Y:S04]  /*667e0*/  LDL.LU R5, [R1+0x45cc] ;  /* 0x0045cc0001057983 */ /* 0x000ea80000300800 */
[----:B------:R-:W3:Y:S01]  /*667f0*/  LDL.LU R9, [R1+0x45c8] ;  /* 0x0045c80001097983 */ /* 0x000ee20000300800 */
[----:B0-----:R-:W-:-:S03]  /*66800*/  IMAD.MOV.U32 R26, RZ, RZ, R7 ;  /* 0x000000ffff1a7224 */ /* 0x001fc600078e0007 */
[----:B------:R-:W4:Y:S01]  /*66810*/  LDL.LU.64 R16, [R1+0x3c0] ;  /* 0x0003c00001107983 */ /* 0x000f220000300a00 */
[----:B------:R-:W-:-:S03]  /*66820*/  IMAD.MOV.U32 R27, RZ, RZ, R6 ;  /* 0x000000ffff1b7224 */ /* 0x000fc600078e0006 */
[----:B------:R-:W4:Y:S04]  /*66830*/  LDL.LU.64 R18, [R1+0x3c8] ;  /* 0x0003c80001127983 */ /* 0x000f280000300a00 */
[----:B------:R-:W-:Y:S04]  /*66840*/  STL.64 [R1+0x45a0], R26 ;  /* 0x0045a01a01007387 */ /* 0x000fe80000100a00 */
[----:B------:R0:W-:Y:S04]  /*66850*/  STL.64 [R1+0x4598], R24 ;  /* 0x0045981801007387 */ /* 0x0001e80000100a00 */
[----:B0-----:R-:W2:Y:S04]  /*66860*/  LDL.LU.64 R24, [R1+0x3e0] ;  /* 0x0003e00001187983 */ /* 0x001ea80000300a00 */
[----:B------:R-:W2:Y:S02]  /*66870*/  LDL.LU.64 R26, [R1+0x3e8] ;  /* 0x0003e800011a7983 */ /* 0x000ea40000300a00 */
[----:B--2---:R-:W-:Y:S02]  /*66880*/  HMMA.16816.F32 R4, R20, R4, R24 ;  /* 0x000000041404723c */ /* 0x004fe40000001818 */
[----:B------:R-:W2:Y:S04]  /*66890*/  LDL.LU.64 R24, [R1+0x3b0] ;  /* 0x0003b00001187983 */ /* 0x000ea80000300a00 */
[----:B------:R-:W2:-:S13]  /*668a0*/  LDL.LU.64 R26, [R1+0x3b8] ;  /* 0x0003b800011a7983 */ /* 0x000e9a0000300a00 */
[----:B------:R0:W-:Y:S04]  /*668b0*/  STL.64 [R1+0x42a0], R6 ;  /* 0x0042a00601007387 */ /* 0x0001e80000100a00 */
[----:B------:R1:W-:Y:S01]  /*668c0*/  STL.64 [R1+0x4298], R4 ;  /* 0x0042980401007387 */ /* 0x0003e20000100a00 */
[----:B0-----:R-:W-:Y:S02]  /*668d0*/  IMAD.MOV.U32 R6, RZ, RZ, R11 ;  /* 0x000000ffff067224 */ /* 0x001fe400078e000b */
[----:B------:R-:W-:Y:S01]  /*668e0*/  IMAD.MOV.U32 R7, RZ, RZ, R10 ;  /* 0x000000ffff077224 */ /* 0x000fe200078e000a */
[----:B-1----:R-:W2:Y:S01]  /*668f0*/  LDL.LU R4, [R1+0x180] ;  /* 0x0001800001047983 */ /* 0x002ea20000300800 */
[----:B---3--:R-:W-:Y:S03]  /*66900*/  HMMA.16816.F32 R8, R20, R8, R12 ;  /* 0x000000081408723c */ /* 0x008fe6000000180c */
[----:B------:R-:W3:Y:S04]  /*66910*/  LDL.LU R5, [R1+0x184] ;  /* 0x0001840001057983 */ /* 0x000ee80000300800 */
[----:B------:R-:W4:-:S12]  /*66920*/  LDL.LU.64 R12, [R1+0x45c0] ;  /* 0x0045c000010c7983 */ /* 0x000f180000300a00 */
[----:B------:R0:W-:Y:S04]  /*66930*/  STL.64 [R1+0x4290], R10 ;  /* 0x0042900a01007387 */ /* 0x0001e80000100a00 */
[----:B------:R-:W-:Y:S04]  /*66940*/  STL.64 [R1+0x4288], R8 ;  /* 0x0042880801007387 */ /* 0x000fe80000100a00 */
[----:B0-----:R-:W2:Y:S04]  /*66950*/  LDL.LU R10, [R1+0x388] ;  /* 0x00038800010a7983 */ /* 0x001ea80000300800 */
[----:B------:R-:W2:Y:S01]  /*66960*/  LDL.LU R11, [R1+0x38c] ;  /* 0x00038c00010b7983 */ /* 0x000ea20000300800 */
[----:B----4-:R-:W-:Y:S03]  /*66970*/  HMMA.16816.F32 R12, R20, R12, R16 ;  /* 0x0000000c140c723c */ /* 0x010fe60000001810 */
[----:B------:R-:W4:Y:S04]  /*66980*/  LDL.LU.64 R18, [R1+0x45b8] ;  /* 0x0045b80001127983 */ /* 0x000f280000300a00 */
[----:B------:R-:W2:-:S12]  /*66990*/  LDL.LU.64 R16, [R1+0x45b0] ;  /* 0x0045b00001107983 */ /* 0x000e980000300a00 */
[----:B------:R-:W-:Y:S04]  /*669a0*/  STL.64 [R1+0x4280], R14 ;  /* 0x0042800e01007387 */ /* 0x000fe80000100a00 */
[----:B------:R0:W-:Y:S02]  /*669b0*/  STL.64 [R1+0x4278], R12 ;  /* 0x0042780c01007387 */ /* 0x0001e40000100a00 */
[----:B0-----:R-:W-:Y:S02]  /*669c0*/  IMAD.MOV.U32 R12, RZ, RZ, R28 ;  /* 0x000000ffff0c7224 */ /* 0x001fe400078e001c */
[----:B------:R-:W3:Y:S01]  /*669d0*/  LDL.LU R28, [R1+0x45ac] ;  /* 0x0045ac00011c7983 */ /* 0x000ee20000300800 */
[----:B------:R-:W-:-:S03]  /*669e0*/  IMAD.MOV.U32 R13, RZ, RZ, R3 ;  /* 0x000000ffff0d7224 */ /* 0x000fc600078e0003 */
[----:B------:R-:W3:Y:S01]  /*669f0*/  LDL.LU R3, [R1+0x45a8] ;  /* 0x0045a80001037983 */ /* 0x000ee20000300800 */
[----:B----4-:R-:W-:Y:S02]  /*66a00*/  IMAD.MOV.U32 R14, RZ, RZ, R19 ;  /* 0x000000ffff0e7224 */ /* 0x010fe400078e0013 */
[----:B------:R-:W-:Y:S01]  /*66a10*/  IMAD.MOV.U32 R15, RZ, RZ, R18 ;  /* 0x000000ffff0f7224 */ /* 0x000fe200078e0012 */
[----:B--2---:R-:W-:Y:S01]  /*66a20*/  HMMA.16816.F32 R20, R20, R16, R24 ;  /* 0x000000101414723c */ /* 0x004fe20000001818 */
[----:B------:R-:W2:Y:S04]  /*66a30*/  LDL.LU.64 R26, [R1+0x45a0] ;  /* 0x0045a000011a7983 */ /* 0x000ea80000300a00 */
[----:B------:R-:W2:Y:S04]  /*66a40*/  LDL.LU.64 R24, [R1+0x4598] ;  /* 0x0045980001187983 */ /* 0x000ea80000300a00 */
[----:B------:R-:W2:Y:S04]  /*66a50*/  LDL.LU.64 R18, [R1+0x4590] ;  /* 0x0045900001127983 */ /* 0x000ea80000300a00 */
[----:B------:R-:W2:Y:S06]  /*66a60*/  LDL.LU.64 R16, [R1+0x4588] ;  /* 0x0045880001107983 */ /* 0x000eac0000300a00 */
[----:B------:R3:W-:Y:S04]  /*66a70*/  STL.64 [R1+0x42c0], R22 ;  /* 0x0042c01601007387 */ /* 0x0007e80000100a00 */
[----:B------:R2:W-:Y:S01]  /*66a80*/  STL.64 [R1+0x42b8], R20 ;  /* 0x0042b81401007387 */ /* 0x0005e20000100a00 */
[----:B---3--:R-:W-:-:S02]  /*66a90*/  IMAD.MOV.U32 R22, RZ, RZ, R28 ;  /* 0x000000ffff167224 */ /* 0x008fc400078e001c */
[----:B------:R-:W-:-:S07]  /*66aa0*/  IMAD.MOV.U32 R23, RZ, RZ, R3 ;  /* 0x000000ffff177224 */ /* 0x000fce00078e0003 */
[C---:B--2---:R-:W-:Y:S01]  /*66ab0*/  HMMA.16816.F32 R20, R16.reuse, R22, R24 ;  /* 0x000000161014723c */ /* 0x044fe20000001818 */
[----:B------:R-:W2:Y:S07]  /*66ac0*/  LDL.LU.64 R26, [R1+0x4580] ;  /* 0x00458000011a7983 */ /* 0x000eae0000300a00 */
[C---:B------:R-:W-:Y:S11]  /*66ad0*/  HMMA.16816.F32 R8, R16.reuse, R10, R12 ;  /* 0x0000000a1008723c */ /* 0x040ff6000000180c */
[----:B------:R0:W-:Y:S04]  /*66ae0*/  STL.64 [R1+0x3d0], R20 ;  /* 0x0003d01401007387 */ /* 0x0001e80000100a00 */
[----:B------:R1:W-:Y:S04]  /*66af0*/  STL.64 [R1+0x3d8], R22 ;  /* 0x0003d81601007387 */ /* 0x0003e80000100a00 */
[----:B------:R-:W-:Y:S04]  /*66b00*/  STL.64 [R1+0x1a0], R8 ;  /* 0x0001a00801007387 */ /* 0x000fe80000100a00 */
[----:B------:R-:W-:Y:S01]  /*66b10*/  STL.64 [R1+0x1a8], R10 ;  /* 0x0001a80a01007387 */ /* 0x000fe20000100a00 */
[----:B--2---:R-:W-:-:S15]  /*66b20*/  HMMA.16816.F32 R4, R16, R26, R4 ;  /* 0x0000001a1004723c */ /* 0x004fde0000001804 */
[----:B------:R-:W-:-:S04]  /*66b30*/  NOP ;  /* 0x0000000000007918 */ /* 0x000fc80000000000 */
[----:B------:R-:W-:Y:S04]  /*66b40*/  STL.64 [R1+0x190], R4 ;  /* 0x0001900401007387 */ /* 0x000fe80000100a00 */
[----:B------:R-:W2:Y:S04]  /*66b50*/  LDL.LU R26, [R1+0x1f8] ;  /* 0x0001f800011a7983 */ /* 0x000ea80000300800 */
[----:B------:R-:W2:Y:S04]  /*66b60*/  LDL.LU R27, [R1+0x1fc] ;  /* 0x0001fc00011b7983 */ /* 0x000ea80000300800 */
[----:B--2---:R2:W-:Y:S04]  /*66b70*/  STL.64 [R1+0x42c8], R26 ;  /* 0x0042c81a01007387 */ /* 0x0045e80000100a00 */
[----:B0-----:R-:W3:Y:S04]  /*66b80*/  LDL.LU R20, [R1] ;  /* 0x0000000001147983 */ /* 0x001ee80000300800 */
[----:B------:R-:W3:Y:S04]  /*66b90*/  LDL.LU R21, [R1+0x4] ;  /* 0x0000040001157983 */ /* 0x000ee80000300800 */
[----:B-1----:R-:W4:Y:S04]  /*66ba0*/  LDL.LU R22, [R1+0x8] ;  /* 0x0000080001167983 */ /* 0x002f280000300800 */
[----:B------:R-:W4:Y:S04]  /*66bb0*/  LDL.LU R23, [R1+0xc] ;  /* 0x00000c0001177983 */ /* 0x000f280000300800 */
[----:B----4-:R-:W-:Y:S04]  /*66bc0*/  STL.64 [R1+0x42d8], R22 ;  /* 0x0042d81601007387 */ /* 0x010fe80000100a00 */
[----:B---3--:R-:W-:Y:S04]  /*66bd0*/  STL.64 [R1+0x42d0], R20 ;  /* 0x0042d01401007387 */ /* 0x008fe80000100a00 */
[----:B--2---:R-:W2:Y:S04]  /*66be0*/  LDL.LU R26, [R1+0x208] ;  /* 0x00020800011a7983 */ /* 0x004ea80000300800 */
[----:B------:R-:W2:Y:S04]  /*66bf0*/  LDL.LU R27, [R1+0x20c] ;  /* 0x00020c00011b7983 */ /* 0x000ea80000300800 */
[----:B--2---:R0:W-:Y:S04]  /*66c00*/  STL.64 [R1+0x42e0], R26 ;  /* 0x0042e01a01007387 */ /* 0x0041e80000100a00 */
[----:B0-----:R-:W2:Y:S04]  /*66c10*/  LDL.LU R26, [R1+0x218] ;  /* 0x00021800011a7983 */ /* 0x001ea80000300800 */
[----:B------:R-:W2:Y:S01]  /*66c20*/  LDL.LU R27, [R1+0x21c] ;  /* 0x00021c00011b7983 */ /* 0x000ea20000300800 */
[----:B------:R-:W-:-:S02]  /*66c30*/  IMAD.MOV.U32 R21, RZ, RZ, R0 ;  /* 0x000000ffff157224 */ /* 0x000fc400078e0000 */
[----:B------:R-:W-:Y:S02]  /*66c40*/  IMAD.MOV.U32 R22, RZ, RZ, R29 ;  /* 0x000000ffff167224 */ /* 0x000fe400078e001d */
[----:B------:R-:W-:Y:S01]  /*66c50*/  IMAD.MOV.U32 R23, RZ, RZ, R2 ;  /* 0x000000ffff177224 */ /* 0x000fe200078e0002 */
[----:B--2---:R0:W-:Y:S04]  /*66c60*/  STL.64 [R1+0x42f8], R26 ;  /* 0x0042f81a01007387 */ /* 0x0041e80000100a00 */
[----:B------:R-:W2:Y:S04]  /*66c70*/  LDL.LU R20, [R1+0x10] ;  /* 0x0000100001147983 */ /* 0x000ea80000300800 */
[----:B------:R-:W3:Y:S04]  /*66c80*/  LDL.LU R0, [R1+0x457c] ;  /* 0x00457c0001007983 */ /* 0x000ee80000300800 */
[----:B------:R-:W4:Y:S04]  /*66c90*/  LDL.LU R29, [R1+0x4578] ;  /* 0x00457800011d7983 */ /* 0x000f280000300800 */
[----:B------:R-:W2:Y:S04]  /*66ca0*/  LDL.LU R2, [R1+0x4574] ;  /* 0x0045740001027983 */ /* 0x000ea80000300800 */
[----:B0-----:R-:W2:Y:S04]  /*66cb0*/  LDL.LU R26, [R1+0x228] ;  /* 0x00022800011a7983 */ /* 0x001ea80000300800 */
[----:B------:R-:W2:Y:S04]  /*66cc0*/  LDL.LU R27, [R1+0x22c] ;  /* 0x00022c00011b7983 */ /* 0x000ea80000300800 */
[----:B--2---:R-:W-:Y:S04]  /*66cd0*/  STL.64 [R1+0x4310], R26 ;  /* 0x0043101a01007387 */ /* 0x004fe80000100a00 */
[----:B------:R-:W-:Y:S04]  /*66ce0*/  STL.64 [R1+0x42f0], R22 ;  /* 0x0042f01601007387 */ /* 0x000fe80000100a00 */
[----:B------:R0:W-:Y:S04]  /*66cf0*/  STL.64 [R1+0x42e8], R20 ;  /* 0x0042e81401007387 */ /* 0x0001e80000100a00 */
[----:B0-----:R-:W2:Y:S04]  /*66d00*/  LDL.LU R20, [R1+0x20] ;  /* 0x0000200001147983 */ /* 0x001ea80000300800 */
[----:B------:R-:W2:Y:S04]  /*66d10*/  LDL.LU R21, [R1+0x24] ;  /* 0x0000240001157983 */ /* 0x000ea80000300800 */
[----:B------:R-:W2:Y:S04]  /*66d20*/  LDL.LU R22, [R1+0x28] ;  /* 0x0000280001167983 */ /* 0x000ea80000300800 */
[----:B------:R-:W2:Y:S04]  /*66d30*/  LDL.LU R23, [R1+0x2c] ;  /* 0x00002c0001177983 */ /* 0x000ea80000300800 */
[----:B------:R-:W2:Y:S04]  /*66d40*/  LDL.LU R26, [R1+0x238] ;  /* 0x00023800011a7983 */ /* 0x000ea80000300800 */
[----:B------:R-:W2:Y:S04]  /*66d50*/  LDL.LU R27, [R1+0x23c] ;  /* 0x00023c00011b7983 */ /* 0x000ea80000300800 */
[----:B--2---:R-:W-:Y:S04]  /*66d60*/  STL.64 [R1+0x4328], R26 ;  /* 0x0043281a01007387 */ /* 0x004fe80000100a00 */
[----:B------:R4:W-:Y:S04]  /*66d70*/  STL.64 [R1+0x4308], R22 ;  /* 0x0043081601007387 */ /* 0x0009e80000100a00 */
[----:B------:R0:W-:Y:S01]  /*66d80*/  STL.64 [R1+0x4300], R20 ;  /* 0x0043001401007387 */ /* 0x0001e20000100a00 */
[----:B----4-:R-:W-:-:S02]  /*66d90*/  IMAD.MOV.U32 R22, RZ, RZ, R29 ;  /* 0x000000ffff167224 */ /* 0x010fc400078e001d */
[----:B---3--:R-:W-:Y:S01]  /*66da0*/  IMAD.MOV.U32 R23, RZ, RZ, R0 ;  /* 0x000000ffff177224 */ /* 0x008fe200078e0000 */
[----:B0-----:R-:W2:Y:S01]  /*66db0*/  LDL.LU R20, [R1+0x30] ;  /* 0x0000300001147983 */ /* 0x001ea20000300800 */
[----:B------:R-:W-:-:S03]  /*66dc0*/  IMAD.MOV.U32 R21, RZ, RZ, R2 ;  /* 0x000000ffff157224 */ /* 0x000fc600078e0002 */
[----:B------:R-:W3:Y:S04]  /*66dd0*/  LDL.LU R2, [R1+0x4570] ;  /* 0x0045700001027983 */ /* 0x000ee80000300800 */
[----:B------:R-:W4:Y:S04]  /*66de0*/  LDL.LU R29, [R1+0x456c] ;  /* 0x00456c00011d7983 */ /* 0x000f280000300800 */
[----:B------:R-:W2:Y:S04]  /*66df0*/  LDL.LU R0, [R1+0x4568] ;  /* 0x0045680001007983 */ /* 0x000ea80000300800 */
[----:B------:R-:W2:Y:S04]  /*66e00*/  LDL.LU R26, [R1+0x248] ;  /* 0x00024800011a7983 */ /* 0x000ea80000300800 */
        /* <DEDUP_REMOVED lines=22> */
[----:B--2---:R0:W-:Y:S04]  /*66f70*/  STL.64 [R1+0x4370], R26 ;  /* 0x0043701a01007387 */ /* 0x0041e80000100a00 */
        /* <DEDUP_REMOVED lines=53> */
[----:B--2---:R0:W-:Y:S04]  /*672d0*/  STL.64 [R1+0x4400], R26 ;  /* 0x0044001a01007387 */ /* 0x0041e80000100a00 */
[----:B0-----:R-:W2:Y:S04]  /*672e0*/  LDL.LU R26, [R1+0x2d8] ;  /* 0x0002d800011a7983 */ /* 0x001ea80000300800 */
        /* <DEDUP_REMOVED lines=86> */
[----:B------:R-:W3:Y:S04]  /*67850*/  LDL.LU R26, [R1+0x368] ;  /* 0x00036800011a7983 */ /* 0x000ee80000300800 */
[----:B------:R-:W3:Y:S04]  /*67860*/  LDL.LU R27, [R1+0x36c] ;  /* 0x00036c00011b7983 */ /* 0x000ee80000300800 */
[----:B--2---:R-:W-:Y:S04]  /*67870*/  STL.64 [R1+0x4488], R22 ;  /* 0x0044881601007387 */ /* 0x004fe80000100a00 */
[----:B------:R0:W-:Y:S04]  /*67880*/  STL.64 [R1+0x4480], R20 ;  /* 0x0044801401007387 */ /* 0x0001e80000100a00 */
[----:B0-----:R-:W2:Y:S01]  /*67890*/  LDL.LU R20, [R1+0x130] ;  /* 0x0001300001147983 */ /* 0x001ea20000300800 */
[----:B----4-:R-:W-:-:S02]  /*678a0*/  IMAD.MOV.U32 R22, RZ, RZ, R29 ;  /* 0x000000ffff167224 */ /* 0x010fc400078e001d */
[----:B---3--:R-:W-:Y:S02]  /*678b0*/  IMAD.MOV.U32 R23, RZ, RZ, R0 ;  /* 0x000000ffff177224 */ /* 0x008fe400078e0000 */
[----:B------:R-:W-:Y:S02]  /*678c0*/  IMAD.MOV.U32 R21, RZ, RZ, R2 ;  /* 0x000000ffff157224 */ /* 0x000fe400078e0002 */
[----:B------:R-:W3:Y:S04]  /*678d0*/  LDL.LU R2, [R1+0x4510] ;  /* 0x0045100001027983 */ /* 0x000ee80000300800 */
[----:B------:R-:W4:Y:S04]  /*678e0*/  LDL.LU R29, [R1+0x450c] ;  /* 0x00450c00011d7983 */ /* 0x000f280000300800 */
[----:B------:R-:W3:Y:S04]  /*678f0*/  LDL.LU R0, [R1+0x4508] ;  /* 0x0045080001007983 */ /* 0x000ee80000300800 */
[----:B------:R-:W-:Y:S04]  /*67900*/  STL.64 [R1+0x44a0], R22 ;  /* 0x0044a01601007387 */ /* 0x000fe80000100a00 */
[----:B--2---:R0:W-:Y:S04]  /*67910*/  STL.64 [R1+0x4498], R20 ;  /* 0x0044981401007387 */ /* 0x0041e80000100a00 */
[----:B0-----:R-:W2:Y:S04]  /*67920*/  LDL.LU R20, [R1+0x140] ;  /* 0x0001400001147983 */ /* 0x001ea80000300800 */
[----:B------:R-:W2:Y:S04]  /*67930*/  LDL.LU R21, [R1+0x144] ;  /* 0x0001440001157983 */ /* 0x000ea80000300800 */
[----:B------:R-:W2:Y:S04]  /*67940*/  LDL.LU R22, [R1+0x148] ;  /* 0x0001480001167983 */ /* 0x000ea80000300800 */
[----:B------:R-:W2:Y:S04]  /*67950*/  LDL.LU R23, [R1+0x14c] ;  /* 0x00014c0001177983 */ /* 0x000ea80000300800 */
        /* <DEDUP_REMOVED lines=18> */
[----:B---3--:R-:W-:-:S02]  /*67a80*/  IMAD.MOV.U32 R21, RZ, RZ, R2 ;  /* 0x000000ffff157224 */ /* 0x008fc400078e0002 */
[----:B----4-:R-:W-:Y:S01]  /*67a90*/  IMAD.MOV.U32 R22, RZ, RZ, R29 ;  /* 0x000000ffff167224 */ /* 0x010fe200078e001d */
[----:B------:R-:W3:Y:S01]  /*67aa0*/  LDL.LU R2, [R1+0x44f8] ;  /* 0x0044f80001027983 */ /* 0x000ee20000300800 */
[----:B------:R-:W-:Y:S02]  /*67ab0*/  IMAD.MOV.U32 R23, RZ, RZ, R0 ;  /* 0x000000ffff177224 */ /* 0x000fe400078e0000 */
[----:B------:R-:W-:Y:S01]  /*67ac0*/  IMAD.MOV.U32 R28, RZ, RZ, R6 ;  /* 0x000000ffff1c7224 */ /* 0x000fe200078e0006 */
[----:B------:R-:W4:Y:S01]  /*67ad0*/  LDL.LU R29, [R1+0x44f4] ;  /* 0x0044f400011d7983 */ /* 0x000f220000300800 */
[----:B------:R-:W-:-:S03]  /*67ae0*/  IMAD.MOV.U32 R3, RZ, RZ, R7 ;  /* 0x000000ffff037224 */ /* 0x000fc600078e0007 */
[----:B------:R-:W3:Y:S04]  /*67af0*/  LDL.LU R0, [R1+0x44f0] ;  /* 0x0044f00001007983 */ /* 0x000ee80000300800 */
[----:B------:R-:W3:Y:S04]  /*67b00*/  LDL.LU R6, [R1+0x1e8] ;  /* 0x0001e80001067983 */ /* 0x000ee80000300800 */
[----:B------:R-:W3:Y:S04]  /*67b10*/  LDL.LU R7, [R1+0x1ec] ;  /* 0x0001ec0001077983 */ /* 0x000ee80000300800 */
[----:B------:R-:W3:Y:S04]  /*67b20*/  LDL.LU R10, [R1+0x1d8] ;  /* 0x0001d800010a7983 */ /* 0x000ee80000300800 */
[----:B------:R-:W3:Y:S04]  /*67b30*/  LDL.LU R11, [R1+0x1dc] ;  /* 0x0001dc00010b7983 */ /* 0x000ee80000300800 */
[----:B------:R-:W3:Y:S04]  /*67b40*/  LDL.LU R14, [R1+0x1c8] ;  /* 0x0001c800010e7983 */ /* 0x000ee80000300800 */
[----:B------:R-:W3:Y:S04]  /*67b50*/  LDL.LU R15, [R1+0x1cc] ;  /* 0x0001cc00010f7983 */ /* 0x000ee80000300800 */
[----:B------:R-:W-:Y:S04]  /*67b60*/  STL [R1+0x4258], R3 ;  /* 0x0042580301007387 */ /* 0x000fe80000100800 */
[----:B------:R-:W-:Y:S01]  /*67b70*/  STL [R1+0x4254], R28 ;  /* 0x0042541c01007387 */ /* 0x000fe20000100800 */
[----:B--2---:R-:W-:Y:S03]  /*67b80*/  HMMA.16816.F32 R24, R16, R26, R20 ;  /* 0x0000001a1018723c */ /* 0x004fe60000001814 */
[----:B------:R-:W2:Y:S04]  /*67b90*/  LDL.LU.64 R22, [R1+0x44e8] ;  /* 0x0044e80001167983 */ /* 0x000ea80000300a00 */
[----:B------:R-:W2:-:S12]  /*67ba0*/  LDL.LU.64 R20, [R1+0x44e0] ;  /* 0x0044e00001147983 */ /* 0x000e980000300a00 */
[----:B------:R-:W-:Y:S04]  /*67bb0*/  STL.64 [R1+0x180], R24 ;  /* 0x0001801801007387 */ /* 0x000fe80000100a00 */
[----:B------:R0:W-:Y:S04]  /*67bc0*/  STL.64 [R1+0x188], R26 ;  /* 0x0001881a01007387 */ /* 0x0001e80000100a00 */
[----:B0-----:R-:W2:Y:S02]  /*67bd0*/  LDL.LU.64 R26, [R1+0x44d8] ;  /* 0x0044d800011a7983 */ /* 0x001ea40000300a00 */
[----:B--2---:R-:W-:Y:S02]  /*67be0*/  HMMA.16816.F32 R24, R16, R26, R20 ;  /* 0x0000001a1018723c */ /* 0x004fe40000001814 */
[----:B------:R-:W2:Y:S04]  /*67bf0*/  LDL.LU.64 R22, [R1+0x44d0] ;  /* 0x0044d00001167983 */ /* 0x000ea80000300a00 */
[----:B------:R-:W2:-:S13]  /*67c00*/  LDL.LU.64 R20, [R1+0x44c8] ;  /* 0x0044c80001147983 */ /* 0x000e9a0000300a00 */
        /* <DEDUP_REMOVED lines=134> */
[----:B0-----:R-:W3:Y:S04]  /*68470*/  LDL.LU.64 R26, [R1+0x42b0] ;  /* 0x0042b000011a7983 */ /* 0x001ee80000300a00 */
[----:B------:R-:W3:Y:S02]  /*68480*/  LDL.LU.64 R24, [R1+0x42a8] ;  /* 0x0042a80001187983 */ /* 0x000ee40000300a00 */
[----:B---3--:R-:W-:Y:S02]  /*68490*/  HMMA.16816.F32 R24, R16, R6, R24 ;  /* 0x000000061018723c */ /* 0x008fe40000001818 */
[----:B------:R-:W3:Y:S04]  /*684a0*/  LDL.LU.64 R6, [R1+0x42a0] ;  /* 0x0042a00001067983 */ /* 0x000ee80000300a00 */
[----:B------:R-:W3:-:S13]  /*684b0*/  LDL.LU.64 R4, [R1+0x4298] ;  /* 0x0042980001047983 */ /* 0x000eda0000300a00 */
[----:B------:R-:W-:Y:S04]  /*684c0*/  STL.64 [R1], R24 ;  /* 0x0000001801007387 */ /* 0x000fe80000100a00 */
[----:B------:R0:W-:Y:S04]  /*684d0*/  STL.64 [R1+0x8], R26 ;  /* 0x0000081a01007387 */ /* 0x0001e80000100a00 */
[----:B0-----:R-:W2:Y:S04]  /*684e0*/  LDL.LU R26, [R1+0x1b8] ;  /* 0x0001b800011a7983 */ /* 0x001ea80000300800 */
[----:B------:R-:W2:Y:S01]  /*684f0*/  LDL.LU R27, [R1+0x1bc] ;  /* 0x0001bc00011b7983 */ /* 0x000ea20000300800 */
[----:B---3--:R-:W-:Y:S03]  /*68500*/  HMMA.16816.F32 R4, R16, R10, R4 ;  /* 0x0000000a1004723c */ /* 0x008fe60000001804 */
[----:B------:R-:W3:Y:S04]  /*68510*/  LDL.LU.64 R10, [R1+0x4290] ;  /* 0x00429000010a7983 */ /* 0x000ee80000300a00 */
[----:B------:R-:W3:-:S12]  /*68520*/  LDL.LU.64 R8, [R1+0x4288] ;  /* 0x0042880001087983 */ /* 0x000ed80000300a00 */
[----:B------:R-:W-:Y:S04]  /*68530*/  STL.64 [R1+0x3c0], R4 ;  /* 0x0003c00401007387 */ /* 0x000fe80000100a00 */
[----:B------:R4:W-:Y:S01]  /*68540*/  STL.64 [R1+0x3c8], R6 ;  /* 0x0003c80601007387 */ /* 0x0009e20000100a00 */
[----:B---3--:R-:W-:Y:S03]  /*68550*/  HMMA.16816.F32 R8, R16, R14, R8 ;  /* 0x0000000e1008723c */ /* 0x008fe60000001808 */
[----:B------:R-:W2:Y:S04]  /*68560*/  LDL.LU.64 R14, [R1+0x4280] ;  /* 0x00428000010e7983 */ /* 0x000ea80000300a00 */
[----:B------:R-:W2:Y:S01]  /*68570*/  LDL.LU.64 R12, [R1+0x4278] ;  /* 0x00427800010c7983 */ /* 0x000ea20000300a00 */
[----:B----4-:R-:W-:-:S02]  /*68580*/  IMAD.MOV.U32 R6, RZ, RZ, R29 ;  /* 0x000000ffff067224 */ /* 0x010fc400078e001d */
[----:B------:R-:W-:Y:S01]  /*68590*/  IMAD.MOV.U32 R7, RZ, RZ, R2 ;  /* 0x000000ffff077224 */ /* 0x000fe200078e0002 */
[C---:B--2---:R-:W-:Y:S01]  /*685a0*/  HMMA.16816.F32 R24, R16.reuse, R26, R12 ;  /* 0x0000001a1018723c */ /* 0x044fe2000000180c */
[----:B------:R-:W2:Y:S07]  /*685b0*/  LDL R15, [R1+0x594] ;  /* 0x00059400010f7983 */ /* 0x000eae0000100800 */
[----:B------:R-:W-:Y:S01]  /*685c0*/  HMMA.16816.F32 R4, R16, R6, R20 ;  /* 0x000000061004723c */ /* 0x000fe20000001814 */
[----:B------:R-:W-:Y:S01]  /*685d0*/  STL.64 [R1+0x3b0], R8 ;  /* 0x0003b00801007387 */ /* 0x000fe20000100a00 */
[----:B------:R-:W-:-:S03]  /*685e0*/  LOP3.LUT R2, R0, 0x40, RZ, 0x3c, !PT ;  /* 0x0000004000027812 */ /* 0x000fc600078e3cff */
[----:B------:R-:W-:Y:S04]  /*685f0*/  STL.64 [R1+0x3b8], R10 ;  /* 0x0003b80a01007387 */ /* 0x000fe80000100a00 */
[----:B------:R-:W-:Y:S04]  /*68600*/  LDSM.16.M88.4 R20, [R2+UR6+0x6000] ;  /* 0x006000060214783b */ /* 0x000fe80008000200 */
[----:B------:R-:W-:Y:S04]  /*68610*/  STL.64 [R1+0x3f68], R26 ;  /* 0x003f681a01007387 */ /* 0x000fe80000100a00 */
[----:B------:R-:W-:Y:S04]  /*68620*/  STL.64 [R1+0x3f60], R24 ;  /* 0x003f601801007387 */ /* 0x000fe80000100a00 */
[----:B------:R-:W0:Y:S04]  /*68630*/  LDSM.16.M88.4 R24, [R2+UR6] ;  /* 0x000000060218783b */ /* 0x000e280008000200 */
[----:B------:R-:W-:Y:S04]  /*68640*/  STL [R1+0x3cc0], R0 ;  /* 0x003cc00001007387 */ /* 0x000fe80000100800 */
[----:B------:R-:W-:Y:S04]  /*68650*/  STL.64 [R1+0x3f58], R6 ;  /* 0x003f580601007387 */ /* 0x000fe80000100a00 */
[----:B------:R-:W-:Y:S04]  /*68660*/  STL.64 [R1+0x3f50], R4 ;  /* 0x003f500401007387 */ /* 0x000fe80000100a00 */
[----:B------:R-:W1:Y:S04]  /*68670*/  LDSM.16.M88.4 R4, [R2+UR6+0x1000] ;  /* 0x001000060204783b */ /* 0x000e680008000200 */
[----:B------:R-:W-:Y:S01]  /*68680*/  LDSM.16.M88.4 R16, [R2+UR6+0x7000] ;  /* 0x007000060210783b */ /* 0x000fe20008000200 */
[----:B0-----:R-:W-:-:S02]  /*68690*/  IMAD.MOV.U32 R14, RZ, RZ, R25 ;  /* 0x000000ffff0e7224 */ /* 0x001fc400078e0019 */
[----:B-1----:R-:W-:Y:S02]  /*686a0*/  IMAD.MOV.U32 R13, RZ, RZ, R4 ;  /* 0x000000ffff0d7224 */ /* 0x002fe400078e0004 */
[----:B------:R-:W-:Y:S01]  /*686b0*/  IMAD.MOV.U32 R12, RZ, RZ, R5 ;  /* 0x000000ffff0c7224 */ /* 0x000fe200078e0005 */
[----:B--2---:R-:W0:Y:S04]  /*686c0*/  LDSM.16.MT88.4 R8, [R15+0x20400] ;  /* 0x020400000f08783b */ /* 0x004e280000004200 */
[----:B0-----:R-:W-:Y:S04]  /*686d0*/  STL [R1+0x4268], R8 ;  /* 0x0042680801007387 */ /* 0x001fe80000100800 */
[----:B------:R-:W-:Y:S04]  /*686e0*/  STL [R1+0x4264], R9 ;  /* 0x0042640901007387 */ /* 0x000fe80000100800 */
[----:B------:R-:W-:Y:S04]  /*686f0*/  STL [R1+0x4260], R10 ;  /* 0x0042600a01007387 */ /* 0x000fe80000100800 */
[----:B------:R-:W-:Y:S04]  /*68700*/  STL [R1+0x425c], R11 ;  /* 0x00425c0b01007387 */ /* 0x000fe80000100800 */
[----:B------:R0:W-:Y:S04]  /*68710*/  STL [R1+0x4250], R15 ;  /* 0x0042500f01007387 */ /* 0x0001e80000100800 */
[----:B------:R-:W-:Y:S01]  /*68720*/  STL.64 [R1+0x398], R26 ;  /* 0x0003981a01007387 */ /* 0x000fe20000100a00 */
[----:B0-----:R-:W-:-:S03]  /*68730*/  IMAD.MOV.U32 R15, RZ, RZ, R24 ;  /* 0x000000ffff0f7224 */ /* 0x001fc600078e0018 */
[----:B------:R-:W-:Y:S04]  /*68740*/  STL [R1+0x4270], R14 ;  /* 0x0042700e01007387 */ /* 0x000fe80000100800 */
[----:B------:R-:W-:Y:S04]  /*68750*/  STL [R1+0x426c], R15 ;  /* 0x00426c0f01007387 */ /* 0x000fe80000100800 */
[----:B------:R-:W-:Y:S04]  /*68760*/  STL.64 [R1+0x388], R6 ;  /* 0x0003880601007387 */ /* 0x000fe80000100a00 */
[----:B------:R-:W0:Y:S04]  /*68770*/  LDSM.16.M88.4 R4, [R2+UR6+0x2000] ;  /* 0x002000060204783b */ /* 0x000e280008000200 */
        /* <DEDUP_REMOVED lines=8> */
[----:B------:R-:W0:Y:S02]  /*68800*/  LDSM.16.M88.4 R4, [R2+UR6+0x4000] ;  /* 0x004000060204783b */ /* 0x000e240008000200 */
[----:B0-----:R-:W-:Y:S02]  /*68810*/  IMAD.MOV.U32 R8, RZ, RZ, R4 ;  /* 0x000000ffff087224 */ /* 0x001fe400078e0004 */
[----:B------:R-:W-:Y:S01]  /*68820*/  STL.64 [R1+0x358], R6 ;  /* 0x0003580601007387 */ /* 0x000fe20000100a00 */
[----:B------:R-:W-:-:S03]  /*68830*/  IMAD.MOV.U32 R9, RZ, RZ, R5 ;  /* 0x000000ffff097224 */ /* 0x000fc600078e0005 */
[----:B------:R-:W0:Y:S01]  /*68840*/  LDSM.16.M88.4 R4, [R2+UR6+0x5000] ;  /* 0x005000060204783b */ /* 0x000e220008000200 */
[----:B------:R-:W-:-:S03]  /*68850*/  IMAD.MOV.U32 R0, RZ, RZ, R17 ;  /* 0x000000ffff007224 */ /* 0x000fc600078e0011 */
[----:B0-----:R-:W-:Y:S01]  /*68860*/  STL.64 [R1+0x348], R6 ;  /* 0x0003480601007387 */ /* 0x001fe20000100a00 */
[----:B------:R-:W-:-:S03]  /*68870*/  IMAD.MOV.U32 R14, RZ, RZ, R4 ;  /* 0x000000ffff0e7224 */ /* 0x000fc600078e0004 */
[----:B------:R-:W-:Y:S01]  /*68880*/  STL.64 [R1+0x330], R20 ;  /* 0x0003301401007387 */ /* 0x000fe20000100a00 */
[----:B------:R-:W-:-:S03]  /*68890*/  IMAD.MOV.U32 R4, RZ, RZ, R16 ;  /* 0x000000ffff047224 */ /* 0x000fc600078e0010 */
[----:B------:R-:W-:Y:S04]  /*688a0*/  STL.64 [R1+0x338], R22 ;  /* 0x0003381601007387 */ /* 0x000fe80000100a00 */
[----:B------:R-:W0:Y:S04]  /*688b0*/  LDSM.16.M88.4 R20, [R2+UR6+0x9000] ;  /* 0x009000060214783b */ /* 0x000e280008000200 */
[----:B------:R-:W-:Y:S04]  /*688c0*/  STL.64 [R1+0x328], R18 ;  /* 0x0003281201007387 */ /* 0x000fe80000100a00 */
[----:B------:R-:W1:Y:S04]  /*688d0*/  LDSM.16.M88.4 R16, [R2+UR6+0xa000] ;  /* 0x00a000060210783b */ /* 0x000e680008000200 */
[----:B------:R1:W-:Y:S04]  /*688e0*/  STL [R1+0x414c], R24 ;  /* 0x00414c1801007387 */ /* 0x0003e80000100800 */
[----:B------:R2:W-:Y:S04]  /*688f0*/  STL [R1+0x4148], R25 ;  /* 0x0041481901007387 */ /* 0x0005e80000100800 */
[----:B0-----:R-:W-:Y:S04]  /*68900*/  STL.64 [R1+0x300], R20 ;  /* 0x0003001401007387 */ /* 0x001fe80000100a00 */
[----:B------:R-:W-:Y:S04]  /*68910*/  STL.64 [R1+0x308], R22 ;  /* 0x0003081601007387 */ /* 0x000fe80000100a00 */
[----:B------:R-:W0:Y:S01]  /*68920*/  LDSM.16.M88.4 R20, [R2+UR6+0xb000] ;  /* 0x00b000060214783b */ /* 0x000e220008000200 */
[----:B-1----:R-:W-:-:S02]  /*68930*/  IMAD.MOV.U32 R24, RZ, RZ, R16 ;  /* 0x000000ffff187224 */ /* 0x002fc400078e0010 */
[----:B--2---:R-:W-:Y:S01]  /*68940*/  IMAD.MOV.U32 R25, RZ, RZ, R17 ;  /* 0x000000ffff197224 */ /* 0x004fe200078e0011 */
[----:B------:R-:W-:Y:S04]  /*68950*/  STL.64 [R1+0x2f8], R18 ;  /* 0x0002f81201007387 */ /* 0x000fe80000100a00 */
[----:B------:R-:W1:Y:S04]  /*68960*/  LDSM.16.M88.4 R16, [R2+UR6+0xc000] ;  /* 0x00c000060210783b */ /* 0x000e680008000200 */
[----:B------:R-:W-:Y:S04]  /*68970*/  STL [R1+0x4154], R25 ;  /* 0x0041541901007387 */ /* 0x000fe80000100800 */
[----:B------:R-:W-:Y:S04]  /*68980*/  STL [R1+0x4150], R24 ;  /* 0x0041501801007387 */ /* 0x000fe80000100800 */
[----:B------:R1:W-:Y:S04]  /*68990*/  STL.64 [R1+0x318], R26 ;  /* 0x0003181a01007387 */ /* 0x0003e80000100a00 */
[----:B0-----:R-:W-:Y:S04]  /*689a0*/  STL.64 [R1+0x2e0], R20 ;  /* 0x0002e01401007387 */ /* 0x001fe80000100a00 */
[----:B------:R-:W-:Y:S01]  /*689b0*/  STL.64 [R1+0x2e8], R22 ;  /* 0x0002e81601007387 */ /* 0x000fe20000100a00 */
[----:B-1----:R-:W-:-:S03]  /*689c0*/  IMAD.MOV.U32 R27, RZ, RZ, R16 ;  /* 0x000000ffff1b7224 */ /* 0x002fc600078e0010 */
[----:B------:R-:W-:Y:S01]  /*689d0*/  STL.64 [R1+0x2d8], R18 ;  /* 0x0002d81201007387 */ /* 0x000fe20000100a00 */
[----:B------:R-:W-:-:S03]  /*689e0*/  IMAD.MOV.U32 R26, RZ, RZ, R17 ;  /* 0x000000ffff1a7224 */ /* 0x000fc600078e0011 */
[----:B------:R-:W0:Y:S04]  /*689f0*/  LDSM.16.M88.4 R16, [R2+UR6+0xd000] ;  /* 0x00d000060210783b */ /* 0x000e280008000200 */
[----:B------:R-:W-:Y:S04]  /*68a00*/  STL [R1+0x415c], R26 ;  /* 0x00415c1a01007387 */ /* 0x000fe80000100800 */
[----:B------:R-:W-:Y:S01]  /*68a10*/  STL [R1+0x4158], R27 ;  /* 0x0041581b01007387 */ /* 0x000fe20000100800 */
[----:B------:R-:W-:-:S03]  /*68a20*/  IMAD.MOV.U32 R15, RZ, RZ, R5 ;  /* 0x000000ffff0f7224 */ /* 0x000fc600078e0005 */
[----:B------:R-:W-:Y:S01]  /*68a30*/  LDSM.16.M88.4 R20, [R2+UR6+0x1d000] ;  /* 0x01d000060214783b */ /* 0x000fe20008000200 */
[----:B0-----:R-:W-:-:S03]  /*68a40*/  IMAD.MOV.U32 R25, RZ, RZ, R16 ;  /* 0x000000ffff197224 */ /* 0x001fc600078e0010 */
[----:B------:R-:W-:Y:S01]  /*68a50*/  STL.64 [R1+0x2c8], R18 ;  /* 0x0002c81201007387 */ /* 0x000fe20000100a00 */
[----:B------:R-:W-:-:S03]  /*68a60*/  IMAD.MOV.U32 R24, RZ, RZ, R17 ;  /* 0x000000ffff187224 */ /* 0x000fc600078e0011 */
[----:B------:R-:W0:Y:S04]  /*68a70*/  LDSM.16.M88.4 R16, [R2+UR6+0xe000] ;  /* 0x00e000060210783b */ /* 0x000e280008000200 */
[----:B------:R-:W-:Y:S04]  /*68a80*/  STL [R1+0x4164], R24 ;  /* 0x0041641801007387 */ /* 0x000fe80000100800 */
[----:B------:R-:W-:Y:S01]  /*68a90*/  STL [R1+0x4160], R25 ;  /* 0x0041601901007387 */ /* 0x000fe20000100800 */
        /* <DEDUP_REMOVED lines=76> */
[----:B0-----:R-:W-:Y:S01]  /*68f60*/  STL.64 [R1+0x1e8], R18 ;  /* 0x0001e81201007387 */ /* 0x001fe20000100a00 */
[----:B------:R-:W-:-:S03]  /*68f70*/  IMAD.MOV.U32 R24, RZ, RZ, R16 ;  /* 0x000000ffff187224 */ /* 0x000fc600078e0010 */
[----:B------:R0:W-:Y:S01]  /*68f80*/  STL.64 [R1+0x41d0], R26 ;  /* 0x0041d01a01007387 */ /* 0x0001e20000100a00 */
[----:B------:R-:W-:-:S03]  /*68f90*/  IMAD.MOV.U32 R25, RZ, RZ, R17 ;  /* 0x000000ffff197224 */ /* 0x000fc600078e0011 */
[----:B------:R-:W-:Y:S01]  /*68fa0*/  LDSM.16.M88.4 R16, [R2+UR6+0x1c000] ;  /* 0x01c000060210783b */ /* 0x000fe20008000200 */
[----:B0-----:R-:W-:-:S03]  /*68fb0*/  IMAD.MOV.U32 R26, RZ, RZ, R4 ;  /* 0x000000ffff1a7224 */ /* 0x001fc600078e0004 */
[----:B------:R-:W0:Y:S01]  /*68fc0*/  LDSM.16.M88.4 R4, [R2+UR6+0x1e000] ;  /* 0x01e000060204783b */ /* 0x000e220008000200 */
[----:B------:R-:W-:-:S03]  /*68fd0*/  IMAD.MOV.U32 R27, RZ, RZ, R0 ;  /* 0x000000ffff1b7224 */ /* 0x000fc600078e0000 */
[----:B------:R-:W-:Y:S04]  /*68fe0*/  STL.64 [R1+0x41c8], R24 ;  /* 0x0041c81801007387 */ /* 0x000fe80000100a00 */
[----:B0-----:R-:W-:Y:S04]  /*68ff0*/  STL.64 [R1+0x4240], R4 ;  /* 0x0042400401007387 */ /* 0x001fe80000100a00 */
[----:B------:R-:W-:Y:S04]  /*69000*/  STL.64 [R1+0x1d8], R18 ;  /* 0x0001d81201007387 */ /* 0x000fe80000100a00 */
[----:B------:R-:W-:Y:S04]  /*69010*/  STL.64 [R1+0x3f78], R16 ;  /* 0x003f781001007387 */ /* 0x000fe80000100a00 */
[----:B------:R-:W-:Y:S04]  /*69020*/  STL.64 [R1+0x1c8], R22 ;  /* 0x0001c81601007387 */ /* 0x000fe80000100a00 */
[----:B------:R0:W-:Y:S02]  /*69030*/  STL.64 [R1+0x3f70], R20 ;  /* 0x003f701401007387 */ /* 0x0001e40000100a00 */
[----:B0-----:R-:W-:-:S02]  /*69040*/  IMAD.MOV.U32 R20, RZ, RZ, R26 ;  /* 0x000000ffff147224 */ /* 0x001fc400078e001a */
[----:B------:R-:W-:-:S05]  /*69050*/  IMAD.MOV.U32 R21, RZ, RZ, R27 ;  /* 0x000000ffff157224 */ /* 0x000fca00078e001b */
[----:B------:R0:W-:Y:S04]  /*69060*/  STL.64 [R1+0x41d8], R20 ;  /* 0x0041d81401007387 */ /* 0x0001e80000100a00 */
[----:B------:R-:W2:Y:S04]  /*69070*/  LDL.LU R24, [R1+0x150] ;  /* 0x0001500001187983 */ /* 0x000ea80000300800 */
[----:B------:R-:W2:Y:S04]  /*69080*/  LDL.LU R25, [R1+0x154] ;  /* 0x0001540001197983 */ /* 0x000ea80000300800 */
[----:B------:R-:W3:Y:S04]  /*69090*/  LDL.LU R26, [R1+0x158] ;  /* 0x00015800011a7983 */ /* 0x000ee80000300800 */
[----:B------:R-:W3:Y:S01]  /*690a0*/  LDL.LU R27, [R1+0x15c] ;  /* 0x00015c00011b7983 */ /* 0x000ee20000300800 */
[----:B0-----:R-:W-:-:S02]  /*690b0*/  IMAD.MOV.U32 R20, RZ, RZ, R14 ;  /* 0x000000ffff147224 */ /* 0x001fc400078e000e */
[----:B------:R-:W-:Y:S01]  /*690c0*/  IMAD.MOV.U32 R21, RZ, RZ, R15 ;  /* 0x000000ffff157224 */ /* 0x000fe200078e000f */
[----:B---3--:R-:W-:Y:S04]  /*690d0*/  STL.64 [R1+0x41e8], R26 ;  /* 0x0041e81a01007387 */ /* 0x008fe80000100a00 */
[----:B--2---:R0:W-:Y:S04]  /*690e0*/  STL.64 [R1+0x41e0], R24 ;  /* 0x0041e01801007387 */ /* 0x0041e80000100a00 */
[----:B------:R-:W2:Y:S04]  /*690f0*/  LDL.LU R14, [R1+0x4270] ;  /* 0x00427000010e7983 */ /* 0x000ea80000300800 */
[----:B------:R-:W3:Y:S04]  /*69100*/  LDL.LU R15, [R1+0x426c] ;  /* 0x00426c00010f7983 */ /* 0x000ee80000300800 */
[----:B------:R1:W-:Y:S04]  /*69110*/  STL.64 [R1+0x41f0], R20 ;  /* 0x0041f01401007387 */ /* 0x0003e80000100a00 */
[----:B0-----:R-:W4:Y:S04]  /*69120*/  LDL.LU R24, [R1+0x160] ;  /* 0x0001600001187983 */ /* 0x001f280000300800 */
[----:B------:R-:W4:Y:S04]  /*69130*/  LDL.LU R25, [R1+0x164] ;  /* 0x0001640001197983 */ /* 0x000f280000300800 */
[----:B------:R-:W2:Y:S04]  /*69140*/  LDL.LU R26, [R1+0x168] ;  /* 0x00016800011a7983 */ /* 0x000ea80000300800 */
[----:B------:R-:W2:Y:S01]  /*69150*/  LDL.LU R27, [R1+0x16c] ;  /* 0x00016c00011b7983 */ /* 0x000ea20000300800 */
[----:B-1----:R-:W-:-:S02]  /*69160*/  IMAD.MOV.U32 R20, RZ, RZ, R8 ;  /* 0x000000ffff147224 */ /* 0x002fc400078e0008 */
[----:B------:R-:W-:Y:S01]  /*69170*/  IMAD.MOV.U32 R21, RZ, RZ, R9 ;  /* 0x000000ffff157224 */ /* 0x000fe200078e0009 */
[----:B--2---:R-:W-:Y:S04]  /*69180*/  STL.64 [R1+0x4200], R26 ;  /* 0x0042001a01007387 */ /* 0x004fe80000100a00 */
[----:B----4-:R0:W-:Y:S04]  /*69190*/  STL.64 [R1+0x41f8], R24 ;  /* 0x0041f81801007387 */ /* 0x0101e80000100a00 */
[----:B------:R-:W2:Y:S04]  /*691a0*/  LDL.LU R8, [R1+0x4268] ;  /* 0x0042680001087983 */ /* 0x000ea80000300800 */
[----:B------:R-:W2:Y:S04]  /*691b0*/  LDL.LU R9, [R1+0x4264] ;  /* 0x0042640001097983 */ /* 0x000ea80000300800 */
[----:B------:R1:W-:Y:S04]  /*691c0*/  STL.64 [R1+0x4208], R20 ;  /* 0x0042081401007387 */ /* 0x0003e80000100a00 */
[----:B0-----:R-:W4:Y:S04]  /*691d0*/  LDL.LU R24, [R1+0x170] ;  /* 0x0001700001187983 */ /* 0x001f280000300800 */
[----:B------:R-:W4:Y:S04]  /*691e0*/  LDL.LU R25, [R1+0x174] ;  /* 0x0001740001197983 */ /* 0x000f280000300800 */
[----:B------:R-:W2:Y:S04]  /*691f0*/  LDL.LU R26, [R1+0x178] ;  /* 0x00017800011a7983 */ /* 0x000ea80000300800 */
[----:B------:R-:W2:Y:S01]  /*69200*/  LDL.LU R27, [R1+0x17c] ;  /* 0x00017c00011b7983 */ /* 0x000ea20000300800 */
[----:B-1----:R-:W-:-:S02]  /*69210*/  IMAD.MOV.U32 R20, RZ, RZ, R10 ;  /* 0x000000ffff147224 */ /* 0x002fc400078e000a */
[----:B------:R-:W-:Y:S02]  /*69220*/  IMAD.MOV.U32 R21, RZ, RZ, R11 ;  /* 0x000000ffff157224 */ /* 0x000fe400078e000b */
[----:B---3--:R-:W-:Y:S02]  /*69230*/  IMAD.MOV.U32 R4, RZ, RZ, R15 ;  /* 0x000000ffff047224 */ /* 0x008fe400078e000f */
[----:B------:R-:W-:Y:S01]  /*69240*/  IMAD.MOV.U32 R5, RZ, RZ, R14 ;  /* 0x000000ffff057224 */ /* 0x000fe200078e000e */
[----:B--2---:R-:W-:Y:S04]  /*69250*/  STL.64 [R1+0x4218], R26 ;  /* 0x0042181a01007387 */ /* 0x004fe80000100a00 */
[----:B----4-:R-:W-:Y:S04]  /*69260*/  STL.64 [R1+0x4210], R24 ;  /* 0x0042101801007387 */ /* 0x010fe80000100a00 */
[----:B------:R-:W2:Y:S04]  /*69270*/  LDL.LU R10, [R1+0x4260] ;  /* 0x00426000010a7983 */ /* 0x000ea80000300800 */
[----:B------:R-:W2:Y:S04]  /*69280*/  LDL.LU R11, [R1+0x425c] ;  /* 0x00425c00010b7983 */ /* 0x000ea80000300800 */
[----:B------:R0:W-:Y:S02]  /*69290*/  STL.64 [R1+0x4220], R20 ;  /* 0x0042201401007387 */ /* 0x0001e40000100a00 */
[----:B0-----:R-:W-:-:S02]  /*692a0*/  IMAD.MOV.U32 R20, RZ, RZ, R3 ;  /* 0x000000ffff147224 */ /* 0x001fc400078e0003 */
[----:B------:R-:W-:Y:S01]  /*692b0*/  IMAD.MOV.U32 R21, RZ, RZ, R28 ;  /* 0x000000ffff157224 */ /* 0x000fe200078e001c */
[----:B------:R-:W3:Y:S04]  /*692c0*/  LDL.LU R3, [R1+0x4258] ;  /* 0x0042580001037983 */ /* 0x000ee80000300800 */
[----:B------:R-:W4:Y:S04]  /*692d0*/  LDL.LU R28, [R1+0x4254] ;  /* 0x00425400011c7983 */ /* 0x000f280000300800 */
[----:B------:R0:W-:Y:S02]  /*692e0*/  STL.64 [R1+0x4238], R20 ;  /* 0x0042381401007387 */ /* 0x0001e40000100a00 */
[----:B0-----:R-:W-:-:S02]  /*692f0*/  IMAD.MOV.U32 R20, RZ, RZ, R13 ;  /* 0x000000ffff147224 */ /* 0x001fc400078e000d */
[----:B------:R-:W-:Y:S02]  /*69300*/  IMAD.MOV.U32 R21, RZ, RZ, R12 ;  /* 0x000000ffff157224 */ /* 0x000fe400078e000c */
[----:B------:R-:W0:Y:S04]  /*69310*/  LDSM.16.M88.4 R12, [R2+UR6+0x1f000] ;  /* 0x01f00006020c783b */ /* 0x000e280008000200 */
[----:B------:R1:W-:Y:S04]  /*69320*/  STL.64 [R1+0x4248], R20 ;  /* 0x0042481401007387 */ /* 0x0003e80000100a00 */
[----:B-1----:R-:W2:Y:S04]  /*69330*/  LDL.LU R20, [R1+0x3d0] ;  /* 0x0003d00001147983 */ /* 0x002ea80000300800 */
[----:B------:R-:W2:Y:S04]  /*69340*/  LDL.LU R21, [R1+0x3d4] ;  /* 0x0003d40001157983 */ /* 0x000ea80000300800 */
[----:B------:R-:W2:Y:S04]  /*69350*/  LDL.LU R22, [R1+0x3d8] ;  /* 0x0003d80001167983 */ /* 0x000ea80000300800 */
[----:B------:R-:W2:Y:S04]  /*69360*/  LDL.LU R23, [R1+0x3dc] ;  /* 0x0003dc0001177983 */ /* 0x000ea80000300800 */
[----:B------:R-:W2:Y:S04]  /*69370*/  LDL.LU R24, [R1+0x180] ;  /* 0x0001800001187983 */ /* 0x000ea80000300800 */
[----:B------:R-:W2:Y:S04]  /*69380*/  LDL.LU R25, [R1+0x184] ;  /* 0x0001840001197983 */ /* 0x000ea80000300800 */
[----:B------:R-:W2:Y:S04]  /*69390*/  LDL.LU R26, [R1+0x188] ;  /* 0x00018800011a7983 */ /* 0x000ea80000300800 */
[----:B------:R-:W2:Y:S01]  /*693a0*/  LDL.LU R27, [R1+0x18c] ;  /* 0x00018c00011b7983 */ /* 0x000ea20000300800 */
[----:B------:R-:W-:-:S02]  /*693b0*/  IMAD.MOV.U32 R29, RZ, RZ, R7 ;  /* 0x000000ffff1d7224 */ /* 0x000fc400078e0007 */
[----:B------:R-:W-:Y:S01]  /*693c0*/  IMAD.MOV.U32 R0, RZ, RZ, R6 ;  /* 0x000000ffff007224 */ /* 0x000fe200078e0006 */
[----:B--2---:R3:W-:Y:S04]  /*693d0*/  STL.64 [R1+0x4230], R26 ;  /* 0x0042301a01007387 */ /* 0x0047e80000100a00 */
[----:B------:R1:W-:Y:S01]  /*693e0*/  STL.64 [R1+0x4228], R24 ;  /* 0x0042281801007387 */ /* 0x0003e20000100a00 */
[----:B---3--:R-:W-:-:S03]  /*693f0*/  IMAD.MOV.U32 R27, RZ, RZ, R3 ;  /* 0x000000ffff1b7224 */ /* 0x008fc600078e0003 */
[----:B-1----:R-:W2:Y:S01]  /*69400*/  LDL.LU R24, [R1+0x190] ;  /* 0x0001900001187983 */ /* 0x002ea20000300800 */
[----:B0-----:R-:W-:-:S03]  /*69410*/  IMAD.MOV.U32 R3, RZ, RZ, R15 ;  /* 0x000000ffff037224 */ /* 0x001fc600078e000f */
[----:B------:R-:W2:Y:S04]  /*69420*/  LDL.LU R25, [R1+0x194] ;  /* 0x0001940001197983 */ /* 0x000ea80000300800 */
[----:B------:R-:W-:Y:S04]  /*69430*/  STL [R1+0x3f34], R29 ;  /* 0x003f341d01007387 */ /* 0x000fe80000100800 */
[----:B------:R0:W-:Y:S04]  /*69440*/  STL [R1+0x3f30], R0 ;  /* 0x003f300001007387 */ /* 0x0001e80000100800 */
[----:B------:R-:W3:Y:S01]  /*69450*/  LDL.LU R15, [R1+0x4250] ;  /* 0x00425000010f7983 */ /* 0x000ee20000300800 */
[----:B----4-:R-:W-:-:S02]  /*69460*/  IMAD.MOV.U32 R26, RZ, RZ, R28 ;  /* 0x000000ffff1a7224 */ /* 0x010fc400078e001c */
[----:B------:R-:W-:Y:S02]  /*69470*/  IMAD.MOV.U32 R18, RZ, RZ, R12 ;  /* 0x000000ffff127224 */ /* 0x000fe400078e000c */
[----:B------:R-:W-:Y:S02]  /*69480*/  IMAD.MOV.U32 R28, RZ, RZ, R14 ;  /* 0x000000ffff1c7224 */ /* 0x000fe400078e000e */
[----:B0-----:R-:W-:Y:S01]  /*69490*/  IMAD.MOV.U32 R0, RZ, RZ, R13 ;  /* 0x000000ffff007224 */ /* 0x001fe200078e000d */
[----:B------:R-:W-:Y:S04]  /*694a0*/  STL [R1+0x3f3c], R3 ;  /* 0x003f3c0301007387 */ /* 0x000fe80000100800 */
[----:B------:R-:W-:Y:S04]  /*694b0*/  STL [R1+0x3f38], R28 ;  /* 0x003f381c01007387 */ /* 0x000fe80000100800 */
[----:B------:R-:W-:Y:S01]  /*694c0*/  STL [R1+0x3760], R2 ;  /* 0x0037600201007387 */ /* 0x000fe20000100800 */
[C---:B------:R-:W-:Y:S03]  /*694d0*/  HMMA.16816.F32 R4, R8.reuse, R4, R20 ;  /* 0x000000040804723c */ /* 0x040fe60000001814 */
[----:B---3--:R-:W0:Y:S04]  /*694e0*/  LDSM.16.MT88.4 R12, [R15+0x20600] ;  /* 0x020600000f0c783b */ /* 0x008e280000004200 */
[----:B0-----:R-:W-:Y:S04]  /*694f0*/  STL.64 [R1+0x3f48], R14 ;  /* 0x003f480e01007387 */ /* 0x001fe80000100a00 */
[----:B------:R0:W-:Y:S04]  /*69500*/  STL.64 [R1+0x3f40], R12 ;  /* 0x003f400c01007387 */ /* 0x0001e80000100a00 */
[----:B0-----:R-:W3:Y:S04]  /*69510*/  LDL.LU R12, [R1+0x1a0] ;  /* 0x0001a000010c7983 */ /* 0x001ee80000300800 */
[----:B------:R-:W3:Y:S04]  /*69520*/  LDL.LU R13, [R1+0x1a4] ;  /* 0x0001a400010d7983 */ /* 0x000ee80000300800 */
[----:B------:R-:W3:Y:S04]  /*69530*/  LDL.LU R14, [R1+0x1a8] ;  /* 0x0001a800010e7983 */ /* 0x000ee80000300800 */
[----:B------:R-:W3:Y:S04]  /*69540*/  LDL.LU R15, [R1+0x1ac] ;  /* 0x0001ac00010f7983 */ /* 0x000ee80000300800 */
[----:B------:R-:W3:Y:S04]  /*69550*/  LDL.LU.64 R20, [R1+0x4248] ;  /* 0x0042480001147983 */ /* 0x000ee80000300a00 */
[----:B------:R0:W-:Y:S04]  /*69560*/  STL.64 [R1+0x1b0], R4 ;  /* 0x0001b00401007387 */ /* 0x0001e80000100a00 */
[----:B------:R1:W-:Y:S04]  /*69570*/  STL [R1+0x1b8], R6 ;  /* 0x0001b80601007387 */ /* 0x0003e80000100800 */
[----:B0-----:R-:W4:Y:S01]  /*69580*/  LDL.LU.64 R4, [R1+0x4240] ;  /* 0x0042400001047983 */ /* 0x001f220000300a00 */
[----:B---3--:R-:W-:-:S15]  /*69590*/  HMMA.16816.F32 R20, R8, R20, R12 ;  /* 0x000000140814723c */ /* 0x008fde000000180c */
[----:B------:R-:W-:-:S04]  /*695a0*/  NOP ;  /* 0x0000000000007918 */ /* 0x000fc80000000000 */
[----:B------:R-:W-:Y:S02]  /*695b0*/  IMAD.MOV.U32 R15, RZ, RZ, R20 ;  /* 0x000000ffff0f7224 */ /* 0x000fe400078e0014 */
[----:B------:R-:W-:Y:S02]  /*695c0*/  IMAD.MOV.U32 R14, RZ, RZ, R21 ;  /* 0x000000ffff0e7224 */ /* 0x000fe400078e0015 */
[----:B------:R-:W2:Y:S01]  /*695d0*/  LDL.LU.64 R20, [R1+0x4238] ;  /* 0x0042380001147983 */ /* 0x000ea20000300a00 */
[----:B------:R-:W-:Y:S02]  /*695e0*/  IMAD.MOV.U32 R2, RZ, RZ, R7 ;  /* 0x000000ffff027224 */ /* 0x000fe400078e0007 */
[----:B------:R-:W-:Y:S02]  /*695f0*/  IMAD.MOV.U32 R7, RZ, RZ, R22 ;  /* 0x000000ffff077224 */ /* 0x000fe400078e0016 */
[----:B-1----:R-:W-:Y:S01]  /*69600*/  IMAD.MOV.U32 R6, RZ, RZ, R23 ;  /* 0x000000ffff067224 */ /* 0x002fe200078e0017 */
[----:B------:R0:W-:Y:S04]  /*69610*/  STL.64 [R1+0x4050], R14 ;  /* 0x0040500e01007387 */ /* 0x0001e80000100a00 */
[----:B------:R-:W3:Y:S04]  /*69620*/  LDL.LU R12, [R1+0x140] ;  /* 0x00014000010c7983 */ /* 0x000ee80000300800 */
[----:B------:R-:W3:Y:S04]  /*69630*/  LDL.LU R13, [R1+0x144] ;  /* 0x00014400010d7983 */ /* 0x000ee80000300800 */
[----:B0-----:R-:W3:Y:S04]  /*69640*/  LDL.LU R14, [R1+0x148] ;  /* 0x00014800010e7983 */ /* 0x001ee80000300800 */
[----:B------:R-:W3:Y:S04]  /*69650*/  LDL.LU R15, [R1+0x14c] ;  /* 0x00014c00010f7983 */ /* 0x000ee80000300800 */
[----:B------:R-:W-:Y:S04]  /*69660*/  STL.64 [R1+0x3f88], R6 ;  /* 0x003f880601007387 */ /* 0x000fe80000100a00 */
[----:B----4-:R0:W-:Y:S04]  /*69670*/  STL.64 [R1+0x3f80], R4 ;  /* 0x003f800401007387 */ /* 0x0101e80000100a00 */
[----:B0-----:R-:W4:Y:S04]  /*69680*/  LDL.LU R4, [R1+0x330] ;  /* 0x0003300001047983 */ /* 0x001f280000300800 */
[----:B------:R-:W4:Y:S01]  /*69690*/  LDL.LU R5, [R1+0x334] ;  /* 0x0003340001057983 */ /* 0x000f220000300800 */
[----:B--2---:R-:W-:Y:S03]  /*696a0*/  HMMA.16816.F32 R20, R8, R20, R24 ;  /* 0x000000140814723c */ /* 0x004fe60000001818 */
[----:B------:R-:W2:Y:S04]  /*696b0*/  LDL.LU.64 R26, [R1+0x4230] ;  /* 0x00423000011a7983 */ /* 0x000ea80000300a00 */
[----:B------:R-:W2:-:S12]  /*696c0*/  LDL.LU.64 R24, [R1+0x4228] ;  /* 0x0042280001187983 */ /* 0x000e980000300a00 */
[----:B------:R0:W-:Y:S04]  /*696d0*/  STL.64 [R1+0x190], R20 ;  /* 0x0001901401007387 */ /* 0x0001e80000100a00 */
[----:B------:R2:W-:Y:S04]  /*696e0*/  STL.64 [R1+0x198], R22 ;  /* 0x0001981601007387 */ /* 0x0005e80000100a00 */
[----:B0-----:R-:W2:Y:S02]  /*696f0*/  LDL.LU.64 R20, [R1+0x4220] ;  /* 0x0042200001147983 */ /* 0x001ea40000300a00 */
[----:B--2---:R-:W-:Y:S02]  /*69700*/  HMMA.16816.F32 R20, R8, R20, R24 ;  /* 0x000000140814723c */ /* 0x004fe40000001818 */
[----:B------:R-:W2:Y:S04]  /*69710*/  LDL.LU.64 R26, [R1+0x4218] ;  /* 0x00421800011a7983 */ /* 0x000ea80000300a00 */
[----:B------:R-:W2:-:S13]  /*69720*/  LDL.LU.64 R24, [R1+0x4210] ;  /* 0x0042100001187983 */ /* 0x000e9a0000300a00 */
        /* <DEDUP_REMOVED lines=10> */
[----:B------:R-:W4:Y:S04]  /*697d0*/  LDL.LU.64 R26, [R1+0x41e8] ;  /* 0x0041e800011a7983 */ /* 0x000f280000300a00 */
[----:B------:R-:W4:-:S13]  /*697e0*/  LDL.LU.64 R24, [R1+0x41e0] ;  /* 0x0041e00001187983 */ /* 0x000f1a0000300a00 */
[----:B------:R0:W-:Y:S04]  /*697f0*/  STL.64 [R1+0x160], R20 ;  /* 0x0001601401007387 */ /* 0x0001e80000100a00 */
[----:B------:R-:W-:Y:S04]  /*69800*/  STL.64 [R1+0x168], R22 ;  /* 0x0001681601007387 */ /* 0x000fe80000100a00 */
[----:B0-----:R-:W3:Y:S01]  /*69810*/  LDL.LU.64 R20, [R1+0x41d8] ;  /* 0x0041d80001147983 */ /* 0x001ee20000300a00 */
[----:B----4-:R-:W-:Y:S03]  /*69820*/  HMMA.16816.F32 R4, R8, R4, R24 ;  /* 0x000000040804723c */ /* 0x010fe60000001818 */
[----:B------:R-:W2:Y:S04]  /*69830*/  LDL.LU.64 R26, [R1+0x41d0] ;  /* 0x0041d000011a7983 */ /* 0x000ea80000300a00 */
[----:B------:R-:W4:-:S12]  /*69840*/  LDL.LU.64 R24, [R1+0x41c8] ;  /* 0x0041c80001187983 */ /* 0x000f180000300a00 */
[----:B------:R-:W-:Y:S04]  /*69850*/  STL.64 [R1+0x150], R4 ;  /* 0x0001500401007387 */ /* 0x000fe80000100a00 */
[----:B------:R3:W-:Y:S02]  /*69860*/  STL.64 [R1+0x158], R6 ;  /* 0x0001580601007387 */ /* 0x0007e40000100a00 */
[----:B---3--:R-:W-:Y:S01]  /*69870*/  HMMA.16816.F32 R4, R8, R20, R12 ;  /* 0x000000140804723c */ /* 0x008fe2000000180c */
[----:B----4-:R-:W-:Y:S02]  /*69880*/  IMAD.MOV.U32 R16, RZ, RZ, R24 ;  /* 0x000000ffff107224 */ /* 0x010fe400078e0018 */
[----:B------:R-:W-:Y:S01]  /*69890*/  IMAD.MOV.U32 R17, RZ, RZ, R25 ;  /* 0x000000ffff117224 */ /* 0x000fe200078e0019 */
[----:B------:R-:W3:-:S15]  /*698a0*/  LDL.LU R24, [R1+0x41c4] ;  /* 0x0041c40001187983 */ /* 0x000ede0000300800 */
[----:B------:R-:W-:Y:S04]  /*698b0*/  STL.64 [R1+0x140], R4 ;  /* 0x0001400401007387 */ /* 0x000fe80000100a00 */
[----:B------:R-:W-:Y:S04]  /*698c0*/  STL.64 [R1+0x148], R6 ;  /* 0x0001480601007387 */ /* 0x000fe80000100a00 */
[----:B------:R-:W4:Y:S04]  /*698d0*/  LDL.LU R25, [R1+0x41c0] ;  /* 0x0041c00001197983 */ /* 0x000f280000300800 */
[----:B------:R2:W-:Y:S02]  /*698e0*/  STL.64 [R1+0x3f90], R16 ;  /* 0x003f901001007387 */ /* 0x0005e40000100a00 */
[----:B--2---:R-:W-:-:S02]  /*698f0*/  IMAD.MOV.U32 R16, RZ, RZ, R26 ;  /* 0x000000ffff107224 */ /* 0x004fc400078e001a */
[----:B------:R-:W-:Y:S01]  /*69900*/  IMAD.MOV.U32 R17, RZ, RZ, R27 ;  /* 0x000000ffff117224 */ /* 0x000fe200078e001b */
[----:B------:R-:W2:Y:S04]  /*69910*/  LDL.LU R26, [R1+0x41bc] ;  /* 0x0041bc00011a7983 */ /* 0x000ea80000300800 */
[----:B------:R-:W2:Y:S04]  /*69920*/  LDL.LU R27, [R1+0x41b8] ;  /* 0x0041b800011b7983 */ /* 0x000ea80000300800 */
[----:B------:R3:W-:Y:S04]  /*69930*/  STL.64 [R1+0x3fa8], R16 ;  /* 0x003fa81001007387 */ /* 0x0007e80000100a00 */
[----:B------:R-:W2:Y:S04]  /*69940*/  LDL.LU R4, [R1] ;  /* 0x0000000001047983 */ /* 0x000ea80000300800 */
[----:B------:R-:W2:Y:S04]  /*69950*/  LDL.LU R5, [R1+0x4] ;  /* 0x0000040001057983 */ /* 0x000ea80000300800 */
[----:B------:R-:W2:Y:S04]  /*69960*/  LDL.LU R6, [R1+0x8] ;  /* 0x0000080001067983 */ /* 0x000ea80000300800 */
[----:B------:R-:W2:Y:S01]  /*69970*/  LDL.LU R7, [R1+0xc] ;  /* 0x00000c0001077983 */ /* 0x000ea20000300800 */
[----:B---3--:R-:W-:-:S02]  /*69980*/  IMAD.MOV.U32 R17, RZ, RZ, R24 ;  /* 0x000000ffff117224 */ /* 0x008fc400078e0018 */
[----:B----4-:R-:W-:Y:S02]  /*69990*/  IMAD.MOV.U32 R16, RZ, RZ, R25 ;  /* 0x000000ffff107224 */ /* 0x010fe400078e0019 */
[----:B------:R-:W3:Y:S04]  /*699a0*/  LDL.LU R25, [R1+0x41b4] ;  /* 0x0041b40001197983 */ /* 0x000ee80000300800 */
[----:B------:R-:W4:Y:S04]  /*699b0*/  LDL.LU R24, [R1+0x41b0] ;  /* 0x0041b00001187983 */ /* 0x000f280000300800 */
[----:B------:R-:W-:Y:S04]  /*699c0*/  STL.64 [R1+0x3fc0], R16 ;  /* 0x003fc01001007387 */ /* 0x000fe80000100a00 */
[----:B--2---:R-:W-:Y:S04]  /*699d0*/  STL.64 [R1+0x3fa0], R6 ;  /* 0x003fa00601007387 */ /* 0x004fe80000100a00 */
[----:B------:R0:W-:Y:S04]  /*699e0*/  STL.64 [R1+0x3f98], R4 ;  /* 0x003f980401007387 */ /* 0x0001e80000100a00 */
[----:B0-----:R-:W2:Y:S04]  /*699f0*/  LDL.LU R4, [R1+0x10] ;  /* 0x0000100001047983 */ /* 0x001ea80000300800 */
[----:B------:R-:W2:Y:S04]  /*69a00*/  LDL.LU R5, [R1+0x14] ;  /* 0x0000140001057983 */ /* 0x000ea80000300800 */
[----:B------:R-:W2:Y:S04]  /*69a10*/  LDL.LU R6, [R1+0x18] ;  /* 0x0000180001067983 */ /* 0x000ea80000300800 */
[----:B------:R-:W2:Y:S01]  /*69a20*/  LDL.LU R7, [R1+0x1c] ;  /* 0x00001c0001077983 */ /* 0x000ea20000300800 */
[----:B------:R-:W-:-:S02]  /*69a30*/  IMAD.MOV.U32 R16, RZ, RZ, R27 ;  /* 0x000000ffff107224 */ /* 0x000fc400078e001b */
[----:B------:R-:W-:Y:S01]  /*69a40*/  IMAD.MOV.U32 R17, RZ, RZ, R26 ;  /* 0x000000ffff117224 */ /* 0x000fe200078e001a */
[----:B------:R-:W3:Y:S04]  /*69a50*/  LDL.LU R27, [R1+0x41ac] ;  /* 0x0041ac00011b7983 */ /* 0x000ee80000300800 */
[----:B------:R-:W3:Y:S04]  /*69a60*/  LDL.LU R26, [R1+0x41a8] ;  /* 0x0041a800011a7983 */ /* 0x000ee80000300800 */
[----:B------:R-:W-:Y:S04]  /*69a70*/  STL.64 [R1+0x3fd8], R16 ;  /* 0x003fd81001007387 */ /* 0x000fe80000100a00 */
[----:B--2---:R-:W-:Y:S04]  /*69a80*/  STL.64 [R1+0x3fb8], R6 ;  /* 0x003fb80601007387 */ /* 0x004fe80000100a00 */
[----:B------:R0:W-:Y:S04]  /*69a90*/  STL.64 [R1+0x3fb0], R4 ;  /* 0x003fb00401007387 */ /* 0x0001e80000100a00 */
[----:B0-----:R-:W2:Y:S04]  /*69aa0*/  LDL.LU R4, [R1+0x20] ;  /* 0x0000200001047983 */ /* 0x001ea80000300800 */
[----:B------:R-:W2:Y:S04]  /*69ab0*/  LDL.LU R5, [R1+0x24] ;  /* 0x0000240001057983 */ /* 0x000ea80000300800 */
[----:B------:R-:W2:Y:S04]  /*69ac0*/  LDL.LU R6, [R1+0x28] ;  /* 0x0000280001067983 */ /* 0x000ea80000300800 */
[----:B------:R-:W2:Y:S01]  /*69ad0*/  LDL.LU R7, [R1+0x2c] ;  /* 0x00002c0001077983 */ /* 0x000ea20000300800 */
[----:B----4-:R-:W-:-:S02]  /*69ae0*/  IMAD.MOV.U32 R16, RZ, RZ, R24 ;  /* 0x000000ffff107224 */ /* 0x010fc400078e0018 */
[----:B---3--:R-:W-:Y:S01]  /*69af0*/  IMAD.MOV.U32 R17, RZ, RZ, R25 ;  /* 0x000000ffff117224 */ /* 0x008fe200078e0019 */
        /* <DEDUP_REMOVED lines=11> */
[----:B------:R-:W2:Y:S04]  /*69bb0*/  LDL.LU R26, [R1+0x419c] ;  /* 0x00419c00011a7983 */ /* 0x000ea80000300800 */
[----:B------:R-:W2:Y:S04]  /*69bc0*/  LDL.LU R27, [R1+0x4198] ;  /* 0x00419800011b7983 */ /* 0x000ea80000300800 */
[----:B------:R4:W-:Y:S02]  /*69bd0*/  STL.64 [R1+0x4008], R16 ;  /* 0x0040081001007387 */ /* 0x0009e40000100a00 */
        /* <DEDUP_REMOVED lines=18> */
[----:B--2---:R-:W-:Y:S04]  /*69d00*/  STL.64 [R1+0x4000], R6 ;  /* 0x0040000601007387 */ /* 0x004fe80000100a00 */
[----:B------:R0:W-:Y:S04]  /*69d10*/  STL.64 [R1+0x3ff8], R4 ;  /* 0x003ff80401007387 */ /* 0x0001e80000100a00 */
[----:B0-----:R-:W2:Y:S04]  /*69d20*/  LDL.LU R4, [R1+0x50] ;  /* 0x0000500001047983 */ /* 0x001ea80000300800 */
[----:B------:R-:W2:Y:S04]  /*69d30*/  LDL.LU R5, [R1+0x54] ;  /* 0x0000540001057983 */ /* 0x000ea80000300800 */
[----:B------:R-:W3:Y:S04]  /*69d40*/  LDL.LU R6, [R1+0x58] ;  /* 0x0000580001067983 */ /* 0x000ee80000300800 */
[----:B------:R-:W3:Y:S04]  /*69d50*/  LDL.LU R7, [R1+0x5c] ;  /* 0x00005c0001077983 */ /* 0x000ee80000300800 */
[----:B------:R-:W4:Y:S04]  /*69d60*/  LDL.LU R24, [R1+0x4184] ;  /* 0x0041840001187983 */ /* 0x000f280000300800 */
[----:B------:R-:W4:Y:S04]  /*69d70*/  LDL.LU R25, [R1+0x4180] ;  /* 0x0041800001197983 */ /* 0x000f280000300800 */
[----:B------:R-:W-:Y:S04]  /*69d80*/  STL [R1+0x4060], R18 ;  /* 0x0040601201007387 */ /* 0x000fe80000100800 */
[----:B------:R-:W-:Y:S01]  /*69d90*/  STL.64 [R1+0x4058], R16 ;  /* 0x0040581001007387 */ /* 0x000fe20000100a00 */
[----:B------:R-:W-:-:S02]  /*69da0*/  IMAD.MOV.U32 R12, RZ, RZ, R26 ;  /* 0x000000ffff0c7224 */ /* 0x000fc400078e001a */
[----:B------:R-:W-:Y:S01]  /*69db0*/  IMAD.MOV.U32 R13, RZ, RZ, R27 ;  /* 0x000000ffff0d7224 */ /* 0x000fe200078e001b */
[----:B---3--:R-:W-:Y:S04]  /*69dc0*/  STL.64 [R1+0x4018], R6 ;  /* 0x0040180601007387 */ /* 0x008fe80000100a00 */
[----:B--2---:R0:W-:Y:S04]  /*69dd0*/  STL.64 [R1+0x4010], R4 ;  /* 0x0040100401007387 */ /* 0x0041e80000100a00 */
[----:B0-----:R-:W2:Y:S04]  /*69de0*/  LDL.LU R4, [R1+0x60] ;  /* 0x0000600001047983 */ /* 0x001ea80000300800 */
[----:B------:R-:W2:Y:S04]  /*69df0*/  LDL.LU R5, [R1+0x64] ;  /* 0x0000640001057983 */ /* 0x000ea80000300800 */
[----:B------:R-:W3:Y:S04]  /*69e00*/  LDL.LU R6, [R1+0x68] ;  /* 0x0000680001067983 */ /* 0x000ee80000300800 */
[----:B------:R-:W3:Y:S04]  /*69e10*/  LDL.LU R7, [R1+0x6c] ;  /* 0x00006c0001077983 */ /* 0x000ee80000300800 */
[----:B------:R-:W2:Y:S04]  /*69e20*/  LDL.LU R26, [R1+0x417c] ;  /* 0x00417c00011a7983 */ /* 0x000ea80000300800 */
[----:B------:R-:W3:Y:S04]  /*69e30*/  LDL.LU R27, [R1+0x4178] ;  /* 0x00417800011b7983 */ /* 0x000ee80000300800 */
[----:B------:R4:W-:Y:S02]  /*69e40*/  STL.64 [R1+0x4068], R12 ;  /* 0x0040680c01007387 */ /* 0x0009e40000100a00 */
[----:B----4-:R-:W-:-:S02]  /*69e50*/  IMAD.MOV.U32 R12, RZ, RZ, R25 ;  /* 0x000000ffff0c7224 */ /* 0x010fc400078e0019 */
[----:B------:R-:W-:Y:S01]  /*69e60*/  IMAD.MOV.U32 R13, RZ, RZ, R24 ;  /* 0x000000ffff0d7224 */ /* 0x000fe200078e0018 */
[----:B------:R-:W4:Y:S04]  /*69e70*/  LDL.LU R25, [R1+0x4174] ;  /* 0x0041740001197983 */ /* 0x000f280000300800 */
[----:B------:R-:W4:Y:S04]  /*69e80*/  LDL.LU R24, [R1+0x4170] ;  /* 0x0041700001187983 */ /* 0x000f280000300800 */
[----:B------:R2:W-:Y:S04]  /*69e90*/  STL.64 [R1+0x4080], R12 ;  /* 0x0040800c01007387 */ /* 0x0005e80000100a00 */
[----:B------:R-:W4:Y:S04]  /*69ea0*/  LDL.LU R16, [R1+0x90] ;  /* 0x0000900001107983 */ /* 0x000f280000300800 */
[----:B------:R-:W4:Y:S04]  /*69eb0*/  LDL.LU R17, [R1+0x94] ;  /* 0x0000940001117983 */ /* 0x000f280000300800 */
[----:B------:R-:W4:Y:S04]  /*69ec0*/  LDL.LU R18, [R1+0x98] ;  /* 0x0000980001127983 */ /* 0x000f280000300800 */
[----:B------:R-:W4:Y:S01]  /*69ed0*/  LDL.LU R19, [R1+0x9c] ;  /* 0x00009c0001137983 */ /* 0x000f220000300800 */
[----:B--2---:R-:W-:-:S02]  /*69ee0*/  IMAD.MOV.U32 R13, RZ, RZ, R26 ;  /* 0x000000ffff0d7224 */ /* 0x004fc400078e001a */
[----:B---3--:R-:W-:Y:S02]  /*69ef0*/  IMAD.MOV.U32 R12, RZ, RZ, R27 ;  /* 0x000000ffff0c7224 */ /* 0x008fe400078e001b */
[----:B------:R-:W2:Y:S04]  /*69f00*/  LDL.LU R27, [R1+0x416c] ;  /* 0x00416c00011b7983 */ /* 0x000ea80000300800 */
[----:B------:R-:W3:Y:S04]  /*69f10*/  LDL.LU R26, [R1+0x4168] ;  /* 0x00416800011a7983 */ /* 0x000ee80000300800 */
[----:B------:R-:W-:Y:S04]  /*69f20*/  STL.64 [R1+0x4098], R12 ;  /* 0x0040980c01007387 */ /* 0x000fe80000100a00 */
[----:B----4-:R-:W-:Y:S04]  /*69f30*/  STL.64 [R1+0x4078], R18 ;  /* 0x0040781201007387 */ /* 0x010fe80000100a00 */
[----:B------:R0:W-:Y:S04]  /*69f40*/  STL.64 [R1+0x4070], R16 ;  /* 0x0040701001007387 */ /* 0x0001e80000100a00 */
[----:B0-----:R-:W4:Y:S04]  /*69f50*/  LDL.LU R16, [R1+0xa0] ;  /* 0x0000a00001107983 */ /* 0x001f280000300800 */
[----:B------:R-:W4:Y:S04]  /*69f60*/  LDL.LU R17, [R1+0xa4] ;  /* 0x0000a40001117983 */ /* 0x000f280000300800 */
        /* <DEDUP_REMOVED lines=8> */
[----:B----4-:R0:W-:Y:S04]  /*69ff0*/  STL.64 [R1+0x4088], R16 ;  /* 0x0040881001007387 */ /* 0x0101e80000100a00 */
[----:B0-----:R-:W2:Y:S04]  /*6a000*/  LDL.LU R16, [R1+0xb0] ;  /* 0x0000b00001107983 */ /* 0x001ea80000300800 */
[----:B------:R-:W2:Y:S04]  /*6a010*/  LDL.LU R17, [R1+0xb4] ;  /* 0x0000b40001117983 */ /* 0x000ea80000300800 */
[----:B------:R-:W4:Y:S04]  /*6a020*/  LDL.LU R18, [R1+0xb8] ;  /* 0x0000b80001127983 */ /* 0x000f280000300800 */
[----:B------:R-:W4:Y:S01]  /*6a030*/  LDL.LU R19, [R1+0xbc] ;  /* 0x0000bc0001137983 */ /* 0x000f220000300800 */
[----:B---3--:R-:W-:-:S02]  /*6a040*/  IMAD.MOV.U32 R12, RZ, RZ, R26 ;  /* 0x000000ffff0c7224 */ /* 0x008fc400078e001a */
[----:B------:R-:W-:Y:S01]  /*6a050*/  IMAD.MOV.U32 R13, RZ, RZ, R27 ;  /* 0x000000ffff0d7224 */ /* 0x000fe200078e001b */
[----:B------:R-:W3:Y:S04]  /*6a060*/  LDL.LU R26, [R1+0x415c] ;  /* 0x00415c00011a7983 */ /* 0x000ee80000300800 */
[----:B------:R-:W3:Y:S04]  /*6a070*/  LDL.LU R27, [R1+0x4158] ;  /* 0x00415800011b7983 */ /* 0x000ee80000300800 */
[----:B------:R-:W-:Y:S04]  /*6a080*/  STL.64 [R1+0x40c8], R12 ;  /* 0x0040c80c01007387 */ /* 0x000fe80000100a00 */
[----:B----4-:R-:W-:Y:S04]  /*6a090*/  STL.64 [R1+0x40a8], R18 ;  /* 0x0040a81201007387 */ /* 0x010fe80000100a00 */
[----:B--2---:R0:W-:Y:S04]  /*6a0a0*/  STL.64 [R1+0x40a0], R16 ;  /* 0x0040a01001007387 */ /* 0x0041e80000100a00 */
[----:B0-----:R-:W2:Y:S04]  /*6a0b0*/  LDL.LU R16, [R1+0xc0] ;  /* 0x0000c00001107983 */ /* 0x001ea80000300800 */
[----:B------:R-:W2:Y:S04]  /*6a0c0*/  LDL.LU R17, [R1+0xc4] ;  /* 0x0000c40001117983 */ /* 0x000ea80000300800 */
[----:B------:R-:W4:Y:S04]  /*6a0d0*/  LDL.LU R18, [R1+0xc8] ;  /* 0x0000c80001127983 */ /* 0x000f280000300800 */
[----:B------:R-:W4:Y:S01]  /*6a0e0*/  LDL.LU R19, [R1+0xcc] ;  /* 0x0000cc0001137983 */ /* 0x000f220000300800 */
[----:B------:R-:W-:-:S02]  /*6a0f0*/  IMAD.MOV.U32 R12, RZ, RZ, R25 ;  /* 0x000000ffff0c7224 */ /* 0x000fc400078e0019 */
[----:B------:R-:W-:Y:S01]  /*6a100*/  IMAD.MOV.U32 R13, RZ, RZ, R24 ;  /* 0x000000ffff0d7224 */ /* 0x000fe200078e0018 */
[----:B------:R-:W2:Y:S04]  /*6a110*/  LDL.LU R25, [R1+0x4154] ;  /* 0x0041540001197983 */ /* 0x000ea80000300800 */
[----:B------:R-:W2:Y:S04]  /*6a120*/  LDL.LU R24, [R1+0x4150] ;  /* 0x0041500001187983 */ /* 0x000ea80000300800 */
[----:B------:R3:W-:Y:S02]  /*6a130*/  STL.64 [R1+0x40e0], R12 ;  /* 0x0040e00c01007387 */ /* 0x0007e40000100a00 */
[----:B---3--:R-:W-:-:S02]  /*6a140*/  IMAD.MOV.U32 R12, RZ, RZ, R27 ;  /* 0x000000ffff0c7224 */ /* 0x008fc400078e001b */
[----:B------:R-:W-:Y:S01]  /*6a150*/  IMAD.MOV.U32 R13, RZ, RZ, R26 ;  /* 0x000000ffff0d7224 */ /* 0x000fe200078e001a */
[----:B----4-:R-:W-:Y:S04]  /*6a160*/  STL.64 [R1+0x40c0], R18 ;  /* 0x0040c01201007387 */ /* 0x010fe80000100a00 */
[----:B--2---:R0:W-:Y:S04]  /*6a170*/  STL.64 [R1+0x40b8], R16 ;  /* 0x0040b81001007387 */ /* 0x0041e80000100a00 */
[----:B0-----:R-:W2:Y:S04]  /*6a180*/  LDL.LU R16, [R1+0xd0] ;  /* 0x0000d00001107983 */ /* 0x001ea80000300800 */
[----:B------:R-:W2:Y:S04]  /*6a190*/  LDL.LU R17, [R1+0xd4] ;  /* 0x0000d40001117983 */ /* 0x000ea80000300800 */
[----:B------:R-:W3:Y:S04]  /*6a1a0*/  LDL.LU R18, [R1+0xd8] ;  /* 0x0000d80001127983 */ /* 0x000ee80000300800 */
[----:B------:R-:W3:Y:S04]  /*6a1b0*/  LDL.LU R19, [R1+0xdc] ;  /* 0x0000dc0001137983 */ /* 0x000ee80000300800 */
[----:B------:R0:W-:Y:S04]  /*6a1c0*/  STL.64 [R1+0x40f8], R12 ;  /* 0x0040f80c01007387 */ /* 0x0001e80000100a00 */
[----:B0-----:R-:W4:Y:S04]  /*6a1d0*/  LDL.LU R12, [R1+0x2e0] ;  /* 0x0002e000010c7983 */ /* 0x001f280000300800 */
[----:B------:R-:W4:Y:S04]  /*6a1e0*/  LDL.LU R13, [R1+0x2e4] ;  /* 0x0002e400010d7983 */ /* 0x000f280000300800 */
[----:B----4-:R-:W-:Y:S04]  /*6a1f0*/  STL.64 [R1+0x4110], R12 ;  /* 0x0041100c01007387 */ /* 0x010fe80000100a00 */
[----:B---3--:R-:W-:Y:S04]  /*6a200*/  STL.64 [R1+0x40d8], R18 ;  /* 0x0040d81201007387 */ /* 0x008fe80000100a00 */
[----:B--2---:R0:W-:Y:S04]  /*6a210*/  STL.64 [R1+0x40d0], R16 ;  /* 0x0040d01001007387 */ /* 0x0041e80000100a00 */
[----:B0-----:R-:W2:Y:S04]  /*6a220*/  LDL.LU R16, [R1+0xe0] ;  /* 0x0000e00001107983 */ /* 0x001ea80000300800 */
[----:B------:R-:W2:Y:S04]  /*6a230*/  LDL.LU R17, [R1+0xe4] ;  /* 0x0000e40001117983 */ /* 0x000ea80000300800 */
[----:B------:R-:W3:Y:S04]  /*6a240*/  LDL.LU R18, [R1+0xe8] ;  /* 0x0000e80001127983 */ /* 0x000ee80000300800 */
[----:B------:R-:W3:Y:S01]  /*6a250*/  LDL.LU R19, [R1+0xec] ;  /* 0x0000ec0001137983 */ /* 0x000ee20000300800 */
[----:B------:R-:W-:-:S02]  /*6a260*/  IMAD.MOV.U32 R12, RZ, RZ, R24 ;  /* 0x000000ffff0c7224 */ /* 0x000fc400078e0018 */
[----:B------:R-:W-:Y:S01]  /*6a270*/  IMAD.MOV.U32 R13, RZ, RZ, R25 ;  /* 0x000000ffff0d7224 */ /* 0x000fe200078e0019 */
[----:B------:R-:W4:Y:S04]  /*6a280*/  LDL.LU R24, [R1+0x414c] ;  /* 0x00414c0001187983 */ /* 0x000f280000300800 */
[----:B------:R-:W4:Y:S04]  /*6a290*/  LDL.LU R25, [R1+0x4148] ;  /* 0x0041480001197983 */ /* 0x000f280000300800 */
[----:B------:R-:W-:Y:S04]  /*6a2a0*/  STL.64 [R1+0x4128], R12 ;  /* 0x0041280c01007387 */ /* 0x000fe80000100a00 */
[----:B---3--:R-:W-:Y:S04]  /*6a2b0*/  STL.64 [R1+0x40f0], R18 ;  /* 0x0040f01201007387 */ /* 0x008fe80000100a00 */
[----:B--2---:R0:W-:Y:S04]  /*6a2c0*/  STL.64 [R1+0x40e8], R16 ;  /* 0x0040e81001007387 */ /* 0x0041e80000100a00 */
[----:B0-----:R-:W2:Y:S04]  /*6a2d0*/  LDL.LU R16, [R1+0xf0] ;  /* 0x0000f00001107983 */ /* 0x001ea80000300800 */
[----:B------:R-:W2:Y:S04]  /*6a2e0*/  LDL.LU R17, [R1+0xf4] ;  /* 0x0000f40001117983 */ /* 0x000ea80000300800 */
[----:B------:R-:W3:Y:S04]  /*6a2f0*/  LDL.LU R18, [R1+0xf8] ;  /* 0x0000f80001127983 */ /* 0x000ee80000300800 */
[----:B------:R-:W3:Y:S04]  /*6a300*/  LDL.LU R19, [R1+0xfc] ;  /* 0x0000fc0001137983 */ /* 0x000ee80000300800 */
[----:B------:R-:W2:Y:S04]  /*6a310*/  LDL.LU R12, [R1+0x300] ;  /* 0x00030000010c7983 */ /* 0x000ea80000300800 */
[----:B------:R-:W2:Y:S04]  /*6a320*/  LDL.LU R13, [R1+0x304] ;  /* 0x00030400010d7983 */ /* 0x000ea80000300800 */
[----:B--2---:R0:W-:Y:S04]  /*6a330*/  STL.64 [R1+0x4140], R12 ;  /* 0x0041400c01007387 */ /* 0x0041e80000100a00 */
[----:B0-----:R-:W4:Y:S04]  /*6a340*/  LDL.LU R12, [R1+0x130] ;  /* 0x00013000010c7983 */ /* 0x001f280000300800 */
[----:B------:R-:W4:Y:S04]  /*6a350*/  LDL.LU R13, [R1+0x134] ;  /* 0x00013400010d7983 */ /* 0x000f280000300800 */
[----:B------:R-:W4:Y:S04]  /*6a360*/  LDL.LU R14, [R1+0x138] ;  /* 0x00013800010e7983 */ /* 0x000f280000300800 */
[----:B------:R-:W4:Y:S04]  /*6a370*/  LDL.LU R15, [R1+0x13c] ;  /* 0x00013c00010f7983 */ /* 0x000f280000300800 */
[----:B---3--:R-:W-:Y:S04]  /*6a380*/  STL.64 [R1+0x4108], R18 ;  /* 0x0041081201007387 */ /* 0x008fe80000100a00 */
[----:B------:R0:W-:Y:S04]  /*6a390*/  STL.64 [R1+0x4100], R16 ;  /* 0x0041001001007387 */ /* 0x0001e80000100a00 */
[----:B0-----:R-:W2:Y:S04]  /*6a3a0*/  LDL.LU R16, [R1+0x100] ;  /* 0x0001000001107983 */ /* 0x001ea80000300800 */
[----:B------:R-:W2:Y:S04]  /*6a3b0*/  LDL.LU R17, [R1+0x104] ;  /* 0x0001040001117983 */ /* 0x000ea80000300800 */
[----:B------:R-:W3:Y:S04]  /*6a3c0*/  LDL.LU R18, [R1+0x108] ;  /* 0x0001080001127983 */ /* 0x000ee80000300800 */
[----:B------:R-:W3:Y:S04]  /*6a3d0*/  LDL.LU R19, [R1+0x10c] ;  /* 0x00010c0001137983 */ /* 0x000ee80000300800 */
[----:B---3--:R-:W-:Y:S04]  /*6a3e0*/  STL.64 [R1+0x4120], R18 ;  /* 0x0041201201007387 */ /* 0x008fe80000100a00 */
[----:B--2---:R0:W-:Y:S04]  /*6a3f0*/  STL.64 [R1+0x4118], R16 ;  /* 0x0041181001007387 */ /* 0x0041e80000100a00 */
        /* <DEDUP_REMOVED lines=8> */
[----:B------:R-:W2:Y:S04]  /*6a480*/  LDL.LU R18, [R1+0x128] ;  /* 0x0001280001127983 */ /* 0x000ea80000300800 */
[----:B------:R-:W2:Y:S04]  /*6a490*/  LDL.LU R19, [R1+0x12c] ;  /* 0x00012c0001137983 */ /* 0x000ea80000300800 */
[----:B------:R-:W-:Y:S04]  /*6a4a0*/  STL.64 [R1+0x4030], R6 ;  /* 0x0040300601007387 */ /* 0x000fe80000100a00 */
[----:B------:R0:W-:Y:S04]  /*6a4b0*/  STL.64 [R1+0x4028], R4 ;  /* 0x0040280401007387 */ /* 0x0001e80000100a00 */
[----:B0-----:R-:W3:Y:S04]  /*6a4c0*/  LDL.LU R4, [R1+0x70] ;  /* 0x0000700001047983 */ /* 0x001ee80000300800 */
[----:B------:R-:W3:Y:S04]  /*6a4d0*/  LDL.LU R5, [R1+0x74] ;  /* 0x0000740001057983 */ /* 0x000ee80000300800 */
[----:B------:R-:W2:Y:S04]  /*6a4e0*/  LDL.LU R6, [R1+0x78] ;  /* 0x0000780001067983 */ /* 0x000ea80000300800 */
[----:B------:R-:W2:Y:S01]  /*6a4f0*/  LDL.LU R7, [R1+0x7c] ;  /* 0x00007c0001077983 */ /* 0x000ea20000300800 */
[C---:B----4-:R-:W-:Y:S03]  /*6a500*/  HMMA.16816.F32 R24, R8.reuse, R24, R12 ;  /* 0x000000180818723c */ /* 0x050fe6000000180c */
[----:B--2---:R-:W-:Y:S04]  /*6a510*/  STL.64 [R1+0x4048], R6 ;  /* 0x0040480601007387 */ /* 0x004fe80000100a00 */
[----:B---3--:R0:W-:Y:S04]  /*6a520*/  STL.64 [R1+0x4040], R4 ;  /* 0x0040400401007387 */ /* 0x0081e80000100a00 */
[----:B0-----:R-:W2:Y:S04]  /*6a530*/  LDL.LU R4, [R1+0x80] ;  /* 0x0000800001047983 */ /* 0x001ea80000300800 */
[----:B------:R-:W2:Y:S04]  /*6a540*/  LDL.LU R5, [R1+0x84] ;  /* 0x0000840001057983 */ /* 0x000ea80000300800 */
[----:B------:R-:W2:Y:S04]  /*6a550*/  LDL.LU R6, [R1+0x88] ;  /* 0x0000880001067983 */ /* 0x000ea80000300800 */
[----:B------:R-:W2:Y:S04]  /*6a560*/  LDL.LU R7, [R1+0x8c] ;  /* 0x00008c0001077983 */ /* 0x000ea80000300800 */
[----:B------:R-:W3:Y:S04]  /*6a570*/  LDL.LU R20, [R1+0x3c0] ;  /* 0x0003c00001147983 */ /* 0x000ee80000300800 */
[----:B------:R-:W3:Y:S04]  /*6a580*/  LDL.LU R21, [R1+0x3c4] ;  /* 0x0003c40001157983 */ /* 0x000ee80000300800 */
[----:B------:R-:W3:Y:S04]  /*6a590*/  LDL.LU R22, [R1+0x3c8] ;  /* 0x0003c80001167983 */ /* 0x000ee80000300800 */
[----:B------:R-:W3:Y:S04]  /*6a5a0*/  LDL.LU R23, [R1+0x3cc] ;  /* 0x0003cc0001177983 */ /* 0x000ee80000300800 */
[----:B------:R-:W4:Y:S04]  /*6a5b0*/  LDL.LU.64 R12, [R1+0x4140] ;  /* 0x00414000010c7983 */ /* 0x000f280000300a00 */
[----:B------:R0:W-:Y:S04]  /*6a5c0*/  STL.64 [R1+0x130], R24 ;  /* 0x0001301801007387 */ /* 0x0001e80000100a00 */
[----:B------:R1:W-:Y:S04]  /*6a5d0*/  STL.64 [R1+0x138], R26 ;  /* 0x0001381a01007387 */ /* 0x0003e80000100a00 */
[----:B0-----:R-:W2:Y:S04]  /*6a5e0*/  LDL.LU R24, [R1+0x3b0] ;  /* 0x0003b00001187983 */ /* 0x001ea80000300800 */
[----:B------:R-:W2:Y:S04]  /*6a5f0*/  LDL.LU R25, [R1+0x3b4] ;  /* 0x0003b40001197983 */ /* 0x000ea80000300800 */
[----:B-1----:R-:W2:Y:S04]  /*6a600*/  LDL.LU R26, [R1+0x3b8] ;  /* 0x0003b800011a7983 */ /* 0x002ea80000300800 */
[----:B------:R-:W2:Y:S01]  /*6a610*/  LDL.LU R27, [R1+0x3bc] ;  /* 0x0003bc00011b7983 */ /* 0x000ea20000300800 */
[----:B----4-:R-:W-:Y:S03]  /*6a620*/  HMMA.16816.F32 R12, R8, R12, R16 ;  /* 0x0000000c080c723c */ /* 0x010fe60000001810 */
[----:B------:R-:W4:Y:S04]  /*6a630*/  LDL.LU.64 R18, [R1+0x4138] ;  /* 0x0041380001127983 */ /* 0x000f280000300a00 */
[----:B------:R-:W4:-:S12]  /*6a640*/  LDL.LU.64 R16, [R1+0x4130] ;  /* 0x0041300001107983 */ /* 0x000f180000300a00 */
[----:B------:R0:W-:Y:S04]  /*6a650*/  STL.64 [R1+0x120], R12 ;  /* 0x0001200c01007387 */ /* 0x0001e80000100a00 */
[----:B------:R4:W-:Y:S04]  /*6a660*/  STL.64 [R1+0x128], R14 ;  /* 0x0001280e01007387 */ /* 0x0009e80000100a00 */
[----:B0-----:R-:W4:Y:S02]  /*6a670*/  LDL.LU.64 R12, [R1+0x4128] ;  /* 0x00412800010c7983 */ /* 0x001f240000300a00 */
[----:B----4-:R-:W-:Y:S02]  /*6a680*/  HMMA.16816.F32 R12, R8, R12, R16 ;  /* 0x0000000c080c723c */ /* 0x010fe40000001810 */
[----:B------:R-:W4:Y:S04]  /*6a690*/  LDL.LU.64 R18, [R1+0x4120] ;  /* 0x0041200001127983 */ /* 0x000f280000300a00 */
[----:B------:R-:W4:-:S13]  /*6a6a0*/  LDL.LU.64 R16, [R1+0x4118] ;  /* 0x0041180001107983 */ /* 0x000f1a0000300a00 */
        /* <DEDUP_REMOVED lines=46> */
[----:B------:R-:W4:Y:S04]  /*6a990*/  LDL.LU R18, [R1+0x4060] ;  /* 0x0040600001127983 */ /* 0x000f280000300800 */
[----:B------:R-:W2:-:S13]  /*6a9a0*/  LDL.LU.64 R16, [R1+0x4058] ;  /* 0x0040580001107983 */ /* 0x000e9a0000300a00 */
[----:B------:R-:W-:Y:S04]  /*6a9b0*/  STL.64 [R1+0x90], R12 ;  /* 0x0000900c01007387 */ /* 0x000fe80000100a00 */
[----:B------:R0:W-:Y:S04]  /*6a9c0*/  STL.64 [R1+0x98], R14 ;  /* 0x0000980e01007387 */ /* 0x0001e80000100a00 */
[----:B0-----:R-:W3:Y:S01]  /*6a9d0*/  LDL.LU.64 R14, [R1+0x4050] ;  /* 0x00405000010e7983 */ /* 0x001ee20000300a00 */
[----:B----4-:R-:W-:Y:S02]  /*6a9e0*/  IMAD.MOV.U32 R12, RZ, RZ, R18 ;  /* 0x000000ffff0c7224 */ /* 0x010fe400078e0012 */
[----:B--2---:R-:W-:Y:S01]  /*6a9f0*/  HMMA.16816.F32 R16, R8, R16, R4 ;  /* 0x000000100810723c */ /* 0x004fe20000001804 */
[----:B------:R-:W2:Y:S04]  /*6aa00*/  LDL.LU.64 R6, [R1+0x4048] ;  /* 0x0040480001067983 */ /* 0x000ea80000300a00 */
[----:B------:R-:W2:-:S14]  /*6aa10*/  LDL.LU.64 R4, [R1+0x4040] ;  /* 0x0040400001047983 */ /* 0x000e9c0000300a00 */
        /* <DEDUP_REMOVED lines=42> */
[----:B------:R-:W-:Y:S02]  /*6acc0*/  IMAD.MOV.U32 R3, RZ, RZ, R16 ;  /* 0x000000ffff037224 */ /* 0x000fe400078e0010 */
[----:B------:R-:W-:Y:S02]  /*6acd0*/  IMAD.MOV.U32 R28, RZ, RZ, R17 ;  /* 0x000000ffff1c7224 */ /* 0x000fe400078e0011 */
[----:B------:R-:W2:Y:S01]  /*6ace0*/  LDL.LU.64 R16, [R1+0x3f90] ;  /* 0x003f900001107983 */ /* 0x000ea20000300a00 */
[----:B------:R-:W-:Y:S02]  /*6acf0*/  IMAD.MOV.U32 R13, RZ, RZ, R0 ;  /* 0x000000ffff0d7224 */ /* 0x000fe400078e0000 */
[----:B------:R-:W-:Y:S02]  /*6ad00*/  IMAD.MOV.U32 R29, RZ, RZ, R18 ;  /* 0x000000ffff1d7224 */ /* 0x000fe400078e0012 */
[----:B------:R-:W-:Y:S02]  /*6ad10*/  IMAD.MOV.U32 R0, RZ, RZ, R19 ;  /* 0x000000ffff007224 */ /* 0x000fe400078e0013 */
[----:B--2---:R-:W-:Y:S01]  /*6ad20*/  HMMA.16816.F32 R16, R8, R16, R4 ;  /* 0x000000100810723c */ /* 0x004fe20000001804 */
[----:B------:R-:W2:Y:S04]  /*6ad30*/  LDL.LU.64 R6, [R1+0x3f88] ;  /* 0x003f880001067983 */ /* 0x000ea80000300a00 */
[----:B------:R-:W4:-:S14]  /*6ad40*/  LDL.LU.64 R4, [R1+0x3f80] ;  /* 0x003f800001047983 */ /* 0x000f1c0000300a00 */
[----:B------:R0:W-:Y:S04]  /*6ad50*/  STL.64 [R1], R16 ;  /* 0x0000001001007387 */ /* 0x0001e80000100a00 */
[----:B------:R3:W-:Y:S04]  /*6ad60*/  STL.64 [R1+0x8], R18 ;  /* 0x0000081201007387 */ /* 0x0007e80000100a00 */
[----:B0-----:R-:W3:Y:S02]  /*6ad70*/  LDL.LU.64 R16, [R1+0x3f78] ;  /* 0x003f780001107983 */ /* 0x001ee40000300a00 */
[----:B---3--:R-:W-:Y:S02]  /*6ad80*/  HMMA.16816.F32 R16, R8, R16, R20 ;  /* 0x000000100810723c */ /* 0x008fe40000001814 */
[----:B------:R-:W3:-:S15]  /*6ad90*/  LDL.LU.64 R20, [R1+0x3f70] ;  /* 0x003f700001147983 */ /* 0x000ede0000300a00 */
[----:B------:R-:W-:Y:S02]  /*6ada0*/  NOP ;  /* 0x0000000000007918 */ /* 0x000fe40000000000 */
[----:B------:R0:W-:Y:S04]  /*6adb0*/  STL.64 [R1+0x3cd0], R18 ;  /* 0x003cd01201007387 */ /* 0x0001e80000100a00 */
[----:B------:R-:W-:Y:S04]  /*6adc0*/  STL.64 [R1+0x3cc8], R16 ;  /* 0x003cc81001007387 */ /* 0x000fe80000100a00 */
[----:B0-----:R-:W2:Y:S04]  /*6add0*/  LDL.LU R18, [R1+0x388] ;  /* 0x0003880001127983 */ /* 0x001ea80000300800 */
[----:B------:R-:W4:Y:S01]  /*6ade0*/  LDL.LU R19, [R1+0x38c] ;  /* 0x00038c0001137983 */ /* 0x000f220000300800 */
[----:B---3--:R-:W-:Y:S03]  /*6adf0*/  HMMA.16816.F32 R20, R8, R20, R24 ;  /* 0x000000140814723c */ /* 0x008fe60000001818 */
[----:B------:R-:W4:Y:S04]  /*6ae00*/  LDL.LU.64 R26, [R1+0x3f68] ;  /* 0x003f6800011a7983 */ /* 0x000f280000300a00 */
[----:B------:R-:W4:-:S12]  /*6ae10*/  LDL.LU.64 R24, [R1+0x3f60] ;  /* 0x003f600001187983 */ /* 0x000f180000300a00 */
[----:B------:R2:W-:Y:S04]  /*6ae20*/  STL.64 [R1+0x3ce0], R22 ;  /* 0x003ce01601007387 */ /* 0x0005e80000100a00 */
[----:B------:R0:W-:Y:S01]  /*6ae30*/  STL.64 [R1+0x3cd8], R20 ;  /* 0x003cd81401007387 */ /* 0x0001e20000100a00 */
[----:B--2---:R-:W-:Y:S02]  /*6ae40*/  IMAD.MOV.U32 R22, RZ, RZ, R7 ;  /* 0x000000ffff167224 */ /* 0x004fe400078e0007 */
[----:B------:R-:W-:Y:S02]  /*6ae50*/  IMAD.MOV.U32 R23, RZ, RZ, R6 ;  /* 0x000000ffff177224 */ /* 0x000fe400078e0006 */
[----:B------:R-:W2:Y:S01]  /*6ae60*/  LDL.LU.64 R6, [R1+0x3f58] ;  /* 0x003f580001067983 */ /* 0x000ea20000300a00 */
[----:B----4-:R-:W-:Y:S03]  /*6ae70*/  HMMA.16816.F32 R24, R8, R4, R24 ;  /* 0x000000040818723c */ /* 0x010fe60000001818 */
[----:B------:R-:W2:Y:S01]  /*6ae80*/  LDL.LU.64 R4, [R1+0x3f50] ;  /* 0x003f500001047983 */ /* 0x000ea20000300a00 */
[----:B0-----:R-:W-:-:S02]  /*6ae90*/  IMAD.MOV.U32 R20, RZ, RZ, R15 ;  /* 0x000000ffff147224 */ /* 0x001fc400078e000f */
[----:B------:R-:W-:-:S13]  /*6aea0*/  IMAD.MOV.U32 R21, RZ, RZ, R14 ;  /* 0x000000ffff157224 */ /* 0x000fda00078e000e */
[----:B------:R0:W-:Y:S04]  /*6aeb0*/  STL.64 [R1+0x3cb8], R26 ;  /* 0x003cb81a01007387 */ /* 0x0001e80000100a00 */
[----:B------:R-:W-:Y:S04]  /*6aec0*/  STL.64 [R1+0x3cb0], R24 ;  /* 0x003cb01801007387 */ /* 0x000fe80000100a00 */
[----:B0-----:R-:W3:Y:S04]  /*6aed0*/  LDL.LU R26, [R1+0x398] ;  /* 0x00039800011a7983 */ /* 0x001ee80000300800 */
[----:B------:R-:W3:Y:S04]  /*6aee0*/  LDL.LU R27, [R1+0x39c] ;  /* 0x00039c00011b7983 */ /* 0x000ee80000300800 */
[----:B------:R-:W4:Y:S01]  /*6aef0*/  LDL.LU.64 R14, [R1+0x3f48] ;  /* 0x003f4800010e7983 */ /* 0x000f220000300a00 */
[----:B--2---:R-:W-:Y:S03]  /*6af00*/  HMMA.16816.F32 R4, R8, R12, R4 ;  /* 0x0000000c0804723c */ /* 0x004fe60000001804 */
[----:B------:R-:W4:Y:S04]  /*6af10*/  LDL.LU.64 R12, [R1+0x3f40] ;  /* 0x003f4000010c7983 */ /* 0x000f280000300a00 */
[----:B------:R-:W3:Y:S04]  /*6af20*/  LDL.LU R8, [R1+0x1b0] ;  /* 0x0001b00001087983 */ /* 0x000ee80000300800 */
[----:B------:R-:W3:Y:S04]  /*6af30*/  LDL.LU R9, [R1+0x1b4] ;  /* 0x0001b40001097983 */ /* 0x000ee80000300800 */
[----:B------:R-:W3:Y:S01]  /*6af40*/  LDL.LU R10, [R1+0x1b8] ;  /* 0x0001b800010a7983 */ /* 0x000ee20000300800 */
[----:B------:R-:W-:-:S03]  /*6af50*/  IMAD.MOV.U32 R11, RZ, RZ, R2 ;  /* 0x000000ffff0b7224 */ /* 0x000fc600078e0002 */
[----:B------:R-:W-:Y:S04]  /*6af60*/  STL.64 [R1+0x3cf0], R6 ;  /* 0x003cf00601007387 */ /* 0x000fe80000100a00 */
[----:B------:R4:W-:Y:S02]  /*6af70*/  STL.64 [R1+0x3ce8], R4 ;  /* 0x003ce80401007387 */ /* 0x0009e40000100a00 */
[C---:B----4-:R-:W-:Y:S08]  /*6af80*/  HMMA.16816.F32 R4, R12.reuse, R18, R20 ;  /* 0x000000120c04723c */ /* 0x050ff00000001814 */
[----:B---3--:R-:W-:Y:S11]  /*6af90*/  HMMA.16816.F32 R8, R12, R26, R8 ;  /* 0x0000001a0c08723c */ /* 0x008ff60000001808 */
[----:B------:R-:W-:Y:S08]  /*6afa0*/  STL.64 [R1+0x550], R4 ;  /* 0x0005500401007387 */ /* 0x000ff00000100a00 */
[----:B------:R-:W-:Y:S04]  /*6afb0*/  STL.64 [R1+0x560], R8 ;  /* 0x0005600801007387 */ /* 0x000fe80000100a00 */
[----:B------:R-:W-:Y:S04]  /*6afc0*/  STL.64 [R1+0x568], R10 ;  /* 0x0005680a01007387 */ /* 0x000fe80000100a00 */
[----:B------:R0:W-:Y:S04]  /*6afd0*/  STL [R1+0x558], R6 ;  /* 0x0005580601007387 */ /* 0x0001e80000100800 */
[----:B------:R-:W2:Y:S04]  /*6afe0*/  LDL.LU R18, [R1+0x1e8] ;  /* 0x0001e80001127983 */ /* 0x000ea80000300800 */
[----:B------:R-:W2:Y:S04]  /*6aff0*/  LDL.LU R19, [R1+0x1ec] ;  /* 0x0001ec0001137983 */ /* 0x000ea80000300800 */
[----:B--2---:R-:W-:Y:S04]  /*6b000*/  STL.64 [R1+0x3cf8], R18 ;  /* 0x003cf81201007387 */ /* 0x004fe80000100a00 */
[----:B------:R-:W2:Y:S04]  /*6b010*/  LDL.LU R20, [R1] ;  /* 0x0000000001147983 */ /* 0x000ea80000300800 */
[----:B------:R-:W2:Y:S04]  /*6b020*/  LDL.LU R21, [R1+0x4] ;  /* 0x0000040001157983 */ /* 0x000ea80000300800 */
[----:B------:R-:W3:Y:S04]  /*6b030*/  LDL.LU R22, [R1+0x8] ;  /* 0x0000080001167983 */ /* 0x000ee80000300800 */
[----:B------:R-:W3:Y:S01]  /*6b040*/  LDL.LU R23, [R1+0xc] ;  /* 0x00000c0001177983 */ /* 0x000ee20000300800 */
[----:B------:R-:W-:-:S03]  /*6b050*/  IMAD.MOV.U32 R2, RZ, RZ, R7 ;  /* 0x000000ffff027224 */ /* 0x000fc600078e0007 */
[----:B---3--:R1:W-:Y:S04]  /*6b060*/  STL.64 [R1+0x3d08], R22 ;  /* 0x003d081601007387 */ /* 0x0083e80000100a00 */
[----:B--2---:R-:W-:Y:S04]  /*6b070*/  STL.64 [R1+0x3d00], R20 ;  /* 0x003d001401007387 */ /* 0x004fe80000100a00 */
[----:B0-----:R-:W2:Y:S04]  /*6b080*/  LDL.LU R6, [R1+0x1f8] ;  /* 0x0001f80001067983 */ /* 0x001ea80000300800 */
[----:B------:R-:W2:Y:S04]  /*6b090*/  LDL.LU R7, [R1+0x1fc] ;  /* 0x0001fc0001077983 */ /* 0x000ea80000300800 */
[----:B--2---:R0:W-:Y:S04]  /*6b0a0*/  STL.64 [R1+0x3d10], R6 ;  /* 0x003d100601007387 */ /* 0x0041e80000100a00 */
[----:B-1----:R-:W2:Y:S04]  /*6b0b0*/  LDL.LU R22, [R1+0x208] ;  /* 0x0002080001167983 */ /* 0x002ea80000300800 */
[----:B------:R-:W2:Y:S04]  /*6b0c0*/  LDL.LU R23, [R1+0x20c] ;  /* 0x00020c0001177983 */ /* 0x000ea80000300800 */
[----:B--2---:R1:W-:Y:S04]  /*6b0d0*/  STL.64 [R1+0x3d18], R22 ;  /* 0x003d181601007387 */ /* 0x0043e80000100a00 */
[----:B------:R-:W2:Y:S04]  /*6b0e0*/  LDL.LU R4, [R1+0x20] ;  /* 0x0000200001047983 */ /* 0x000ea80000300800 */
[----:B------:R-:W2:Y:S04]  /*6b0f0*/  LDL.LU R5, [R1+0x24] ;  /* 0x0000240001057983 */ /* 0x000ea80000300800 */
[----:B0-----:R-:W3:Y:S04]  /*6b100*/  LDL.LU R6, [R1+0x28] ;  /* 0x0000280001067983 */ /* 0x001ee80000300800 */
[----:B------:R-:W3:Y:S04]  /*6b110*/  LDL.LU R7, [R1+0x2c] ;  /* 0x00002c0001077983 */ /* 0x000ee80000300800 */
[----:B---3--:R-:W-:Y:S04]  /*6b120*/  STL.64 [R1+0x3d28], R6 ;  /* 0x003d280601007387 */ /* 0x008fe80000100a00 */
[----:B--2---:R0:W-:Y:S04]  /*6b130*/  STL.64 [R1+0x3d20], R4 ;  /* 0x003d200401007387 */ /* 0x0041e80000100a00 */
[----:B-1----:R-:W2:Y:S04]  /*6b140*/  LDL.LU R22, [R1+0x218] ;  /* 0x0002180001167983 */ /* 0x002ea80000300800 */
[----:B------:R-:W2:Y:S04]  /*6b150*/  LDL.LU R23, [R1+0x21c] ;  /* 0x00021c0001177983 */ /* 0x000ea80000300800 */
[----:B--2---:R1:W-:Y:S04]  /*6b160*/  STL.64 [R1+0x3d30], R22 ;  /* 0x003d301601007387 */ /* 0x0043e80000100a00 */
[----:B0-----:R-:W2:Y:S04]  /*6b170*/  LDL.LU R4, [R1+0x30] ;  /* 0x0000300001047983 */ /* 0x001ea80000300800 */
[----:B------:R-:W2:Y:S04]  /*6b180*/  LDL.LU R5, [R1+0x34] ;  /* 0x0000340001057983 */ /* 0x000ea80000300800 */
[----:B------:R-:W3:Y:S04]  /*6b190*/  LDL.LU R6, [R1+0x38] ;  /* 0x0000380001067983 */ /* 0x000ee80000300800 */
        /* <DEDUP_REMOVED lines=11> */
[----:B--2---:R-:W-:Y:S04]  /*6b250*/  STL.64 [R1+0x3d50], R4 ;  /* 0x003d500401007387 */ /* 0x004fe80000100a00 */
[----:B-1----:R-:W2:Y:S04]  /*6b260*/  LDL.LU R22, [R1+0x238] ;  /* 0x0002380001167983 */ /* 0x002ea80000300800 */
[----:B------:R-:W2:Y:S04]  /*6b270*/  LDL.LU R23, [R1+0x23c] ;  /* 0x00023c0001177983 */ /* 0x000ea80000300800 */
[----:B--2---:R0:W-:Y:S04]  /*6b280*/  STL.64 [R1+0x3d60], R22 ;  /* 0x003d601601007387 */ /* 0x0041e80000100a00 */
[----:B0-----:R-:W2:Y:S04]  /*6b290*/  LDL.LU R22, [R1+0x248] ;  /* 0x0002480001167983 */ /* 0x001ea80000300800 */
[----:B------:R-:W2:Y:S04]  /*6b2a0*/  LDL.LU R23, [R1+0x24c] ;  /* 0x00024c0001177983 */ /* 0x000ea80000300800 */
[----:B--2---:R0:W-:Y:S04]  /*6b2b0*/  STL.64 [R1+0x3d78], R22 ;  /* 0x003d781601007387 */ /* 0x0041e80000100a00 */
[----:B------:R-:W2:Y:S04]  /*6b2c0*/  LDL.LU R4, [R1+0x50] ;  /* 0x0000500001047983 */ /* 0x000ea80000300800 */
[----:B------:R-:W2:Y:S04]  /*6b2d0*/  LDL.LU R5, [R1+0x54] ;  /* 0x0000540001057983 */ /* 0x000ea80000300800 */
[----:B------:R-:W3:Y:S04]  /*6b2e0*/  LDL.LU R6, [R1+0x58] ;  /* 0x0000580001067983 */ /* 0x000ee80000300800 */
[----:B------:R-:W3:Y:S04]  /*6b2f0*/  LDL.LU R7, [R1+0x5c] ;  /* 0x00005c0001077983 */ /* 0x000ee80000300800 */
        /* <DEDUP_REMOVED lines=8> */
[----:B------:R-:W3:Y:S04]  /*6b380*/  LDL.LU R7, [R1+0x6c] ;  /* 0x00006c0001077983 */ /* 0x000ee80000300800 */
[----:B------:R-:W4:Y:S04]  /*6b390*/  LDL.LU R22, [R1+0x268] ;  /* 0x0002680001167983 */ /* 0x000f280000300800 */
        /* <DEDUP_REMOVED lines=28> */
[----:B----4-:R0:W-:Y:S04]  /*6b560*/  STL.64 [R1+0x3df0], R22 ;  /* 0x003df01601007387 */ /* 0x0101e80000100a00 */
        /* <DEDUP_REMOVED lines=107> */
[----:B------:R-:W4:Y:S04]  /*6bc20*/  LDL.LU R20, [R1+0x190] ;  /* 0x0001900001147983 */ /* 0x000f280000300800 */
[----:B------:R-:W4:Y:S04]  /*6bc30*/  LDL.LU R21, [R1+0x194] ;  /* 0x0001940001157983 */ /* 0x000f280000300800 */
[----:B------:R-:W4:Y:S04]  /*6bc40*/  LDL.LU R22, [R1+0x198] ;  /* 0x0001980001167983 */ /* 0x000f280000300800 */
[----:B------:R-:W4:Y:S04]  /*6bc50*/  LDL.LU R23, [R1+0x19c] ;  /* 0x00019c0001177983 */ /* 0x000f280000300800 */
        /* <DEDUP_REMOVED lines=17> */
[----:B------:R-:W3:Y:S01]  /*6bd70*/  LDL.LU R7, [R1+0x17c] ;  /* 0x00017c0001077983 */ /* 0x000ee20000300800 */
[----:B------:R-:W-:-:S02]  /*6bd80*/  IMAD.MOV.U32 R16, RZ, RZ, R3 ;  /* 0x000000ffff107224 */ /* 0x000fc400078e0003 */
[----:B------:R-:W-:Y:S02]  /*6bd90*/  IMAD.MOV.U32 R17, RZ, RZ, R28 ;  /* 0x000000ffff117224 */ /* 0x000fe400078e001c */
[----:B------:R-:W-:Y:S02]  /*6bda0*/  IMAD.MOV.U32 R18, RZ, RZ, R29 ;  /* 0x000000ffff127224 */ /* 0x000fe400078e001d */
[----:B------:R-:W-:Y:S01]  /*6bdb0*/  IMAD.MOV.U32 R19, RZ, RZ, R0 ;  /* 0x000000ffff137224 */ /* 0x000fe200078e0000 */
[C---:B----4-:R-:W-:Y:S01]  /*6bdc0*/  HMMA.16816.F32 R24, R12.reuse, R26, R20 ;  /* 0x0000001a0c18723c */ /* 0x050fe20000001814 */
[----:B---3--:R-:W-:Y:S04]  /*6bdd0*/  STL.64 [R1+0x3f20], R6 ;  /* 0x003f200601007387 */ /* 0x008fe80000100a00 */
[----:B--2---:R0:W-:Y:S04]  /*6bde0*/  STL.64 [R1+0x3f18], R4 ;  /* 0x003f180401007387 */ /* 0x0041e80000100a00 */
[----:B0-----:R-:W2:Y:S04]  /*6bdf0*/  LDL.LU R4, [R1+0x180] ;  /* 0x0001800001047983 */ /* 0x001ea80000300800 */
[----:B------:R-:W2:Y:S04]  /*6be00*/  LDL.LU R5, [R1+0x184] ;  /* 0x0001840001057983 */ /* 0x000ea80000300800 */
[----:B------:R-:W2:Y:S04]  /*6be10*/  LDL.LU R6, [R1+0x188] ;  /* 0x0001880001067983 */ /* 0x000ea80000300800 */
[----:B------:R-:W2:Y:S04]  /*6be20*/  LDL.LU R7, [R1+0x18c] ;  /* 0x00018c0001077983 */ /* 0x000ea80000300800 */
[----:B------:R-:W3:Y:S04]  /*6be30*/  LDL.LU R3, [R1+0x3f3c] ;  /* 0x003f3c0001037983 */ /* 0x000ee80000300800 */
[----:B------:R-:W4:Y:S04]  /*6be40*/  LDL.LU R28, [R1+0x3f38] ;  /* 0x003f3800011c7983 */ /* 0x000f280000300800 */
[----:B------:R-:W2:Y:S04]  /*6be50*/  LDL.LU R29, [R1+0x3f34] ;  /* 0x003f3400011d7983 */ /* 0x000ea80000300800 */
[----:B------:R-:W2:Y:S04]  /*6be60*/  LDL.LU R0, [R1+0x3f30] ;  /* 0x003f300001007983 */ /* 0x000ea80000300800 */
[----:B------:R-:W2:Y:S04]  /*6be70*/  LDL.LU R10, [R1+0x1d8] ;  /* 0x0001d800010a7983 */ /* 0x000ea80000300800 */
[----:B------:R-:W2:Y:S04]  /*6be80*/  LDL.LU R11, [R1+0x1dc] ;  /* 0x0001dc00010b7983 */ /* 0x000ea80000300800 */
[----:B------:R-:W-:Y:S04]  /*6be90*/  STL [R1+0x3ca8], R2 ;  /* 0x003ca80201007387 */ /* 0x000fe80000100800 */
[----:B------:R-:W2:Y:S04]  /*6bea0*/  LDL.LU.64 R22, [R1+0x3f28] ;  /* 0x003f280001167983 */ /* 0x000ea80000300a00 */
[----:B------:R-:W-:Y:S04]  /*6beb0*/  STL.64 [R1+0x540], R24 ;  /* 0x0005401801007387 */ /* 0x000fe80000100a00 */
[----:B------:R0:W-:Y:S04]  /*6bec0*/  STL.64 [R1+0x548], R26 ;  /* 0x0005481a01007387 */ /* 0x0001e80000100a00 */
[----:B0-----:R-:W3:Y:S04]  /*6bed0*/  LDL.LU R26, [R1+0x1c8] ;  /* 0x0001c800011a7983 */ /* 0x001ee80000300800 */
[----:B------:R-:W3:Y:S01]  /*6bee0*/  LDL.LU R27, [R1+0x1cc] ;  /* 0x0001cc00011b7983 */ /* 0x000ee20000300800 */
[----:B--2---:R-:W-:Y:S03]  /*6bef0*/  HMMA.16816.F32 R20, R12, R22, R4 ;  /* 0x000000160c14723c */ /* 0x004fe60000001804 */
[----:B------:R-:W2:Y:S04]  /*6bf00*/  LDL.LU.64 R6, [R1+0x3f20] ;  /* 0x003f200001067983 */ /* 0x000ea80000300a00 */
[----:B------:R-:W2:-:S12]  /*6bf10*/  LDL.LU.64 R4, [R1+0x3f18] ;  /* 0x003f180001047983 */ /* 0x000e980000300a00 */
[----:B------:R-:W-:Y:S01]  /*6bf20*/  STL.64 [R1+0x530], R20 ;  /* 0x0005301401007387 */ /* 0x000fe20000100a00 */
[----:B------:R-:W-:-:S03]  /*6bf30*/  IMAD.MOV.U32 R2, RZ, RZ, R22 ;  /* 0x000000ffff027224 */ /* 0x000fc600078e0016 */
[----:B------:R0:W-:Y:S04]  /*6bf40*/  STL [R1+0x53c], R23 ;  /* 0x00053c1701007387 */ /* 0x0001e80000100800 */
        /* <DEDUP_REMOVED lines=128> */
[----:B------:R-:W2:-:S15]  /*6c750*/  LDL.LU.64 R6, [R1+0x3d10] ;  /* 0x003d100001067983 */ /* 0x000e9e0000300a00 */
[----:B------:R-:W-:Y:S02]  /*6c760*/  NOP ;  /* 0x0000000000007918 */ /* 0x000fe40000000000 */
[----:B------:R-:W-:Y:S04]  /*6c770*/  STL.64 [R1+0x3d0], R20 ;  /* 0x0003d01401007387 */ /* 0x000fe80000100a00 */
[----:B------:R0:W-:Y:S04]  /*6c780*/  STL.64 [R1+0x3d8], R22 ;  /* 0x0003d81601007387 */ /* 0x0001e80000100a00 */
[----:B0-----:R-:W3:Y:S04]  /*6c790*/  LDL.LU.64 R22, [R1+0x3d08] ;  /* 0x003d080001167983 */ /* 0x001ee80000300a00 */
[----:B------:R-:W3:Y:S01]  /*6c7a0*/  LDL.LU.64 R20, [R1+0x3d00] ;  /* 0x003d000001147983 */ /* 0x000ee20000300a00 */
[----:B--2---:R-:W-:Y:S03]  /*6c7b0*/  HMMA.16816.F32 R4, R12, R6, R16 ;  /* 0x000000060c04723c */ /* 0x004fe60000001810 */
[----:B------:R-:W3:-:S15]  /*6c7c0*/  LDL.LU.64 R18, [R1+0x3cf8] ;  /* 0x003cf80001127983 */ /* 0x000ede0000300a00 */
[----:B------:R-:W-:Y:S01]  /*6c7d0*/  NOP ;  /* 0x0000000000007918 */ /* 0x000fe20000000000 */
[----:B------:R-:W-:Y:S04]  /*6c7e0*/  STL.64 [R1+0x3c0], R4 ;  /* 0x0003c00401007387 */ /* 0x000fe80000100a00 */
[----:B------:R0:W-:Y:S04]  /*6c7f0*/  STL.64 [R1+0x3c8], R6 ;  /* 0x0003c80601007387 */ /* 0x0001e80000100a00 */
[----:B0-----:R-:W2:Y:S04]  /*6c800*/  LDL.LU.64 R6, [R1+0x3cf0] ;  /* 0x003cf00001067983 */ /* 0x001ea80000300a00 */
[----:B------:R-:W2:Y:S01]  /*6c810*/  LDL.LU.64 R4, [R1+0x3ce8] ;  /* 0x003ce80001047983 */ /* 0x000ea20000300a00 */
[----:B---3--:R-:W-:Y:S03]  /*6c820*/  HMMA.16816.F32 R16, R12, R18, R20 ;  /* 0x000000120c10723c */ /* 0x008fe60000001814 */
[----:B------:R-:W3:Y:S04]  /*6c830*/  LDL.LU.64 R22, [R1+0x3ce0] ;  /* 0x003ce00001167983 */ /* 0x000ee80000300a00 */
[----:B------:R-:W3:-:S12]  /*6c840*/  LDL.LU.64 R20, [R1+0x3cd8] ;  /* 0x003cd80001147983 */ /* 0x000ed80000300a00 */
[----:B------:R-:W-:Y:S04]  /*6c850*/  STL.64 [R1+0x3b0], R16 ;  /* 0x0003b01001007387 */ /* 0x000fe80000100a00 */
[----:B------:R0:W-:Y:S04]  /*6c860*/  STL.64 [R1+0x3b8], R18 ;  /* 0x0003b81201007387 */ /* 0x0001e80000100a00 */
[----:B0-----:R-:W2:Y:S04]  /*6c870*/  LDL.LU.64 R18, [R1+0x3cd0] ;  /* 0x003cd00001127983 */ /* 0x001ea80000300a00 */
[----:B------:R-:W2:Y:S01]  /*6c880*/  LDL.LU.64 R16, [R1+0x3cc8] ;  /* 0x003cc80001107983 */ /* 0x000ea20000300a00 */
[C---:B---3--:R-:W-:Y:S08]  /*6c890*/  HMMA.16816.F32 R20, R12.reuse, R26, R20 ;  /* 0x0000001a0c14723c */ /* 0x048ff00000001814 */
[----:B--2---:R-:W-:Y:S01]  /*6c8a0*/  HMMA.16816.F32 R8, R12, R10, R16 ;  /* 0x0000000a0c08723c */ /* 0x004fe20000001810 */
[----:B------:R-:W-:-:S02]  /*6c8b0*/  IMAD.MOV.U32 R18, RZ, RZ, R0 ;  /* 0x000000ffff127224 */ /* 0x000fc400078e0000 */
[----:B------:R-:W2:-:S15]  /*6c8c0*/  LDL.LU R0, [R1+0x3cc0] ;  /* 0x003cc00001007983 */ /* 0x000e9e0000300800 */
[----:B------:R-:W-:Y:S01]  /*6c8d0*/  NOP ;  /* 0x0000000000007918 */ /* 0x000fe20000000000 */
[----:B------:R-:W-:Y:S04]  /*6c8e0*/  STL [R1+0x3b20], R11 ;  /* 0x003b200b01007387 */ /* 0x000fe80000100800 */
[----:B------:R-:W3:Y:S04]  /*6c8f0*/  LDL.LU.64 R26, [R1+0x3cb8] ;  /* 0x003cb800011a7983 */ /* 0x000ee80000300a00 */
[----:B------:R-:W3:Y:S04]  /*6c900*/  LDL.LU.64 R24, [R1+0x3cb0] ;  /* 0x003cb00001187983 */ /* 0x000ee80000300a00 */
[----:B------:R-:W-:Y:S04]  /*6c910*/  STL.64 [R1+0x1c0], R20 ;  /* 0x0001c01401007387 */ /* 0x000fe80000100a00 */
[----:B------:R0:W-:Y:S04]  /*6c920*/  STL.64 [R1+0x1c8], R22 ;  /* 0x0001c81601007387 */ /* 0x0001e80000100a00 */
[----:B0-----:R-:W2:Y:S01]  /*6c930*/  LDL R23, [R1+0x594] ;  /* 0x0005940001177983 */ /* 0x001ea20000100800 */
[----:B------:R-:W-:-:S07]  /*6c940*/  IMAD.MOV.U32 R19, RZ, RZ, R29 ;  /* 0x000000ffff137224 */ /* 0x000fce00078e001d */
[----:B---3--:R-:W-:Y:S01]  /*6c950*/  HMMA.16816.F32 R16, R12, R18, R24 ;  /* 0x000000120c10723c */ /* 0x008fe20000001818 */
[----:B----4-:R-:W-:Y:S02]  /*6c960*/  IMAD.MOV.U32 R26, RZ, RZ, R28 ;  /* 0x000000ffff1a7224 */ /* 0x010fe400078e001c */
[----:B------:R-:W-:-:S07]  /*6c970*/  IMAD.MOV.U32 R27, RZ, RZ, R3 ;  /* 0x000000ffff1b7224 */ /* 0x000fce00078e0003 */
[----:B------:R-:W-:Y:S01]  /*6c980*/  HMMA.16816.F32 R4, R12, R26, R4 ;  /* 0x0000001a0c04723c */ /* 0x000fe20000001804 */
[----:B--2---:R-:W-:Y:S04]  /*6c990*/  LDSM.16.M88.4 R12, [R0+UR6+0x5080] ;  /* 0x00508006000c783b */ /* 0x004fe80008000200 */
[----:B------:R-:W0:Y:S04]  /*6c9a0*/  LDSM.16.MT88.4 R24, [R23+0x20800] ;  /* 0x020800001718783b */ /* 0x000e280000004200 */
[----:B------:R-:W-:Y:S04]  /*6c9b0*/  STL.64 [R1+0x3b08], R18 ;  /* 0x003b081201007387 */ /* 0x000fe80000100a00 */
[----:B------:R-:W-:Y:S04]  /*6c9c0*/  STL.64 [R1+0x3b00], R16 ;  /* 0x003b001001007387 */ /* 0x000fe80000100a00 */
[----:B0-----:R-:W-:Y:S04]  /*6c9d0*/  STL.64 [R1+0x3ca0], R26 ;  /* 0x003ca01a01007387 */ /* 0x001fe80000100a00 */
[----:B------:R-:W-:Y:S04]  /*6c9e0*/  STL.64 [R1+0x1b0], R4 ;  /* 0x0001b00401007387 */ /* 0x000fe80000100a00 */
[----:B------:R-:W-:Y:S04]  /*6c9f0*/  STL.64 [R1+0x1b8], R6 ;  /* 0x0001b80601007387 */ /* 0x000fe80000100a00 */
[----:B------:R-:W0:Y:S04]  /*6ca00*/  LDSM.16.M88.4 R4, [R0+UR6+0x80] ;  /* 0x000080060004783b */ /* 0x000e280008000200 */
[----:B------:R-:W-:Y:S01]  /*6ca10*/  STL.64 [R1+0x3c98], R24 ;  /* 0x003c981801007387 */ /* 0x000fe20000100a00 */
[----:B0-----:R-:W-:-:S03]  /*6ca20*/  IMAD.MOV.U32 R17, RZ, RZ, R4 ;  /* 0x000000ffff117224 */ /* 0x001fc600078e0004 */
[----:B------:R-:W-:Y:S01]  /*6ca30*/  STL.64 [R1+0x3a8], R6 ;  /* 0x0003a80601007387 */ /* 0x000fe20000100a00 */
[----:B------:R-:W-:-:S03]  /*6ca40*/  IMAD.MOV.U32 R16, RZ, RZ, R5 ;  /* 0x000000ffff107224 */ /* 0x000fc600078e0005 */
[----:B------:R-:W0:Y:S02]  /*6ca50*/  LDSM.16.M88.4 R4, [R0+UR6+0x1080] ;  /* 0x001080060004783b */ /* 0x000e240008000200 */
[----:B0-----:R-:W-:Y:S02]  /*6ca60*/  IMAD.MOV.U32 R24, RZ, RZ, R4 ;  /* 0x000000ffff187224 */ /* 0x001fe400078e0004 */
[----:B------:R-:W-:Y:S01]  /*6ca70*/  STL [R1+0x39c], R7 ;  /* 0x00039c0701007387 */ /* 0x000fe20000100800 */
[----:B------:R-:W-:Y:S02]  /*6ca80*/  IMAD.MOV.U32 R22, RZ, RZ, R5 ;  /* 0x000000ffff167224 */ /* 0x000fe400078e0005 */
[----:B------:R-:W-:Y:S02]  /*6ca90*/  IMAD.MOV.U32 R11, RZ, RZ, R6 ;  /* 0x000000ffff0b7224 */ /* 0x000fe400078e0006 */
        /* <DEDUP_REMOVED lines=15> */
[----:B------:R-:W-:Y:S04]  /*6cb90*/  STL.64 [R1+0x350], R12 ;  /* 0x0003500c01007387 */ /* 0x000fe80000100a00 */
[----:B------:R-:W-:Y:S04]  /*6cba0*/  STL.64 [R1+0x358], R14 ;  /* 0x0003580e01007387 */ /* 0x000fe80000100a00 */
[----:B------:R-:W2:Y:S04]  /*6cbb0*/  LDSM.16.M88.4 R12, [R0+UR6+0x8080] ;  /* 0x00808006000c783b */ /* 0x000ea80008000200 */
[----:B0-----:R-:W-:Y:S04]  /*6cbc0*/  STL.64 [R1+0x340], R4 ;  /* 0x0003400401007387 */ /* 0x001fe80000100a00 */
[----:B------:R-:W-:Y:S04]  /*6cbd0*/  STL.64 [R1+0x348], R6 ;  /* 0x0003480601007387 */ /* 0x000fe80000100a00 */
[----:B------:R-:W0:Y:S04]  /*6cbe0*/  LDSM.16.M88.4 R4, [R0+UR6+0x9080] ;  /* 0x009080060004783b */ /* 0x000e280008000200 */
[----:B-1----:R-:W-:Y:S04]  /*6cbf0*/  STL.64 [R1+0x330], R8 ;  /* 0x0003300801007387 */ /* 0x002fe80000100a00 */
[----:B------:R-:W-:Y:S04]  /*6cc00*/  STL.64 [R1+0x338], R10 ;  /* 0x0003380a01007387 */ /* 0x000fe80000100a00 */
[----:B------:R-:W1:Y:S04]  /*6cc10*/  LDSM.16.M88.4 R8, [R0+UR6+0xa080] ;  /* 0x00a080060008783b */ /* 0x000e680008000200 */
[----:B--2---:R-:W-:Y:S04]  /*6cc20*/  STL.64 [R1+0x320], R12 ;  /* 0x0003200c01007387 */ /* 0x004fe80000100a00 */
        /* <DEDUP_REMOVED lines=31> */
[----:B------:R-:W-:Y:S04]  /*6ce20*/  LDSM.16.M88.4 R4, [R0+UR6+0x15080] ;  /* 0x015080060004783b */ /* 0x000fe80008000200 */
[----:B-1----:R-:W-:Y:S04]  /*6ce30*/  STL.64 [R1+0x270], R8 ;  /* 0x0002700801007387 */ /* 0x002fe80000100a00 */
[----:B------:R-:W-:Y:S04]  /*6ce40*/  STL.64 [R1+0x278], R10 ;  /* 0x0002780a01007387 */ /* 0x000fe80000100a00 */
[----:B------:R-:W0:Y:S04]  /*6ce50*/  LDSM.16.M88.4 R8, [R0+UR6+0x16080] ;  /* 0x016080060008783b */ /* 0x000e280008000200 */
[----:B--2---:R-:W-:Y:S04]  /*6ce60*/  STL.64 [R1+0x260], R12 ;  /* 0x0002600c01007387 */ /* 0x004fe80000100a00 */
[----:B------:R-:W-:Y:S04]  /*6ce70*/  STL.64 [R1+0x268], R14 ;  /* 0x0002680e01007387 */ /* 0x000fe80000100a00 */
[----:B------:R-:W1:Y:S04]  /*6ce80*/  LDSM.16.M88.4 R12, [R0+UR6+0x17080] ;  /* 0x01708006000c783b */ /* 0x000e680008000200 */
[----:B0-----:R-:W-:Y:S04]  /*6ce90*/  STL [R1+0x3b94], R8 ;  /* 0x003b940801007387 */ /* 0x001fe80000100800 */
[----:B------:R-:W-:Y:S04]  /*6cea0*/  STL.64 [R1+0x250], R4 ;  /* 0x0002500401007387 */ /* 0x000fe80000100a00 */
[----:B------:R-:W-:Y:S04]  /*6ceb0*/  STL.64 [R1+0x258], R6 ;  /* 0x0002580601007387 */ /* 0x000fe80000100a00 */
[----:B------:R-:W0:Y:S04]  /*6cec0*/  LDSM.16.M88.4 R4, [R0+UR6+0x18080] ;  /* 0x018080060004783b */ /* 0x000e280008000200 */
[----:B------:R2:W-:Y:S04]  /*6ced0*/  STL [R1+0x3b90], R9 ;  /* 0x003b900901007387 */ /* 0x0005e80000100800 */
[----:B-1----:R-:W-:Y:S04]  /*6cee0*/  STL.64 [R1+0x230], R12 ;  /* 0x0002300c01007387 */ /* 0x002fe80000100a00 */
[----:B------:R-:W-:Y:S04]  /*6cef0*/  STL.64 [R1+0x238], R14 ;  /* 0x0002380e01007387 */ /* 0x000fe80000100a00 */
[----:B------:R-:W-:Y:S01]  /*6cf00*/  LDSM.16.M88.4 R12, [R0+UR6+0x1a080] ;  /* 0x01a08006000c783b */ /* 0x000fe20008000200 */
[----:B0-----:R-:W-:-:S03]  /*6cf10*/  IMAD.MOV.U32 R8, RZ, RZ, R4 ;  /* 0x000000ffff087224 */ /* 0x001fc600078e0004 */
[----:B------:R-:W-:Y:S01]  /*6cf20*/  STL.64 [R1+0x228], R6 ;  /* 0x0002280601007387 */ /* 0x000fe20000100a00 */
[----:B--2---:R-:W-:-:S03]  /*6cf30*/  IMAD.MOV.U32 R9, RZ, RZ, R5 ;  /* 0x000000ffff097224 */ /* 0x004fc600078e0005 */
[----:B------:R-:W0:Y:S04]  /*6cf40*/  LDSM.16.M88.4 R4, [R0+UR6+0x19080] ;  /* 0x019080060004783b */ /* 0x000e280008000200 */
[----:B------:R-:W-:Y:S04]  /*6cf50*/  STL.64 [R1+0x248], R10 ;  /* 0x0002480a01007387 */ /* 0x000fe80000100a00 */
[----:B------:R-:W-:Y:S04]  /*6cf60*/  STL.64 [R1+0x3b98], R8 ;  /* 0x003b980801007387 */ /* 0x000fe80000100a00 */
[----:B------:R-:W1:Y:S04]  /*6cf70*/  LDSM.16.M88.4 R8, [R0+UR6+0x1c080] ;  /* 0x01c080060008783b */ /* 0x000e680008000200 */
[----:B0-----:R-:W-:Y:S04]  /*6cf80*/  STL.64 [R1+0x210], R4 ;  /* 0x0002100401007387 */ /* 0x001fe80000100a00 */
[----:B------:R-:W-:Y:S04]  /*6cf90*/  STL.64 [R1+0x218], R6 ;  /* 0x0002180601007387 */ /* 0x000fe80000100a00 */
[----:B------:R-:W-:Y:S04]  /*6cfa0*/  STL.64 [R1+0x200], R12 ;  /* 0x0002000c01007387 */ /* 0x000fe80000100a00 */
[----:B------:R-:W-:Y:S01]  /*6cfb0*/  STL.64 [R1+0x208], R14 ;  /* 0x0002080e01007387 */ /* 0x000fe20000100a00 */
[----:B-1----:R-:W-:-:S02]  /*6cfc0*/  IMAD.MOV.U32 R19, RZ, RZ, R8 ;  /* 0x000000ffff137224 */ /* 0x002fc400078e0008 */
[----:B------:R-:W-:Y:S01]  /*6cfd0*/  IMAD.MOV.U32 R18, RZ, RZ, R9 ;  /* 0x000000ffff127224 */ /* 0x000fe200078e0009 */
[----:B------:R-:W0:Y:S04]  /*6cfe0*/  LDSM.16.M88.4 R4, [R0+UR6+0x1b080] ;  /* 0x01b080060004783b */ /* 0x000e280008000200 */
[----:B------:R-:W-:Y:S04]  /*6cff0*/  STL.64 [R1+0x1e8], R10 ;  /* 0x0001e80a01007387 */ /* 0x000fe80000100a00 */
[----:B------:R-:W1:Y:S04]  /*6d000*/  LDSM.16.M88.4 R12, [R0+UR6+0x1d080] ;  /* 0x01d08006000c783b */ /* 0x000e680008000200 */
[----:B------:R-:W2:Y:S04]  /*6d010*/  LDSM.16.M88.4 R8, [R0+UR6+0x1e080] ;  /* 0x01e080060008783b */ /* 0x000ea80008000200 */
[----:B0-----:R2:W-:Y:S04]  /*6d020*/  STL.64 [R1+0x1f8], R6 ;  /* 0x0001f80601007387 */ /* 0x0015e80000100a00 */
[----:B------:R-:W-:Y:S01]  /*6d030*/  STL.64 [R1+0x3b38], R4 ;  /* 0x003b380401007387 */ /* 0x000fe20000100a00 */
[----:B-1----:R-:W-:-:S02]  /*6d040*/  IMAD.MOV.U32 R28, RZ, RZ, R15 ;  /* 0x000000ffff1c7224 */ /* 0x002fc400078e000f */
[----:B--2---:R-:W-:Y:S02]  /*6d050*/  IMAD.MOV.U32 R7, RZ, RZ, R8 ;  /* 0x000000ffff077224 */ /* 0x004fe400078e0008 */
[----:B------:R-:W-:Y:S02]  /*6d060*/  IMAD.MOV.U32 R6, RZ, RZ, R9 ;  /* 0x000000ffff067224 */ /* 0x000fe400078e0009 */
[----:B------:R-:W-:Y:S02]  /*6d070*/  IMAD.MOV.U32 R8, RZ, RZ, R26 ;  /* 0x000000ffff087224 */ /* 0x000fe400078e001a */
[----:B------:R-:W-:Y:S01]  /*6d080*/  IMAD.MOV.U32 R9, RZ, RZ, R25 ;  /* 0x000000ffff097224 */ /* 0x000fe200078e0019 */
[----:B------:R-:W-:Y:S04]  /*6d090*/  STL [R1+0x39d8], R28 ;  /* 0x0039d81c01007387 */ /* 0x000fe80000100800 */
[----:B------:R0:W-:Y:S02]  /*6d0a0*/  STL.64 [R1+0x3c78], R8 ;  /* 0x003c780801007387 */ /* 0x0001e40000100a00 */
[----:B0-----:R-:W-:-:S02]  /*6d0b0*/  IMAD.MOV.U32 R8, RZ, RZ, R24 ;  /* 0x000000ffff087224 */ /* 0x001fc400078e0018 */
[----:B------:R-:W-:Y:S01]  /*6d0c0*/  IMAD.MOV.U32 R9, RZ, RZ, R22 ;  /* 0x000000ffff097224 */ /* 0x000fe200078e0016 */
[----:B------:R-:W0:Y:S04]  /*6d0d0*/  LDSM.16.M88.4 R24, [R0+UR6+0x1f080] ;  /* 0x01f080060018783b */ /* 0x000e280008000200 */
[----:B------:R-:W-:Y:S04]  /*6d0e0*/  STL.64 [R1+0x3c90], R8 ;  /* 0x003c900801007387 */ /* 0x000fe80000100a00 */
[----:B------:R1:W-:Y:S04]  /*6d0f0*/  STL.64 [R1+0x3b88], R6 ;  /* 0x003b880601007387 */ /* 0x0003e80000100a00 */
[----:B------:R-:W2:Y:S04]  /*6d100*/  LDL.LU R4, [R1+0x530] ;  /* 0x0005300001047983 */ /* 0x000ea80000300800 */
[----:B------:R-:W2:Y:S01]  /*6d110*/  LDL.LU R5, [R1+0x534] ;  /* 0x0005340001057983 */ /* 0x000ea20000300800 */
[----:B-1----:R-:W-:-:S03]  /*6d120*/  IMAD.MOV.U32 R6, RZ, RZ, R2 ;  /* 0x000000ffff067224 */ /* 0x002fc600078e0002 */
[----:B------:R-:W3:Y:S04]  /*6d130*/  LDL.LU R2, [R1+0x3ca8] ;  /* 0x003ca80001027983 */ /* 0x000ee80000300800 */
[----:B------:R-:W4:Y:S01]  /*6d140*/  LDL.LU R7, [R1+0x53c] ;  /* 0x00053c0001077983 */ /* 0x000f220000300800 */
[----:B------:R-:W-:Y:S02]  /*6d150*/  IMAD.MOV.U32 R3, RZ, RZ, R11 ;  /* 0x000000ffff037224 */ /* 0x000fe400078e000b */
[----:B------:R-:W-:Y:S02]  /*6d160*/  IMAD.MOV.U32 R29, RZ, RZ, R10 ;  /* 0x000000ffff1d7224 */ /* 0x000fe400078e000a */
[----:B------:R-:W-:Y:S02]  /*6d170*/  IMAD.MOV.U32 R8, RZ, RZ, R17 ;  /* 0x000000ffff087224 */ /* 0x000fe400078e0011 */
[----:B------:R-:W-:-:S02]  /*6d180*/  IMAD.MOV.U32 R9, RZ, RZ, R16 ;  /* 0x000000ffff097224 */ /* 0x000fc400078e0010 */
[----:B0-----:R-:W-:Y:S02]  /*6d190*/  IMAD.MOV.U32 R17, RZ, RZ, R24 ;  /* 0x000000ffff117224 */ /* 0x001fe400078e0018 */
[----:B------:R-:W-:Y:S02]  /*6d1a0*/  IMAD.MOV.U32 R16, RZ, RZ, R25 ;  /* 0x000000ffff107224 */ /* 0x000fe400078e0019 */
[----:B------:R-:W-:Y:S01]  /*6d1b0*/  IMAD.MOV.U32 R0, RZ, RZ, R27 ;  /* 0x000000ffff007224 */ /* 0x000fe200078e001b */
[----:B----4-:R3:W-:Y:S04]  /*6d1c0*/  STL.64 [R1+0x3c88], R6 ;  /* 0x003c880601007387 */ /* 0x0107e80000100a00 */
[----:B--2---:R0:W-:Y:S01]  /*6d1d0*/  STL.64 [R1+0x3c80], R4 ;  /* 0x003c800401007387 */ /* 0x0041e20000100a00 */
[----:B---3--:R-:W-:-:S03]  /*6d1e0*/  IMAD.MOV.U32 R7, RZ, RZ, R2 ;  /* 0x000000ffff077224 */ /* 0x008fc600078e0002 */
[----:B0-----:R-:W2:Y:S04]  /*6d1f0*/  LDL.LU R4, [R1+0x550] ;  /* 0x0005500001047983 */ /* 0x001ea80000300800 */
[----:B------:R-:W2:Y:S01]  /*6d200*/  LDL.LU R5, [R1+0x554] ;  /* 0x0005540001057983 */ /* 0x000ea20000300800 */
[----:B------:R-:W-:-:S03]  /*6d210*/  IMAD.MOV.U32 R2, RZ, RZ, R26 ;  /* 0x000000ffff027224 */ /* 0x000fc600078e001a */
[----:B------:R-:W2:Y:S04]  /*6d220*/  LDL.LU R6, [R1+0x558] ;  /* 0x0005580001067983 */ /* 0x000ea80000300800 */
[----:B------:R-:W-:Y:S04]  /*6d230*/  STL [R1+0x1d8], R14 ;  /* 0x0001d80e01007387 */ /* 0x000fe80000100800 */
[----:B------:R-:W-:Y:S04]  /*6d240*/  STL [R1+0x39e0], R3 ;  /* 0x0039e00301007387 */ /* 0x000fe80000100800 */
[----:B------:R-:W-:Y:S04]  /*6d250*/  STL [R1+0x39dc], R29 ;  /* 0x0039dc1d01007387 */ /* 0x000fe80000100800 */
[----:B------:R-:W3:Y:S04]  /*6d260*/  LDL.LU.64 R26, [R1+0x3ca0] ;  /* 0x003ca000011a7983 */ /* 0x000ee80000300a00 */
[----:B------:R-:W3:Y:S04]  /*6d270*/  LDL.LU.64 R24, [R1+0x3c98] ;  /* 0x003c980001187983 */ /* 0x000ee80000300a00 */
[----:B------:R-:W-:Y:S04]  /*6d280*/  STL.64 [R1+0x3b70], R18 ;  /* 0x003b701201007387 */ /* 0x000fe80000100a00 */
[----:B------:R0:W-:Y:S02]  /*6d290*/  STL.64 [R1+0x3b68], R16 ;  /* 0x003b681001007387 */ /* 0x0001e40000100a00 */
[----:B0-----:R-:W-:-:S02]  /*6d2a0*/  IMAD.MOV.U32 R16, RZ, RZ, R21 ;  /* 0x000000ffff107224 */ /* 0x001fc400078e0015 */
[----:B------:R-:W-:Y:S02]  /*6d2b0*/  IMAD.MOV.U32 R17, RZ, RZ, R20 ;  /* 0x000000ffff117224 */ /* 0x000fe400078e0014 */
[----:B------:R-:W0:Y:S04]  /*6d2c0*/  LDSM.16.MT88.4 R20, [R23+0x20a00] ;  /* 0x020a00001714783b */ /* 0x000e280000004200 */
[----:B------:R-:W-:Y:S04]  /*6d2d0*/  STL [R1+0x39e8], R0 ;  /* 0x0039e80001007387 */ /* 0x000fe80000100800 */
[----:B------:R-:W-:Y:S04]  /*6d2e0*/  STL [R1+0x39e4], R2 ;  /* 0x0039e40201007387 */ /* 0x000fe80000100800 */
[----:B0-----:R-:W-:Y:S04]  /*6d2f0*/  STL.64 [R1+0x3ae0], R22 ;  /* 0x003ae01601007387 */ /* 0x001fe80000100a00 */
[----:B------:R0:W-:Y:S04]  /*6d300*/  STL.64 [R1+0x3ad8], R20 ;  /* 0x003ad81401007387 */ /* 0x0001e80000100a00 */
[----:B0-----:R-:W3:Y:S04]  /*6d310*/  LDL.LU R20, [R1+0x560] ;  /* 0x0005600001147983 */ /* 0x001ee80000300800 */
[----:B------:R-:W3:Y:S04]  /*6d320*/  LDL.LU R21, [R1+0x564] ;  /* 0x0005640001157983 */ /* 0x000ee80000300800 */
[----:B------:R-:W3:Y:S04]  /*6d330*/  LDL.LU R22, [R1+0x568] ;  /* 0x0005680001167983 */ /* 0x000ee80000300800 */
[----:B------:R-:W3:Y:S02]  /*6d340*/  LDL.LU R23, [R1+0x56c] ;  /* 0x00056c0001177983 */ /* 0x000ee40000300800 */
[----:B---3--:R-:W-:-:S15]  /*6d350*/  HMMA.16816.F32 R8, R24, R8, R20 ;  /* 0x000000081808723c */ /* 0x008fde0000001814 */
[----:B------:R-:W-:-:S04]  /*6d360*/  NOP ;  /* 0x0000000000007918 */ /* 0x000fc80000000000 */
[----:B------:R0:W-:Y:S04]  /*6d370*/  STL.64 [R1+0x1a0], R8 ;  /* 0x0001a00801007387 */ /* 0x0001e80000100a00 */
[----:B0-----:R-:W2:Y:S01]  /*6d380*/  LDL.LU.64 R8, [R1+0x3c90] ;  /* 0x003c900001087983 */ /* 0x001ea20000300a00 */
[----:B------:R-:W-:Y:S02]  /*6d390*/  IMAD.MOV.U32 R23, RZ, RZ, R10 ;  /* 0x000000ffff177224 */ /* 0x000fe400078e000a */
[----:B------:R-:W-:-:S05]  /*6d3a0*/  IMAD.MOV.U32 R22, RZ, RZ, R11 ;  /* 0x000000ffff167224 */ /* 0x000fca00078e000b */
[----:B------:R0:W-:Y:S04]  /*6d3b0*/  STL.64 [R1+0x3b78], R22 ;  /* 0x003b781601007387 */ /* 0x0001e80000100a00 */
[----:B------:R-:W3:Y:S04]  /*6d3c0*/  LDL.LU R20, [R1+0x540] ;  /* 0x0005400001147983 */ /* 0x000ee80000300800 */
[----:B------:R-:W3:Y:S04]  /*6d3d0*/  LDL.LU R21, [R1+0x544] ;  /* 0x0005440001157983 */ /* 0x000ee80000300800 */
[----:B0-----:R-:W3:Y:S04]  /*6d3e0*/  LDL.LU R22, [R1+0x548] ;  /* 0x0005480001167983 */ /* 0x001ee80000300800 */
[----:B------:R-:W3:Y:S01]  /*6d3f0*/  LDL.LU R23, [R1+0x54c] ;  /* 0x00054c0001177983 */ /* 0x000ee20000300800 */
[----:B--2---:R-:W-:Y:S03]  /*6d400*/  HMMA.16816.F32 R8, R24, R8, R4 ;  /* 0x000000081808723c */ /* 0x004fe60000001804 */
[----:B------:R-:W2:Y:S04]  /*6d410*/  LDL.LU.64 R6, [R1+0x3c88] ;  /* 0x003c880001067983 */ /* 0x000ea80000300a00 */
[----:B------:R-:W2:-:S12]  /*6d420*/  LDL.LU.64 R4, [R1+0x3c80] ;  /* 0x003c800001047983 */ /* 0x000e980000300a00 */
[----:B------:R0:W-:Y:S04]  /*6d430*/  STL.64 [R1+0x190], R8 ;  /* 0x0001900801007387 */ /* 0x0001e80000100a00 */
[----:B0-----:R-:W2:Y:S01]  /*6d440*/  LDL.LU.64 R8, [R1+0x3c78] ;  /* 0x003c780001087983 */ /* 0x001ea20000300a00 */
[----:B---3--:R-:W-:Y:S01]  /*6d450*/  HMMA.16816.F32 R16, R24, R16, R20 ;  /* 0x000000101810723c */ /* 0x008fe20000001814 */
[----:B------:R-:W-:Y:S02]  /*6d460*/  IMAD.MOV.U32 R15, RZ, RZ, R10 ;  /* 0x000000ffff0f7224 */ /* 0x000fe400078e000a */
[----:B------:R-:W-:-:S05]  /*6d470*/  IMAD.MOV.U32 R14, RZ, RZ, R11 ;  /* 0x000000ffff0e7224 */ /* 0x000fca00078e000b */
[----:B------:R-:W-:Y:S04]  /*6d480*/  STL.64 [R1+0x3b18], R14 ;  /* 0x003b180e01007387 */ /* 0x000fe80000100a00 */
[----:B------:R0:W-:Y:S07]  /*6d490*/  STL.64 [R1+0x3b10], R12 ;  /* 0x003b100c01007387 */ /* 0x0001ee0000100a00 */
[----:B------:R-:W-:-:S02]  /*6d4a0*/  IMAD.MOV.U32 R28, RZ, RZ, R19 ;  /* 0x000000ffff1c7224 */ /* 0x000fc400078e0013 */
[----:B------:R-:W-:Y:S02]  /*6d4b0*/  IMAD.MOV.U32 R29, RZ, RZ, R18 ;  /* 0x000000ffff1d7224 */ /* 0x000fe400078e0012 */
[----:B------:R-:W-:Y:S02]  /*6d4c0*/  IMAD.MOV.U32 R3, RZ, RZ, R17 ;  /* 0x000000ffff037224 */ /* 0x000fe400078e0011 */
[----:B------:R-:W-:Y:S01]  /*6d4d0*/  IMAD.MOV.U32 R2, RZ, RZ, R16 ;  /* 0x000000ffff027224 */ /* 0x000fe200078e0010 */
[----:B------:R-:W-:Y:S04]  /*6d4e0*/  STL [R1+0x39f8], R28 ;  /* 0x0039f81c01007387 */ /* 0x000fe80000100800 */
[----:B------:R-:W-:Y:S04]  /*6d4f0*/  STL [R1+0x39f4], R29 ;  /* 0x0039f41d01007387 */ /* 0x000fe80000100800 */
[----:B------:R-:W-:Y:S04]  /*6d500*/  STL [R1+0x39f0], R3 ;  /* 0x0039f00301007387 */ /* 0x000fe80000100800 */
[----:B------:R-:W-:Y:S01]  /*6d510*/  STL [R1+0x39ec], R2 ;  /* 0x0039ec0201007387 */ /* 0x000fe20000100800 */
[----:B--2---:R-:W-:-:S15]  /*6d520*/  HMMA.16816.F32 R4, R24, R8, R4 ;  /* 0x000000081804723c */ /* 0x004fde0000001804 */
[----:B------:R-:W-:-:S04]  /*6d530*/  NOP ;  /* 0x0000000000007918 */ /* 0x000fc80000000000 */
[----:B------:R-:W-:Y:S04]  /*6d540*/  STL.64 [R1+0x170], R4 ;  /* 0x0001700401007387 */ /* 0x000fe80000100a00 */
[----:B------:R-:W-:Y:S04]  /*6d550*/  STL [R1+0x178], R6 ;  /* 0x0001780601007387 */ /* 0x000fe80000100800 */
[----:B------:R-:W2:Y:S04]  /*6d560*/  LDL.LU R16, [R1+0x320] ;  /* 0x0003200001107983 */ /* 0x000ea80000300800 */
[----:B------:R-:W2:Y:S04]  /*6d570*/  LDL.LU R17, [R1+0x324] ;  /* 0x0003240001117983 */ /* 0x000ea80000300800 */
[----:B--2---:R-:W-:Y:S04]  /*6d580*/  STL.64 [R1+0x3c28], R16 ;  /* 0x003c281001007387 */ /* 0x004fe80000100a00 */
[----:B0-----:R-:W2:Y:S04]  /*6d590*/  LDL.LU R12, [R1+0x330] ;  /* 0x00033000010c7983 */ /* 0x001ea80000300800 */
[----:B------:R-:W2:Y:S04]  /*6d5a0*/  LDL.LU R13, [R1+0x334] ;  /* 0x00033400010d7983 */ /* 0x000ea80000300800 */
[----:B--2---:R0:W-:Y:S04]  /*6d5b0*/  STL.64 [R1+0x3c30], R12 ;  /* 0x003c300c01007387 */ /* 0x0041e80000100a00 */
        /* <DEDUP_REMOVED lines=13> */
[----:B---3--:R0:W-:Y:S04]  /*6d690*/  STL.64 [R1+0x3c38], R16 ;  /* 0x003c381001007387 */ /* 0x0081e80000100a00 */
[----:B0-----:R-:W3:Y:S04]  /*6d6a0*/  LDL.LU R16, [R1+0x500] ;  /* 0x0005000001107983 */ /* 0x001ee80000300800 */
        /* <DEDUP_REMOVED lines=11> */
[----:B0-----:R-:W2:Y:S04]  /*6d760*/  LDL.LU R16, [R1+0x520] ;  /* 0x0005200001107983 */ /* 0x001ea80000300800 */
[----:B------:R-:W2:Y:S04]  /*6d770*/  LDL.LU R17, [R1+0x524] ;  /* 0x0005240001117983 */ /* 0x000ea80000300800 */
[----:B------:R-:W2:Y:S04]  /*6d780*/  LDL.LU R18, [R1+0x528] ;  /* 0x0005280001127983 */ /* 0x000ea80000300800 */
[----:B------:R-:W2:Y:S04]  /*6d790*/  LDL.LU R19, [R1+0x52c] ;  /* 0x00052c0001137983 */ /* 0x000ea80000300800 */
[----:B------:R-:W3:Y:S04]  /*6d7a0*/  LDL.LU R20, [R1+0x4e0] ;  /* 0x0004e00001147983 */ /* 0x000ee80000300800 */
[----:B------:R-:W3:Y:S01]  /*6d7b0*/  LDL.LU R21, [R1+0x4e4] ;  /* 0x0004e40001157983 */ /* 0x000ee20000300800 */
[----:B------:R-:W-:-:S03]  /*6d7c0*/  IMAD.MOV.U32 R0, RZ, RZ, R7 ;  /* 0x000000ffff007224 */ /* 0x000fc600078e0007 */
        /* <DEDUP_REMOVED lines=8> */
[----:B------:R-:W-:Y:S01]  /*6d850*/  STL [R1+0x39fc], R0 ;  /* 0x0039fc0001007387 */ /* 0x000fe20000100800 */
[----:B--2---:R-:W-:Y:S03]  /*6d860*/  HMMA.16816.F32 R12, R24, R12, R16 ;  /* 0x0000000c180c723c */ /* 0x004fe60000001810 */
[----:B------:R-:W2:Y:S04]  /*6d870*/  LDL.LU.64 R18, [R1+0x3c70] ;  /* 0x003c700001127983 */ /* 0x000ea80000300a00 */
[----:B------:R-:W2:-:S12]  /*6d880*/  LDL.LU.64 R16, [R1+0x3c68] ;  /* 0x003c680001107983 */ /* 0x000e980000300a00 */
[----:B------:R-:W-:Y:S02]  /*6d890*/  IMAD.MOV.U32 R28, RZ, RZ, R12 ;  /* 0x000000ffff1c7224 */ /* 0x000fe400078e000c */
[----:B------:R-:W-:Y:S02]  /*6d8a0*/  IMAD.MOV.U32 R29, RZ, RZ, R13 ;  /* 0x000000ffff1d7224 */ /* 0x000fe400078e000d */
[----:B------:R-:W2:Y:S01]  /*6d8b0*/  LDL.LU.64 R12, [R1+0x3c60] ;  /* 0x003c6000010c7983 */ /* 0x000ea20000300a00 */
[----:B------:R-:W-:Y:S02]  /*6d8c0*/  IMAD.MOV.U32 R3, RZ, RZ, R14 ;  /* 0x000000ffff037224 */ /* 0x000fe400078e000e */
[----:B------:R-:W-:-:S05]  /*6d8d0*/  IMAD.MOV.U32 R2, RZ, RZ, R15 ;  /* 0x000000ffff027224 */ /* 0x000fca00078e000f */
[----:B------:R-:W-:Y:S04]  /*6d8e0*/  STL [R1+0x3a0c], R2 ;  /* 0x003a0c0201007387 */ /* 0x000fe80000100800 */
[----:B------:R-:W-:Y:S04]  /*6d8f0*/  STL [R1+0x3a08], R3 ;  /* 0x003a080301007387 */ /* 0x000fe80000100800 */
[----:B------:R-:W-:Y:S04]  /*6d900*/  STL [R1+0x3a04], R29 ;  /* 0x003a041d01007387 */ /* 0x000fe80000100800 */
[----:B------:R-:W-:Y:S01]  /*6d910*/  STL [R1+0x3a00], R28 ;  /* 0x003a001c01007387 */ /* 0x000fe20000100800 */
[----:B--2---:R-:W-:Y:S03]  /*6d920*/  HMMA.16816.F32 R12, R24, R12, R16 ;  /* 0x0000000c180c723c */ /* 0x004fe60000001810 */
[----:B------:R-:W2:Y:S04]  /*6d930*/  LDL.LU.64 R18, [R1+0x3c58] ;  /* 0x003c580001127983 */ /* 0x000ea80000300a00 */
[----:B------:R-:W2:-:S12]  /*6d940*/  LDL.LU.64 R16, [R1+0x3c50] ;  /* 0x003c500001107983 */ /* 0x000e980000300a00 */
[----:B------:R0:W-:Y:S04]  /*6d950*/  STL.64 [R1+0x150], R12 ;  /* 0x0001500c01007387 */ /* 0x0001e80000100a00 */
[----:B------:R2:W-:Y:S04]  /*6d960*/  STL [R1+0x158], R14 ;  /* 0x0001580e01007387 */ /* 0x0005e80000100800 */
[----:B0-----:R-:W2:Y:S01]  /*6d970*/  LDL.LU.64 R12, [R1+0x3c48] ;  /* 0x003c4800010c7983 */ /* 0x001ea20000300a00 */
[----:B------:R-:W-:-:S05]  /*6d980*/  IMAD.MOV.U32 R0, RZ, RZ, R15 ;  /* 0x000000ffff007224 */ /* 0x000fca00078e000f */
[----:B------:R0:W-:Y:S01]  /*6d990*/  STL [R1+0x3a10], R0 ;  /* 0x003a100001007387 */ /* 0x0001e20000100800 */
[----:B--2---:R-:W-:Y:S03]  /*6d9a0*/  HMMA.16816.F32 R12, R24, R12, R16 ;  /* 0x0000000c180c723c */ /* 0x004fe60000001810 */
[----:B------:R-:W2:Y:S04]  /*6d9b0*/  LDL.LU.64 R18, [R1+0x3c40] ;  /* 0x003c400001127983 */ /* 0x000ea80000300a00 */
[----:B------:R-:W2:-:S12]  /*6d9c0*/  LDL.LU.64 R16, [R1+0x3c38] ;  /* 0x003c380001107983 */ /* 0x000e980000300a00 */
[----:B------:R-:W-:Y:S02]  /*6d9d0*/  IMAD.MOV.U32 R2, RZ, RZ, R12 ;  /* 0x000000ffff027224 */ /* 0x000fe400078e000c */
[----:B------:R-:W-:Y:S02]  /*6d9e0*/  IMAD.MOV.U32 R3, RZ, RZ, R13 ;  /* 0x000000ffff037224 */ /* 0x000fe400078e000d */
[----:B------:R-:W2:Y:S01]  /*6d9f0*/  LDL.LU.64 R12, [R1+0x3c30] ;  /* 0x003c3000010c7983 */ /* 0x000ea20000300a00 */
[----:B------:R-:W-:Y:S02]  /*6da00*/  IMAD.MOV.U32 R28, RZ, RZ, R15 ;  /* 0x000000ffff1c7224 */ /* 0x000fe400078e000f */
[----:B------:R-:W-:-:S03]  /*6da10*/  IMAD.MOV.U32 R29, RZ, RZ, R14 ;  /* 0x000000ffff1d7224 */ /* 0x000fc600078e000e */
[----:B------:R-:W-:Y:S04]  /*6da20*/  STL [R1+0x3a20], R28 ;  /* 0x003a201c01007387 */ /* 0x000fe80000100800 */
[----:B------:R-:W-:Y:S04]  /*6da30*/  STL [R1+0x3a1c], R29 ;  /* 0x003a1c1d01007387 */ /* 0x000fe80000100800 */
[----:B------:R-:W-:Y:S04]  /*6da40*/  STL [R1+0x3a18], R3 ;  /* 0x003a180301007387 */ /* 0x000fe80000100800 */
[----:B------:R-:W-:Y:S01]  /*6da50*/  STL [R1+0x3a14], R2 ;  /* 0x003a140201007387 */ /* 0x000fe20000100800 */
[C---:B--2---:R-:W-:Y:S03]  /*6da60*/  HMMA.16816.F32 R12, R24.reuse, R12, R16 ;  /* 0x0000000c180c723c */ /* 0x044fe60000001810 */
[----:B------:R-:W3:Y:S05]  /*6da70*/  LDL.LU.64 R16, [R1+0x3c28] ;  /* 0x003c280001107983 */ /* 0x000eea0000300a00 */
[----:B----4-:R-:W-:Y:S11]  /*6da80*/  HMMA.16816.F32 R4, R24, R8, R4 ;  /* 0x000000081804723c */ /* 0x010ff60000001804 */
[----:B------:R-:W-:Y:S01]  /*6da90*/  STL.64 [R1+0x130], R12 ;  /* 0x0001300c01007387 */ /* 0x000fe20000100a00 */
[----:B0-----:R-:W-:-:S03]  /*6daa0*/  IMAD.MOV.U32 R0, RZ, RZ, R15 ;  /* 0x000000ffff007224 */ /* 0x001fc600078e000f */
[----:B------:R3:W-:Y:S04]  /*6dab0*/  STL [R1+0x138], R14 ;  /* 0x0001380e01007387 */ /* 0x0007e80000100800 */
[----:B------:R-:W-:Y:S01]  /*6dac0*/  STL [R1+0x3a24], R0 ;  /* 0x003a240001007387 */ /* 0x000fe20000100800 */
[----:B---3--:R-:W-:-:S15]  /*6dad0*/  HMMA.16816.F32 R12, R24, R16, R20 ;  /* 0x00000010180c723c */ /* 0x008fde0000001814 */
[----:B------:R-:W-:-:S04]  /*6dae0*/  NOP ;  /* 0x0000000000007918 */ /* 0x000fc80000000000 */
[----:B------:R-:W-:Y:S02]  /*6daf0*/  IMAD.MOV.U32 R2, RZ, RZ, R15 ;  /* 0x000000ffff027224 */ /* 0x000fe400078e000f */
[----:B------:R-:W-:Y:S02]  /*6db00*/  IMAD.MOV.U32 R3, RZ, RZ, R14 ;  /* 0x000000ffff037224 */ /* 0x000fe400078e000e */
[----:B------:R-:W-:Y:S02]  /*6db10*/  IMAD.MOV.U32 R29, RZ, RZ, R13 ;  /* 0x000000ffff1d7224 */ /* 0x000fe400078e000d */
[----:B------:R-:W-:Y:S01]  /*6db20*/  IMAD.MOV.U32 R28, RZ, RZ, R12 ;  /* 0x000000ffff1c7224 */ /* 0x000fe200078e000c */
[----:B------:R-:W-:Y:S04]  /*6db30*/  STL [R1+0x3a34], R2 ;  /* 0x003a340201007387 */ /* 0x000fe80000100800 */
[----:B------:R-:W-:Y:S04]  /*6db40*/  STL [R1+0x3a30], R3 ;  /* 0x003a300301007387 */ /* 0x000fe80000100800 */
[----:B------:R-:W-:Y:S04]  /*6db50*/  STL [R1+0x3a2c], R29 ;  /* 0x003a2c1d01007387 */ /* 0x000fe80000100800 */
[----:B------:R-:W-:Y:S04]  /*6db60*/  STL [R1+0x3a28], R28 ;  /* 0x003a281c01007387 */ /* 0x000fe80000100800 */
[----:B------:R-:W-:Y:S04]  /*6db70*/  STL.64 [R1+0x110], R4 ;  /* 0x0001100401007387 */ /* 0x000fe80000100a00 */
[----:B------:R-:W-:Y:S04]  /*6db80*/  STL [R1+0x118], R6 ;  /* 0x0001180601007387 */ /* 0x000fe80000100800 */
[----:B------:R-:W2:Y:S04]  /*6db90*/  LDL.LU R16, [R1+0x2c0] ;  /* 0x0002c00001107983 */ /* 0x000ea80000300800 */
[----:B------:R-:W2:Y:S04]  /*6dba0*/  LDL.LU R17, [R1+0x2c4] ;  /* 0x0002c40001117983 */ /* 0x000ea80000300800 */
[----:B--2---:R-:W-:Y:S04]  /*6dbb0*/  STL.64 [R1+0x3bd8], R16 ;  /* 0x003bd81001007387 */ /* 0x004fe80000100a00 */
[----:B------:R-:W2:Y:S04]  /*6dbc0*/  LDL.LU R12, [R1+0x2d0] ;  /* 0x0002d000010c7983 */ /* 0x000ea80000300800 */
        /* <DEDUP_REMOVED lines=93> */
[----:B------:R0:W-:Y:S04]  /*6e1a0*/  STL.64 [R1+0xb0], R4 ;  /* 0x0000b00401007387 */ /* 0x0001e80000100a00 */
[----:B------:R-:W-:Y:S04]  /*6e1b0*/  STL [R1+0xb8], R6 ;  /* 0x0000b80601007387 */ /* 0x000fe80000100800 */
        /* <DEDUP_REMOVED lines=8> */
[----:B0-----:R-:W4:Y:S04]  /*6e240*/  LDL.LU R4, [R1+0x280] ;  /* 0x0002800001047983 */ /* 0x001f280000300800 */
[----:B------:R-:W4:Y:S04]  /*6e250*/  LDL.LU R5, [R1+0x284] ;  /* 0x0002840001057983 */ /* 0x000f280000300800 */
[----:B----4-:R0:W-:Y:S04]  /*6e260*/  STL.64 [R1+0x3bc0], R4 ;  /* 0x003bc00401007387 */ /* 0x0101e80000100a00 */
[----:B0-----:R-:W4:Y:S04]  /*6e270*/  LDL.LU R4, [R1+0x290] ;  /* 0x0002900001047983 */ /* 0x001f280000300800 */
[----:B------:R-:W4:Y:S04]  /*6e280*/  LDL.LU R5, [R1+0x294] ;  /* 0x0002940001057983 */ /* 0x000f280000300800 */
[----:B--2---:R0:W-:Y:S04]  /*6e290*/  STL.64 [R1+0x3ba0], R12 ;  /* 0x003ba00c01007387 */ /* 0x0041e80000100a00 */
[----:B------:R-:W2:Y:S04]  /*6e2a0*/  LDL.LU R8, [R1+0x420] ;  /* 0x0004200001087983 */ /* 0x000ea80000300800 */
[----:B------:R-:W2:Y:S04]  /*6e2b0*/  LDL.LU R9, [R1+0x424] ;  /* 0x0004240001097983 */ /* 0x000ea80000300800 */
[----:B------:R-:W2:Y:S04]  /*6e2c0*/  LDL.LU R10, [R1+0x428] ;  /* 0x00042800010a7983 */ /* 0x000ea80000300800 */
[----:B------:R-:W2:Y:S04]  /*6e2d0*/  LDL.LU R11, [R1+0x42c] ;  /* 0x00042c00010b7983 */ /* 0x000ea80000300800 */
[----:B--2---:R-:W-:Y:S04]  /*6e2e0*/  STL.64 [R1+0x3bb0], R10 ;  /* 0x003bb00a01007387 */ /* 0x004fe80000100a00 */
[----:B------:R-:W-:Y:S04]  /*6e2f0*/  STL.64 [R1+0x3ba8], R8 ;  /* 0x003ba80801007387 */ /* 0x000fe80000100a00 */
[----:B0-----:R-:W2:Y:S04]  /*6e300*/  LDL.LU R12, [R1+0x270] ;  /* 0x00027000010c7983 */ /* 0x001ea80000300800 */
[----:B------:R-:W2:Y:S04]  /*6e310*/  LDL.LU R13, [R1+0x274] ;  /* 0x00027400010d7983 */ /* 0x000ea80000300800 */
[----:B--2---:R0:W-:Y:S04]  /*6e320*/  STL.64 [R1+0x3bb8], R12 ;  /* 0x003bb80c01007387 */ /* 0x0041e80000100a00 */
[----:B0-----:R-:W2:Y:S04]  /*6e330*/  LDL.LU R12, [R1+0x440] ;  /* 0x00044000010c7983 */ /* 0x001ea80000300800 */
[----:B------:R-:W2:Y:S04]  /*6e340*/  LDL.LU R13, [R1+0x444] ;  /* 0x00044400010d7983 */ /* 0x000ea80000300800 */
[----:B------:R-:W2:Y:S04]  /*6e350*/  LDL.LU R14, [R1+0x448] ;  /* 0x00044800010e7983 */ /* 0x000ea80000300800 */
[----:B------:R-:W2:Y:S01]  /*6e360*/  LDL.LU R15, [R1+0x44c] ;  /* 0x00044c00010f7983 */ /* 0x000ea20000300800 */
[----:B---3--:R-:W-:Y:S03]  /*6e370*/  HMMA.16816.F32 R16, R24, R16, R20 ;  /* 0x000000101810723c */ /* 0x008fe60000001814 */
[----:B--2---:R-:W-:Y:S04]  /*6e380*/  STL.64 [R1+0x3bd0], R14 ;  /* 0x003bd00e01007387 */ /* 0x004fe80000100a00 */
[----:B------:R0:W-:Y:S04]  /*6e390*/  STL.64 [R1+0x3bc8], R12 ;  /* 0x003bc80c01007387 */ /* 0x0001e80000100a00 */
[----:B0-----:R-:W4:Y:S04]  /*6e3a0*/  LDL.LU R12, [R1+0x450] ;  /* 0x00045000010c7983 */ /* 0x001f280000300800 */
[----:B------:R-:W4:Y:S04]  /*6e3b0*/  LDL.LU R13, [R1+0x454] ;  /* 0x00045400010d7983 */ /* 0x000f280000300800 */
[----:B------:R-:W4:Y:S04]  /*6e3c0*/  LDL.LU R14, [R1+0x458] ;  /* 0x00045800010e7983 */ /* 0x000f280000300800 */
[----:B------:R-:W4:Y:S01]  /*6e3d0*/  LDL.LU R15, [R1+0x45c] ;  /* 0x00045c00010f7983 */ /* 0x000f220000300800 */
[----:B------:R-:W-:-:S03]  /*6e3e0*/  IMAD.MOV.U32 R0, RZ, RZ, R7 ;  /* 0x000000ffff007224 */ /* 0x000fc600078e0007 */
[----:B------:R-:W2:Y:S01]  /*6e3f0*/  LDL.LU R8, [R1+0x430] ;  /* 0x0004300001087983 */ /* 0x000ea20000300800 */
[----:B------:R-:W-:-:S03]  /*6e400*/  IMAD.MOV.U32 R28, RZ, RZ, R16 ;  /* 0x000000ffff1c7224 */ /* 0x000fc600078e0010 */
[----:B------:R-:W2:Y:S01]  /*6e410*/  LDL.LU R9, [R1+0x434] ;  /* 0x0004340001097983 */ /* 0x000ea20000300800 */
[----:B------:R-:W-:-:S03]  /*6e420*/  IMAD.MOV.U32 R29, RZ, RZ, R17 ;  /* 0x000000ffff1d7224 */ /* 0x000fc600078e0011 */
[----:B------:R-:W2:Y:S01]  /*6e430*/  LDL.LU R10, [R1+0x438] ;  /* 0x00043800010a7983 */ /* 0x000ea20000300800 */
[----:B------:R-:W-:-:S03]  /*6e440*/  IMAD.MOV.U32 R2, RZ, RZ, R19 ;  /* 0x000000ffff027224 */ /* 0x000fc600078e0013 */
[----:B------:R-:W2:Y:S01]  /*6e450*/  LDL.LU R11, [R1+0x43c] ;  /* 0x00043c00010b7983 */ /* 0x000ea20000300800 */
[----:B------:R-:W-:-:S03]  /*6e460*/  IMAD.MOV.U32 R3, RZ, RZ, R18 ;  /* 0x000000ffff037224 */ /* 0x000fc600078e0012 */
[----:B------:R-:W-:Y:S04]  /*6e470*/  STL [R1+0x3a74], R0 ;  /* 0x003a740001007387 */ /* 0x000fe80000100800 */
[----:B------:R-:W3:Y:S04]  /*6e480*/  LDL.LU R16, [R1+0x250] ;  /* 0x0002500001107983 */ /* 0x000ee80000300800 */
[----:B------:R-:W3:Y:S04]  /*6e490*/  LDL.LU R17, [R1+0x254] ;  /* 0x0002540001117983 */ /* 0x000ee80000300800 */
[----:B------:R-:W3:Y:S04]  /*6e4a0*/  LDL.LU R20, [R1+0x410] ;  /* 0x0004100001147983 */ /* 0x000ee80000300800 */
[----:B------:R-:W3:Y:S04]  /*6e4b0*/  LDL.LU R21, [R1+0x414] ;  /* 0x0004140001157983 */ /* 0x000ee80000300800 */
[----:B------:R-:W3:Y:S04]  /*6e4c0*/  LDL.LU R22, [R1+0x418] ;  /* 0x0004180001167983 */ /* 0x000ee80000300800 */
[----:B------:R-:W3:Y:S04]  /*6e4d0*/  LDL.LU R23, [R1+0x41c] ;  /* 0x00041c0001177983 */ /* 0x000ee80000300800 */
[----:B------:R-:W-:Y:S04]  /*6e4e0*/  STL [R1+0x3a84], R2 ;  /* 0x003a840201007387 */ /* 0x000fe80000100800 */
[----:B------:R-:W-:Y:S04]  /*6e4f0*/  STL [R1+0x3a80], R3 ;  /* 0x003a800301007387 */ /* 0x000fe80000100800 */
[----:B------:R-:W-:Y:S04]  /*6e500*/  STL [R1+0x3a7c], R29 ;  /* 0x003a7c1d01007387 */ /* 0x000fe80000100800 */
[----:B------:R-:W-:Y:S01]  /*6e510*/  STL [R1+0x3a78], R28 ;  /* 0x003a781c01007387 */ /* 0x000fe20000100800 */
[----:B----4-:R-:W-:Y:S03]  /*6e520*/  HMMA.16816.F32 R4, R24, R4, R12 ;  /* 0x000000041804723c */ /* 0x010fe6000000180c */
[----:B------:R-:W4:Y:S04]  /*6e530*/  LDL.LU.64 R14, [R1+0x3bd0] ;  /* 0x003bd000010e7983 */ /* 0x000f280000300a00 */
[----:B------:R-:W4:-:S12]  /*6e540*/  LDL.LU.64 R12, [R1+0x3bc8] ;  /* 0x003bc800010c7983 */ /* 0x000f180000300a00 */
[----:B------:R0:W-:Y:S04]  /*6e550*/  STL.64 [R1+0x90], R4 ;  /* 0x0000900401007387 */ /* 0x0001e80000100a00 */
[----:B------:R4:W-:Y:S04]  /*6e560*/  STL [R1+0x98], R6 ;  /* 0x0000980601007387 */ /* 0x0009e80000100800 */
[----:B0-----:R-:W4:Y:S01]  /*6e570*/  LDL.LU.64 R4, [R1+0x3bc0] ;  /* 0x003bc00001047983 */ /* 0x001f220000300a00 */
[----:B------:R-:W-:-:S05]  /*6e580*/  IMAD.MOV.U32 R0, RZ, RZ, R7 ;  /* 0x000000ffff007224 */ /* 0x000fca00078e0007 */
[----:B------:R-:W-:Y:S01]  /*6e590*/  STL [R1+0x3a88], R0 ;  /* 0x003a880001007387 */ /* 0x000fe20000100800 */
[----:B----4-:R-:W-:Y:S03]  /*6e5a0*/  HMMA.16816.F32 R4, R24, R4, R12 ;  /* 0x000000041804723c */ /* 0x010fe6000000180c */
[----:B------:R-:W2:-:S15]  /*6e5b0*/  LDL.LU.64 R12, [R1+0x3bb8] ;  /* 0x003bb800010c7983 */ /* 0x000e9e0000300a00 */
[----:B------:R-:W-:Y:S01]  /*6e5c0*/  NOP ;  /* 0x0000000000007918 */ /* 0x000fe20000000000 */
[----:B------:R-:W-:Y:S02]  /*6e5d0*/  IMAD.MOV.U32 R2, RZ, RZ, R4 ;  /* 0x000000ffff027224 */ /* 0x000fe400078e0004 */
[----:B------:R-:W-:Y:S01]  /*6e5e0*/  IMAD.MOV.U32 R28, RZ, RZ, R7 ;  /* 0x000000ffff1c7224 */ /* 0x000fe200078e0007 */
[----:B------:R-:W4:Y:S01]  /*6e5f0*/  LDL.LU R4, [R1+0x400] ;  /* 0x0004000001047983 */ /* 0x000f220000300800 */
[----:B------:R-:W-:Y:S02]  /*6e600*/  IMAD.MOV.U32 R3, RZ, RZ, R5 ;  /* 0x000000ffff037224 */ /* 0x000fe400078e0005 */
[----:B------:R-:W-:Y:S01]  /*6e610*/  IMAD.MOV.U32 R29, RZ, RZ, R6 ;  /* 0x000000ffff1d7224 */ /* 0x000fe200078e0006 */
[----:B------:R-:W4:Y:S04]  /*6e620*/  LDL.LU R5, [R1+0x404] ;  /* 0x0004040001057983 */ /* 0x000f280000300800 */
[----:B------:R-:W4:Y:S04]  /*6e630*/  LDL.LU R6, [R1+0x408] ;  /* 0x0004080001067983 */ /* 0x000f280000300800 */
[----:B------:R-:W4:Y:S04]  /*6e640*/  LDL.LU R7, [R1+0x40c] ;  /* 0x00040c0001077983 */ /* 0x000f280000300800 */
        /* <DEDUP_REMOVED lines=11> */
[----:B------:R-:W-:Y:S01]  /*6e700*/  STL [R1+0x3a9c], R0 ;  /* 0x003a9c0001007387 */ /* 0x000fe20000100800 */
[----:B--2---:R-:W-:Y:S03]  /*6e710*/  HMMA.16816.F32 R12, R24, R12, R8 ;  /* 0x0000000c180c723c */ /* 0x004fe60000001808 */
[----:B------:R-:W2:-:S15]  /*6e720*/  LDL.LU.64 R8, [R1+0x3b98] ;  /* 0x003b980001087983 */ /* 0x000e9e0000300a00 */
[----:B------:R-:W-:Y:S01]  /*6e730*/  NOP ;  /* 0x0000000000007918 */ /* 0x000fe20000000000 */
[----:B------:R-:W-:Y:S02]  /*6e740*/  IMAD.MOV.U32 R28, RZ, RZ, R12 ;  /* 0x000000ffff1c7224 */ /* 0x000fe400078e000c */
[----:B------:R-:W-:Y:S02]  /*6e750*/  IMAD.MOV.U32 R29, RZ, RZ, R13 ;  /* 0x000000ffff1d7224 */ /* 0x000fe400078e000d */
[----:B------:R-:W-:Y:S02]  /*6e760*/  IMAD.MOV.U32 R3, RZ, RZ, R14 ;  /* 0x000000ffff037224 */ /* 0x000fe400078e000e */
[----:B------:R-:W-:Y:S02]  /*6e770*/  IMAD.MOV.U32 R2, RZ, RZ, R15 ;  /* 0x000000ffff027224 */ /* 0x000fe400078e000f */
[----:B---3--:R-:W-:Y:S03]  /*6e780*/  HMMA.16816.F32 R12, R24, R16, R20 ;  /* 0x00000010180c723c */ /* 0x008fe60000001814 */
[----:B------:R-:W-:Y:S04]  /*6e790*/  STL [R1+0x3aac], R2 ;  /* 0x003aac0201007387 */ /* 0x000fe80000100800 */
[----:B------:R-:W-:Y:S04]  /*6e7a0*/  STL [R1+0x3aa8], R3 ;  /* 0x003aa80301007387 */ /* 0x000fe80000100800 */
[----:B------:R-:W-:Y:S04]  /*6e7b0*/  STL [R1+0x3aa4], R29 ;  /* 0x003aa41d01007387 */ /* 0x000fe80000100800 */
[----:B------:R-:W-:Y:S04]  /*6e7c0*/  STL [R1+0x3aa0], R28 ;  /* 0x003aa01c01007387 */ /* 0x000fe80000100800 */
[----:B------:R2:W-:Y:S04]  /*6e7d0*/  STL.64 [R1+0x50], R12 ;  /* 0x0000500c01007387 */ /* 0x0005e80000100a00 */
[----:B------:R-:W-:Y:S01]  /*6e7e0*/  STL [R1+0x58], R14 ;  /* 0x0000580e01007387 */ /* 0x000fe20000100800 */
[----:B--2---:R-:W-:-:S03]  /*6e7f0*/  IMAD.MOV.U32 R12, RZ, RZ, R8 ;  /* 0x000000ffff0c7224 */ /* 0x004fc600078e0008 */
[----:B------:R-:W4:Y:S01]  /*6e800*/  LDL.LU R8, [R1+0x3b94] ;  /* 0x003b940001087983 */ /* 0x000f220000300800 */
[----:B------:R-:W-:-:S03]  /*6e810*/  IMAD.MOV.U32 R13, RZ, RZ, R9 ;  /* 0x000000ffff0d7224 */ /* 0x000fc600078e0009 */
[----:B------:R-:W4:Y:S04]  /*6e820*/  LDL.LU R9, [R1+0x3b90] ;  /* 0x003b900001097983 */ /* 0x000f280000300800 */
[----:B------:R0:W-:Y:S04]  /*6e830*/  STL.64 [R1+0x3b80], R12 ;  /* 0x003b800c01007387 */ /* 0x0001e80000100a00 */
[----:B------:R-:W2:Y:S04]  /*6e840*/  LDL.LU R16, [R1+0x3e0] ;  /* 0x0003e00001107983 */ /* 0x000ea80000300800 */
[----:B------:R-:W2:Y:S01]  /*6e850*/  LDL.LU R17, [R1+0x3e4] ;  /* 0x0003e40001117983 */ /* 0x000ea20000300800 */
[----:B------:R-:W-:-:S03]  /*6e860*/  IMAD.MOV.U32 R0, RZ, RZ, R15 ;  /* 0x000000ffff007224 */ /* 0x000fc600078e000f */
[----:B------:R-:W2:Y:S04]  /*6e870*/  LDL.LU R18, [R1+0x3e8] ;  /* 0x0003e80001127983 */ /* 0x000ea80000300800 */
[----:B------:R-:W2:Y:S04]  /*6e880*/  LDL.LU R19, [R1+0x3ec] ;  /* 0x0003ec0001137983 */ /* 0x000ea80000300800 */
[----:B------:R-:W3:Y:S04]  /*6e890*/  LDL.LU R20, [R1+0x230] ;  /* 0x0002300001147983 */ /* 0x000ee80000300800 */
[----:B------:R-:W3:Y:S04]  /*6e8a0*/  LDL.LU R21, [R1+0x234] ;  /* 0x0002340001157983 */ /* 0x000ee80000300800 */
[----:B0-----:R-:W3:Y:S04]  /*6e8b0*/  LDL.LU R12, [R1+0x3f0] ;  /* 0x0003f000010c7983 */ /* 0x001ee80000300800 */
[----:B------:R-:W3:Y:S04]  /*6e8c0*/  LDL.LU R13, [R1+0x3f4] ;  /* 0x0003f400010d7983 */ /* 0x000ee80000300800 */
[----:B------:R-:W3:Y:S04]  /*6e8d0*/  LDL.LU R14, [R1+0x3f8] ;  /* 0x0003f800010e7983 */ /* 0x000ee80000300800 */
[----:B------:R-:W3:Y:S04]  /*6e8e0*/  LDL.LU R15, [R1+0x3fc] ;  /* 0x0003fc00010f7983 */ /* 0x000ee80000300800 */
[----:B------:R-:W-:Y:S01]  /*6e8f0*/  STL [R1+0x3ab0], R0 ;  /* 0x003ab00001007387 */ /* 0x000fe20000100800 */
[----:B----4-:R-:W-:Y:S03]  /*6e900*/  HMMA.16816.F32 R8, R24, R8, R4 ;  /* 0x000000081808723c */ /* 0x010fe60000001804 */
[----:B------:R-:W4:-:S15]  /*6e910*/  LDL.LU.64 R6, [R1+0x3b88] ;  /* 0x003b880001067983 */ /* 0x000f1e0000300a00 */
[----:B------:R-:W-:Y:S01]  /*6e920*/  NOP ;  /* 0x0000000000007918 */ /* 0x000fe20000000000 */
[----:B------:R-:W-:Y:S02]  /*6e930*/  IMAD.MOV.U32 R2, RZ, RZ, R8 ;  /* 0x000000ffff027224 */ /* 0x000fe400078e0008 */
[----:B------:R-:W-:Y:S01]  /*6e940*/  IMAD.MOV.U32 R3, RZ, RZ, R9 ;  /* 0x000000ffff037224 */ /* 0x000fe200078e0009 */
[----:B------:R-:W2:Y:S01]  /*6e950*/  LDL.LU R8, [R1+0x3b0] ;  /* 0x0003b00001087983 */ /* 0x000ea20000300800 */
[----:B------:R-:W-:Y:S02]  /*6e960*/  IMAD.MOV.U32 R29, RZ, RZ, R10 ;  /* 0x000000ffff1d7224 */ /* 0x000fe400078e000a */
[----:B------:R-:W-:Y:S01]  /*6e970*/  IMAD.MOV.U32 R28, RZ, RZ, R11 ;  /* 0x000000ffff1c7224 */ /* 0x000fe200078e000b */
[----:B------:R-:W2:Y:S04]  /*6e980*/  LDL.LU R9, [R1+0x3b4] ;  /* 0x0003b40001097983 */ /* 0x000ea80000300800 */
[----:B------:R-:W2:Y:S04]  /*6e990*/  LDL.LU R10, [R1+0x3b8] ;  /* 0x0003b800010a7983 */ /* 0x000ea80000300800 */
[----:B------:R-:W2:Y:S04]  /*6e9a0*/  LDL.LU R11, [R1+0x3bc] ;  /* 0x0003bc00010b7983 */ /* 0x000ea80000300800 */
[----:B--2---:R-:W-:Y:S04]  /*6e9b0*/  STL.64 [R1+0x3b48], R10 ;  /* 0x003b480a01007387 */ /* 0x004fe80000100a00 */
[----:B------:R-:W-:Y:S04]  /*6e9c0*/  STL.64 [R1+0x3b40], R8 ;  /* 0x003b400801007387 */ /* 0x000fe80000100a00 */
[----:B------:R-:W2:Y:S04]  /*6e9d0*/  LDL.LU R4, [R1+0x200] ;  /* 0x0002000001047983 */ /* 0x000ea80000300800 */
[----:B------:R-:W2:Y:S04]  /*6e9e0*/  LDL.LU R5, [R1+0x204] ;  /* 0x0002040001057983 */ /* 0x000ea80000300800 */
[----:B--2---:R0:W-:Y:S04]  /*6e9f0*/  STL.64 [R1+0x3b50], R4 ;  /* 0x003b500401007387 */ /* 0x0041e80000100a00 */
[----:B0-----:R-:W2:Y:S04]  /*6ea00*/  LDL.LU R4, [R1+0x210] ;  /* 0x0002100001047983 */ /* 0x001ea80000300800 */
[----:B------:R-:W2:Y:S04]  /*6ea10*/  LDL.LU R5, [R1+0x214] ;  /* 0x0002140001057983 */ /* 0x000ea80000300800 */
[----:B------:R-:W2:Y:S04]  /*6ea20*/  LDL.LU R8, [R1+0x3c0] ;  /* 0x0003c00001087983 */ /* 0x000ea80000300800 */
[----:B------:R-:W2:Y:S04]  /*6ea30*/  LDL.LU R9, [R1+0x3c4] ;  /* 0x0003c40001097983 */ /* 0x000ea80000300800 */
[----:B------:R-:W2:Y:S04]  /*6ea40*/  LDL.LU R10, [R1+0x3c8] ;  /* 0x0003c800010a7983 */ /* 0x000ea80000300800 */
[----:B------:R-:W2:Y:S01]  /*6ea50*/  LDL.LU R11, [R1+0x3cc] ;  /* 0x0003cc00010b7983 */ /* 0x000ea20000300800 */
[----:B---3--:R-:W-:Y:S03]  /*6ea60*/  HMMA.16816.F32 R20, R24, R20, R12 ;  /* 0x000000141814723c */ /* 0x008fe6000000180c */
[----:B--2---:R-:W-:Y:S04]  /*6ea70*/  STL.64 [R1+0x3b60], R10 ;  /* 0x003b600a01007387 */ /* 0x004fe80000100a00 */
[----:B------:R0:W-:Y:S04]  /*6ea80*/  STL.64 [R1+0x3b58], R8 ;  /* 0x003b580801007387 */ /* 0x0001e80000100a00 */
[----:B0-----:R-:W2:Y:S04]  /*6ea90*/  LDL.LU R8, [R1+0x3d0] ;  /* 0x0003d00001087983 */ /* 0x001ea80000300800 */
[----:B------:R-:W2:Y:S04]  /*6eaa0*/  LDL.LU R9, [R1+0x3d4] ;  /* 0x0003d40001097983 */ /* 0x000ea80000300800 */
[----:B------:R-:W2:Y:S04]  /*6eab0*/  LDL.LU R10, [R1+0x3d8] ;  /* 0x0003d800010a7983 */ /* 0x000ea80000300800 */
[----:B------:R-:W2:Y:S04]  /*6eac0*/  LDL.LU R11, [R1+0x3dc] ;  /* 0x0003dc00010b7983 */ /* 0x000ea80000300800 */
[----:B------:R-:W-:Y:S04]  /*6ead0*/  STL [R1+0x3ac0], R28 ;  /* 0x003ac01c01007387 */ /* 0x000fe80000100800 */
[----:B------:R-:W-:Y:S04]  /*6eae0*/  STL [R1+0x3abc], R29 ;  /* 0x003abc1d01007387 */ /* 0x000fe80000100800 */
[----:B------:R-:W-:Y:S04]  /*6eaf0*/  STL [R1+0x3ab8], R3 ;  /* 0x003ab80301007387 */ /* 0x000fe80000100800 */
[----:B------:R-:W-:Y:S04]  /*6eb00*/  STL [R1+0x3ab4], R2 ;  /* 0x003ab40201007387 */ /* 0x000fe80000100800 */
[----:B------:R-:W3:Y:S01]  /*6eb10*/  LDL.LU.64 R12, [R1+0x3b80] ;  /* 0x003b8000010c7983 */ /* 0x000ee20000300a00 */
[----:B------:R-:W-:-:S03]  /*6eb20*/  IMAD.MOV.U32 R0, RZ, RZ, R23 ;  /* 0x000000ffff007224 */ /* 0x000fc600078e0017 */
[----:B------:R-:W-:Y:S04]  /*6eb30*/  STL.64 [R1+0x30], R20 ;  /* 0x0000301401007387 */ /* 0x000fe80000100a00 */
[----:B------:R0:W-:Y:S04]  /*6eb40*/  STL [R1+0x38], R22 ;  /* 0x0000381601007387 */ /* 0x0001e80000100800 */
[----:B0-----:R-:W2:Y:S04]  /*6eb50*/  LDL.LU.64 R22, [R1+0x3b78] ;  /* 0x003b780001167983 */ /* 0x001ea80000300a00 */
[----:B------:R-:W-:Y:S01]  /*6eb60*/  STL [R1+0x3ac4], R0 ;  /* 0x003ac40001007387 */ /* 0x000fe20000100800 */
[----:B---3--:R-:W-:Y:S03]  /*6eb70*/  HMMA.16816.F32 R12, R24, R12, R16 ;  /* 0x0000000c180c723c */ /* 0x008fe60000001810 */
[----:B------:R-:W3:Y:S04]  /*6eb80*/  LDL.LU.64 R18, [R1+0x3b70] ;  /* 0x003b700001127983 */ /* 0x000ee80000300a00 */
[----:B------:R-:W2:-:S12]  /*6eb90*/  LDL.LU.64 R16, [R1+0x3b68] ;  /* 0x003b680001107983 */ /* 0x000e980000300a00 */
[----:B------:R-:W-:Y:S02]  /*6eba0*/  IMAD.MOV.U32 R29, RZ, RZ, R13 ;  /* 0x000000ffff1d7224 */ /* 0x000fe400078e000d */
[----:B------:R-:W-:Y:S02]  /*6ebb0*/  IMAD.MOV.U32 R28, RZ, RZ, R12 ;  /* 0x000000ffff1c7224 */ /* 0x000fe400078e000c */
[----:B------:R-:W-:Y:S02]  /*6ebc0*/  IMAD.MOV.U32 R2, RZ, RZ, R15 ;  /* 0x000000ffff027224 */ /* 0x000fe400078e000f */
[----:B------:R-:W-:Y:S02]  /*6ebd0*/  IMAD.MOV.U32 R3, RZ, RZ, R14 ;  /* 0x000000ffff037224 */ /* 0x000fe400078e000e */
[----:B---3--:R-:W-:Y:S02]  /*6ebe0*/  IMAD.MOV.U32 R13, RZ, RZ, R18 ;  /* 0x000000ffff0d7224 */ /* 0x008fe400078e0012 */
[----:B--2---:R-:W-:-:S02]  /*6ebf0*/  IMAD.MOV.U32 R21, RZ, RZ, R16 ;  /* 0x000000ffff157224 */ /* 0x004fc400078e0010 */
[----:B------:R-:W-:Y:S01]  /*6ec00*/  IMAD.MOV.U32 R20, RZ, RZ, R17 ;  /* 0x000000ffff147224 */ /* 0x000fe200078e0011 */
[----:B------:R-:W2:Y:S01]  /*6ec10*/  LDL.LU R16, [R1+0x1c0] ;  /* 0x0001c00001107983 */ /* 0x000ea20000300800 */
[----:B------:R-:W-:-:S03]  /*6ec20*/  IMAD.MOV.U32 R12, RZ, RZ, R19 ;  /* 0x000000ffff0c7224 */ /* 0x000fc600078e0013 */
[----:B------:R-:W2:Y:S04]  /*6ec30*/  LDL.LU R17, [R1+0x1c4] ;  /* 0x0001c40001117983 */ /* 0x000ea80000300800 */
[----:B------:R-:W2:Y:S04]  /*6ec40*/  LDL.LU R18, [R1+0x1c8] ;  /* 0x0001c80001127983 */ /* 0x000ea80000300800 */
[----:B------:R-:W2:Y:S04]  /*6ec50*/  LDL.LU R19, [R1+0x1cc] ;  /* 0x0001cc0001137983 */ /* 0x000ea80000300800 */
[----:B------:R-:W-:Y:S04]  /*6ec60*/  STL.64 [R1+0x3af8], R22 ;  /* 0x003af81601007387 */ /* 0x000fe80000100a00 */
[----:B------:R4:W-:Y:S02]  /*6ec70*/  STL.64 [R1+0x3af0], R20 ;  /* 0x003af01401007387 */ /* 0x0009e40000100a00 */
[----:B----4-:R-:W-:-:S02]  /*6ec80*/  IMAD.MOV.U32 R20, RZ, RZ, R7 ;  /* 0x000000ffff147224 */ /* 0x010fc400078e0007 */
[----:B------:R-:W-:Y:S02]  /*6ec90*/  IMAD.MOV.U32 R21, RZ, RZ, R6 ;  /* 0x000000ffff157224 */ /* 0x000fe400078e0006 */
[----:B------:R-:W-:Y:S01]  /*6eca0*/  HMMA.16816.F32 R4, R24, R4, R8 ;  /* 0x000000041804723c */ /* 0x000fe20000001808 */
[----:B------:R-:W-:Y:S04]  /*6ecb0*/  STL [R1+0x3ad4], R2 ;  /* 0x003ad40201007387 */ /* 0x000fe80000100800 */
[----:B------:R-:W-:Y:S04]  /*6ecc0*/  STL [R1+0x3ad0], R3 ;  /* 0x003ad00301007387 */ /* 0x000fe80000100800 */
[----:B------:R-:W-:Y:S04]  /*6ecd0*/  STL [R1+0x3acc], R29 ;  /* 0x003acc1d01007387 */ /* 0x000fe80000100800 */
[----:B------:R-:W-:Y:S04]  /*6ece0*/  STL [R1+0x3ac8], R28 ;  /* 0x003ac81c01007387 */ /* 0x000fe80000100800 */
[----:B------:R-:W3:Y:S04]  /*6ecf0*/  LDL.LU.64 R10, [R1+0x3b60] ;  /* 0x003b6000010a7983 */ /* 0x000ee80000300a00 */
[----:B------:R-:W3:Y:S04]  /*6ed00*/  LDL.LU.64 R8, [R1+0x3b58] ;  /* 0x003b580001087983 */ /* 0x000ee80000300a00 */
[----:B------:R0:W-:Y:S04]  /*6ed10*/  STL.64 [R1+0x10], R4 ;  /* 0x0000100401007387 */ /* 0x0001e80000100a00 */
[----:B------:R3:W-:Y:S04]  /*6ed20*/  STL [R1+0x18], R6 ;  /* 0x0000180601007387 */ /* 0x0007e80000100800 */
[----:B0-----:R-:W3:Y:S01]  /*6ed30*/  LDL.LU.64 R4, [R1+0x3b50] ;  /* 0x003b500001047983 */ /* 0x001ee20000300a00 */
[----:B------:R-:W-:-:S02]  /*6ed40*/  IMAD.MOV.U32 R0, RZ, RZ, R7 ;  /* 0x000000ffff007224 */ /* 0x000fc400078e0007 */
[----:B---3--:R-:W-:Y:S01]  /*6ed50*/  HMMA.16816.F32 R4, R24, R4, R8 ;  /* 0x000000041804723c */ /* 0x008fe20000001808 */
[----:B------:R-:W3:Y:S04]  /*6ed60*/  LDL.LU.64 R10, [R1+0x3b48] ;  /* 0x003b4800010a7983 */ /* 0x000ee80000300a00 */
[----:B------:R-:W3:-:S14]  /*6ed70*/  LDL.LU.64 R8, [R1+0x3b40] ;  /* 0x003b400001087983 */ /* 0x000edc0000300a00 */
[----:B------:R-:W-:Y:S02]  /*6ed80*/  IMAD.MOV.U32 R2, RZ, RZ, R4 ;  /* 0x000000ffff027224 */ /* 0x000fe400078e0004 */
[----:B------:R-:W-:Y:S02]  /*6ed90*/  IMAD.MOV.U32 R3, RZ, RZ, R5 ;  /* 0x000000ffff037224 */ /* 0x000fe400078e0005 */
[----:B------:R-:W3:Y:S01]  /*6eda0*/  LDL.LU.64 R4, [R1+0x3b38] ;  /* 0x003b380001047983 */ /* 0x000ee20000300a00 */
[----:B------:R-:W-:Y:S02]  /*6edb0*/  IMAD.MOV.U32 R29, RZ, RZ, R6 ;  /* 0x000000ffff1d7224 */ /* 0x000fe400078e0006 */
[----:B------:R-:W-:Y:S02]  /*6edc0*/  IMAD.MOV.U32 R28, RZ, RZ, R7 ;  /* 0x000000ffff1c7224 */ /* 0x000fe400078e0007 */
[----:B---3--:R-:W-:Y:S01]  /*6edd0*/  HMMA.16816.F32 R4, R24, R4, R8 ;  /* 0x000000041804723c */ /* 0x008fe20000001808 */
[----:B------:R-:W3:Y:S04]  /*6ede0*/  LDL.LU.64 R10, [R1+0x3b30] ;  /* 0x003b3000010a7983 */ /* 0x000ee80000300a00 */
[----:B------:R-:W4:-:S14]  /*6edf0*/  LDL.LU.64 R8, [R1+0x3b28] ;  /* 0x003b280001087983 */ /* 0x000f1c0000300a00 */
[----:B------:R3:W-:Y:S04]  /*6ee00*/  STL.64 [R1+0x3780], R6 ;  /* 0x0037800601007387 */ /* 0x0007e80000100a00 */
[----:B------:R0:W-:Y:S01]  /*6ee10*/  STL.64 [R1+0x3778], R4 ;  /* 0x0037780401007387 */ /* 0x0001e20000100a00 */
[----:B---3--:R-:W-:-:S03]  /*6ee20*/  IMAD.MOV.U32 R6, RZ, RZ, R11 ;  /* 0x000000ffff067224 */ /* 0x008fc600078e000b */
[----:B------:R-:W4:Y:S04]  /*6ee30*/  LDL.LU R11, [R1+0x3b20] ;  /* 0x003b2000010b7983 */ /* 0x000f280000300800 */
[----:B------:R-:W3:Y:S04]  /*6ee40*/  LDL.LU R7, [R1+0x39c] ;  /* 0x00039c0001077983 */ /* 0x000ee80000300800 */
[----:B---3--:R1:W-:Y:S04]  /*6ee50*/  STL.64 [R1+0x3ae8], R6 ;  /* 0x003ae80601007387 */ /* 0x0083e80000100a00 */
[----:B0-----:R-:W3:Y:S01]  /*6ee60*/  LDL.LU R4, [R1+0x1b0] ;  /* 0x0001b00001047983 */ /* 0x001ee20000300800 */
[----:B----4-:R-:W-:Y:S03]  /*6ee70*/  HMMA.16816.F32 R8, R24, R12, R8 ;  /* 0x0000000c1808723c */ /* 0x010fe60000001808 */
[----:B------:R-:W3:Y:S04]  /*6ee80*/  LDL.LU R5, [R1+0x1b4] ;  /* 0x0001b40001057983 */ /* 0x000ee80000300800 */
[----:B-1----:R-:W3:Y:S04]  /*6ee90*/  LDL.LU R6, [R1+0x1b8] ;  /* 0x0001b80001067983 */ /* 0x002ee80000300800 */
[----:B------:R-:W3:Y:S04]  /*6eea0*/  LDL.LU R7, [R1+0x1bc] ;  /* 0x0001bc0001077983 */ /* 0x000ee80000300800 */
[----:B------:R-:W4:Y:S04]  /*6eeb0*/  LDL.LU.64 R14, [R1+0x3b18] ;  /* 0x003b1800010e7983 */ /* 0x000f280000300a00 */
[----:B------:R-:W2:Y:S04]  /*6eec0*/  LDL.LU.64 R12, [R1+0x3b10] ;  /* 0x003b1000010c7983 */ /* 0x000ea80000300a00 */
[----:B------:R-:W-:Y:S04]  /*6eed0*/  STL.64 [R1+0x3770], R10 ;  /* 0x0037700a01007387 */ /* 0x000fe80000100a00 */
[----:B------:R0:W-:Y:S04]  /*6eee0*/  STL.64 [R1+0x3768], R8 ;  /* 0x0037680801007387 */ /* 0x0001e80000100a00 */
[----:B0-----:R-:W3:Y:S04]  /*6eef0*/  LDL.LU R8, [R1+0x190] ;  /* 0x0001900001087983 */ /* 0x001ee80000300800 */
[----:B------:R-:W3:Y:S01]  /*6ef00*/  LDL.LU R9, [R1+0x194] ;  /* 0x0001940001097983 */ /* 0x000ee20000300800 */
[----:B----4-:R-:W-:-:S02]  /*6ef10*/  IMAD.MOV.U32 R10, RZ, RZ, R15 ;  /* 0x000000ffff0a7224 */ /* 0x010fc400078e000f */
[----:B------:R-:W-:Y:S02]  /*6ef20*/  IMAD.MOV.U32 R11, RZ, RZ, R14 ;  /* 0x000000ffff0b7224 */ /* 0x000fe400078e000e */
[----:B--2---:R-:W-:Y:S01]  /*6ef30*/  HMMA.16816.F32 R12, R24, R12, R16 ;  /* 0x0000000c180c723c */ /* 0x004fe20000001810 */
[----:B------:R-:W2:Y:S04]  /*6ef40*/  LDL.LU.64 R18, [R1+0x3b08] ;  /* 0x003b080001127983 */ /* 0x000ea80000300a00 */
[----:B------:R-:W2:-:S14]  /*6ef50*/  LDL.LU.64 R16, [R1+0x3b00] ;  /* 0x003b000001107983 */ /* 0x000e9c0000300a00 */
[----:B------:R0:W-:Y:S04]  /*6ef60*/  STL.64 [R1+0x3758], R14 ;  /* 0x0037580e01007387 */ /* 0x0001e80000100a00 */
[----:B------:R-:W-:Y:S04]  /*6ef70*/  STL.64 [R1+0x3750], R12 ;  /* 0x0037500c01007387 */ /* 0x000fe80000100a00 */
[----:B0-----:R-:W4:Y:S04]  /*6ef80*/  LDL.LU R14, [R1+0x3a8] ;  /* 0x0003a800010e7983 */ /* 0x001f280000300800 */
[----:B------:R-:W4:Y:S04]  /*6ef90*/  LDL.LU R15, [R1+0x3ac] ;  /* 0x0003ac00010f7983 */ /* 0x000f280000300800 */
[----:B------:R-:W3:Y:S01]  /*6efa0*/  LDL.LU.64 R22, [R1+0x3af8] ;  /* 0x003af80001167983 */ /* 0x000ee20000300a00 */
[----:B--2---:R-:W-:Y:S03]  /*6efb0*/  HMMA.16816.F32 R16, R24, R20, R16 ;  /* 0x000000141810723c */ /* 0x004fe60000001810 */
[----:B------:R-:W2:-:S15]  /*6efc0*/  LDL.LU.64 R20, [R1+0x3af0] ;  /* 0x003af00001147983 */ /* 0x000e9e0000300a00 */
[----:B------:R-:W-:Y:S01]  /*6efd0*/  NOP ;  /* 0x0000000000007918 */ /* 0x000fe20000000000 */
[----:B------:R-:W-:Y:S04]  /*6efe0*/  STL.64 [R1+0x3748], R18 ;  /* 0x0037481201007387 */ /* 0x000fe80000100a00 */
[----:B------:R0:W-:Y:S04]  /*6eff0*/  STL.64 [R1+0x3740], R16 ;  /* 0x0037401001007387 */ /* 0x0001e80000100a00 */
[----:B0-----:R-:W4:Y:S01]  /*6f000*/  LDL.LU R16, [R1+0x1a0] ;  /* 0x0001a00001107983 */ /* 0x001f220000300800 */
[----:B---3--:R-:W-:Y:S02]  /*6f010*/  IMAD.MOV.U32 R18, RZ, RZ, R23 ;  /* 0x000000ffff127224 */ /* 0x008fe400078e0017 */
[----:B------:R-:W-:Y:S01]  /*6f020*/  IMAD.MOV.U32 R19, RZ, RZ, R22 ;  /* 0x000000ffff137224 */ /* 0x000fe200078e0016 */
[----:B------:R-:W4:Y:S01]  /*6f030*/  LDL.LU R17, [R1+0x1a4] ;  /* 0x0001a40001117983 */ /* 0x000f220000300800 */
[----:B--2---:R-:W-:Y:S03]  /*6f040*/  HMMA.16816.F32 R24, R24, R20, R4 ;  /* 0x000000141818723c */ /* 0x004fe60000001804 */
[----:B------:R-:W2:Y:S04]  /*6f050*/  LDL.LU.64 R6, [R1+0x3ae8] ;  /* 0x003ae80001067983 */ /* 0x000ea80000300a00 */
[----:B------:R-:W4:Y:S04]  /*6f060*/  LDL.LU.64 R22, [R1+0x3ae0] ;  /* 0x003ae00001167983 */ /* 0x000f280000300a00 */
[----:B------:R-:W4:Y:S08]  /*6f070*/  LDL.LU.64 R20, [R1+0x3ad8] ;  /* 0x003ad80001147983 */ /* 0x000f300000300a00 */
[----:B------:R-:W-:Y:S04]  /*6f080*/  STL.64 [R1+0x3790], R26 ;  /* 0x0037901a01007387 */ /* 0x000fe80000100a00 */
[----:B------:R0:W-:Y:S01]  /*6f090*/  STL.64 [R1+0x3788], R24 ;  /* 0x0037881801007387 */ /* 0x0001e20000100a00 */
[C---:B----4-:R-:W-:Y:S08]  /*6f0a0*/  HMMA.16816.F32 R12, R20.reuse, R14, R16 ;  /* 0x0000000e140c723c */ /* 0x050ff00000001810 */
[----:B--2---:R-:W-:Y:S01]  /*6f0b0*/  HMMA.16816.F32 R8, R20, R6, R8 ;  /* 0x000000061408723c */ /* 0x004fe20000001808 */
[----:B------:R-:W2:Y:S10]  /*6f0c0*/  LDL.LU R6, [R1+0x208] ;  /* 0x0002080001067983 */ /* 0x000eb40000300800 */
[----:B------:R-:W-:Y:S04]  /*6f0d0*/  STL.64 [R1+0x1b0], R12 ;  /* 0x0001b00c01007387 */ /* 0x000fe80000100a00 */
[----:B------:R-:W-:Y:S04]  /*6f0e0*/  STL.64 [R1+0x1b8], R14 ;  /* 0x0001b80e01007387 */ /* 0x000fe80000100a00 */
[----:B------:R-:W-:Y:S04]  /*6f0f0*/  STL.64 [R1+0x1a0], R8 ;  /* 0x0001a00801007387 */ /* 0x000fe80000100a00 */
[----:B------:R-:W-:Y:S04]  /*6f100*/  STL.64 [R1+0x1a8], R10 ;  /* 0x0001a80a01007387 */ /* 0x000fe80000100a00 */
[----:B------:R-:W2:Y:S01]  /*6f110*/  LDL.LU R7, [R1+0x20c] ;  /* 0x00020c0001077983 */ /* 0x000ea20000300800 */
[----:B0-----:R-:W-:-:S02]  /*6f120*/  IMAD.MOV.U32 R24, RZ, RZ, R2 ;  /* 0x000000ffff187224 */ /* 0x001fc400078e0002 */
[----:B------:R-:W-:Y:S02]  /*6f130*/  IMAD.MOV.U32 R26, RZ, RZ, R29 ;  /* 0x000000ffff1a7224 */ /* 0x000fe400078e001d */
[----:B------:R-:W-:Y:S02]  /*6f140*/  IMAD.MOV.U32 R27, RZ, RZ, R28 ;  /* 0x000000ffff1b7224 */ /* 0x000fe400078e001c */
[----:B------:R-:W-:Y:S01]  /*6f150*/  IMAD.MOV.U32 R25, RZ, RZ, R3 ;  /* 0x000000ffff197224 */ /* 0x000fe200078e0003 */
[----:B--2---:R0:W-:Y:S04]  /*6f160*/  STL.64 [R1+0x3798], R6 ;  /* 0x0037980601007387 */ /* 0x0041e80000100a00 */
[----:B------:R-:W2:Y:S04]  /*6f170*/  LDL.LU R2, [R1+0x3ad4] ;  /* 0x003ad40001027983 */ /* 0x000ea80000300800 */
[----:B------:R-:W3:Y:S04]  /*6f180*/  LDL.LU R3, [R1+0x3ad0] ;  /* 0x003ad00001037983 */ /* 0x000ee80000300800 */
[----:B------:R-:W4:Y:S04]  /*6f190*/  LDL.LU R29, [R1+0x3acc] ;  /* 0x003acc00011d7983 */ /* 0x000f280000300800 */
[----:B------:R-:W2:Y:S04]  /*6f1a0*/  LDL.LU R28, [R1+0x3ac8] ;  /* 0x003ac800011c7983 */ /* 0x000ea80000300800 */
[----:B------:R-:W-:Y:S04]  /*6f1b0*/  STL.64 [R1+0x37a8], R26 ;  /* 0x0037a81a01007387 */ /* 0x000fe80000100a00 */
[----:B------:R-:W-:Y:S04]  /*6f1c0*/  STL.64 [R1+0x37a0], R24 ;  /* 0x0037a01801007387 */ /* 0x000fe80000100a00 */
[----:B0-----:R-:W2:Y:S04]  /*6f1d0*/  LDL.LU R6, [R1+0x218] ;  /* 0x0002180001067983 */ /* 0x001ea80000300800 */
[----:B------:R-:W2:Y:S04]  /*6f1e0*/  LDL.LU R7, [R1+0x21c] ;  /* 0x00021c0001077983 */ /* 0x000ea80000300800 */
[----:B--2---:R0:W-:Y:S04]  /*6f1f0*/  STL.64 [R1+0x37b0], R6 ;  /* 0x0037b00601007387 */ /* 0x0041e80000100a00 */
[----:B0-----:R-:W2:Y:S04]  /*6f200*/  LDL.LU R6, [R1+0x228] ;  /* 0x0002280001067983 */ /* 0x001ea80000300800 */
[----:B------:R-:W2:Y:S01]  /*6f210*/  LDL.LU R7, [R1+0x22c] ;  /* 0x00022c0001077983 */ /* 0x000ea20000300800 */
[----:B------:R-:W-:-:S03]  /*6f220*/  IMAD.MOV.U32 R27, RZ, RZ, R0 ;  /* 0x000000ffff1b7224 */ /* 0x000fc600078e0000 */
[----:B--2---:R0:W-:Y:S04]  /*6f230*/  STL.64 [R1+0x37c8], R6 ;  /* 0x0037c80601007387 */ /* 0x0041e80000100a00 */
[----:B------:R-:W2:Y:S04]  /*6f240*/  LDL.LU R24, [R1+0x10] ;  /* 0x0000100001187983 */ /* 0x000ea80000300800 */
[----:B------:R-:W2:Y:S04]  /*6f250*/  LDL.LU R25, [R1+0x14] ;  /* 0x0000140001197983 */ /* 0x000ea80000300800 */
[----:B------:R-:W2:Y:S04]  /*6f260*/  LDL.LU R26, [R1+0x18] ;  /* 0x00001800011a7983 */ /* 0x000ea80000300800 */
[----:B------:R-:W2:Y:S04]  /*6f270*/  LDL.LU R0, [R1+0x3ac4] ;  /* 0x003ac40001007983 */ /* 0x000ea80000300800 */
[----:B0-----:R-:W2:Y:S04]  /*6f280*/  LDL.LU R6, [R1+0x238] ;  /* 0x0002380001067983 */ /* 0x001ea80000300800 */
[----:B------:R-:W2:Y:S04]  /*6f290*/  LDL.LU R7, [R1+0x23c] ;  /* 0x00023c0001077983 */ /* 0x000ea80000300800 */
[----:B--2---:R-:W-:Y:S04]  /*6f2a0*/  STL.64 [R1+0x37e0], R6 ;  /* 0x0037e00601007387 */ /* 0x004fe80000100a00 */
[----:B------:R3:W-:Y:S04]  /*6f2b0*/  STL.64 [R1+0x37c0], R26 ;  /* 0x0037c01a01007387 */ /* 0x0007e80000100a00 */
[----:B------:R0:W-:Y:S01]  /*6f2c0*/  STL.64 [R1+0x37b8], R24 ;  /* 0x0037b81801007387 */ /* 0x0001e20000100a00 */
[----:B---3--:R-:W-:-:S02]  /*6f2d0*/  IMAD.MOV.U32 R26, RZ, RZ, R3 ;  /* 0x000000ffff1a7224 */ /* 0x008fc400078e0003 */
[----:B0-----:R-:W-:Y:S02]  /*6f2e0*/  IMAD.MOV.U32 R24, RZ, RZ, R28 ;  /* 0x000000ffff187224 */ /* 0x001fe400078e001c */
[----:B------:R-:W2:Y:S01]  /*6f2f0*/  LDL.LU R28, [R1+0x3ac0] ;  /* 0x003ac000011c7983 */ /* 0x000ea20000300800 */
[----:B----4-:R-:W-:Y:S02]  /*6f300*/  IMAD.MOV.U32 R25, RZ, RZ, R29 ;  /* 0x000000ffff197224 */ /* 0x010fe400078e001d */
[----:B------:R-:W-:Y:S01]  /*6f310*/  IMAD.MOV.U32 R27, RZ, RZ, R2 ;  /* 0x000000ffff1b7224 */ /* 0x000fe200078e0002 */
[----:B------:R-:W3:Y:S04]  /*6f320*/  LDL.LU R29, [R1+0x3abc] ;  /* 0x003abc00011d7983 */ /* 0x000ee80000300800 */
[----:B------:R-:W4:Y:S04]  /*6f330*/  LDL.LU R3, [R1+0x3ab8] ;  /* 0x003ab80001037983 */ /* 0x000f280000300800 */
[----:B------:R-:W2:Y:S04]  /*6f340*/  LDL.LU R2, [R1+0x3ab4] ;  /* 0x003ab40001027983 */ /* 0x000ea80000300800 */
[----:B------:R-:W2:Y:S04]  /*6f350*/  LDL.LU R6, [R1+0x248] ;  /* 0x0002480001067983 */ /* 0x000ea80000300800 */
[----:B------:R-:W2:Y:S04]  /*6f360*/  LDL.LU R7, [R1+0x24c] ;  /* 0x00024c0001077983 */ /* 0x000ea80000300800 */
[----:B--2---:R-:W-:Y:S04]  /*6f370*/  STL.64 [R1+0x37f8], R6 ;  /* 0x0037f80601007387 */ /* 0x004fe80000100a00 */
[----:B------:R0:W-:Y:S04]  /*6f380*/  STL.64 [R1+0x37d8], R26 ;  /* 0x0037d81a01007387 */ /* 0x0001e80000100a00 */
[----:B------:R1:W-:Y:S01]  /*6f390*/  STL.64 [R1+0x37d0], R24 ;  /* 0x0037d01801007387 */ /* 0x0003e20000100a00 */
[----:B0-----:R-:W-:-:S03]  /*6f3a0*/  IMAD.MOV.U32 R27, RZ, RZ, R0 ;  /* 0x000000ffff1b7224 */ /* 0x001fc600078e0000 */
[----:B-1----:R-:W2:Y:S04]  /*6f3b0*/  LDL.LU R24, [R1+0x30] ;  /* 0x0000300001187983 */ /* 0x002ea80000300800 */
        /* <DEDUP_REMOVED lines=193> */
[----:B------:R-:W2:Y:S01]  /*6ffd0*/  LDL.LU R26, [R1+0x138] ;  /* 0x00013800011a7983 */ /* 0x000ea20000300800 */
[----:B------:R-:W-:-:S03]  /*6ffe0*/  IMAD.MOV.U32 R27, RZ, RZ, R0 ;  /* 0x000000ffff1b7224 */ /* 0x000fc600078e0000 */
[----:B------:R-:W3:Y:S04]  /*6fff0*/  LDL.LU R0, [R1+0x3a10] ;  /* 0x003a100001007983 */ /* 0x000ee80000300800 */
[----:B------:R-:W3:Y:S04]  /*70000*/  LDL.LU R6, [R1+0x388] ;  /* 0x0003880001067983 */ /* 0x000ee80000300800 */
[----:B------:R-:W3:Y:S04]  /*70010*/  LDL.LU R7, [R1+0x38c] ;  /* 0x00038c0001077983 */ /* 0x000ee80000300800 */
[----:B--2---:R3:W-:Y:S04]  /*70020*/  STL.64 [R1+0x3970], R26 ;  /* 0x0039701a01007387 */ /* 0x0047e80000100a00 */
[----:B------:R0:W-:Y:S01]  /*70030*/  STL.64 [R1+0x3968], R24 ;  /* 0x0039681801007387 */ /* 0x0001e20000100a00 */
[----:B---3--:R-:W-:-:S02]  /*70040*/  IMAD.MOV.U32 R26, RZ, RZ, R29 ;  /* 0x000000ffff1a7224 */ /* 0x008fc400078e001d */
[----:B------:R-:W-:Y:S02]  /*70050*/  IMAD.MOV.U32 R27, RZ, RZ, R28 ;  /* 0x000000ffff1b7224 */ /* 0x000fe400078e001c */
[----:B0-----:R-:W-:Y:S02]  /*70060*/  IMAD.MOV.U32 R24, RZ, RZ, R2 ;  /* 0x000000ffff187224 */ /* 0x001fe400078e0002 */
[----:B------:R-:W2:Y:S01]  /*70070*/  LDL.LU R2, [R1+0x3a0c] ;  /* 0x003a0c0001027983 */ /* 0x000ea20000300800 */
[----:B----4-:R-:W-:-:S03]  /*70080*/  IMAD.MOV.U32 R25, RZ, RZ, R3 ;  /* 0x000000ffff197224 */ /* 0x010fc600078e0003 */
[----:B------:R-:W3:Y:S04]  /*70090*/  LDL.LU R3, [R1+0x3a08] ;  /* 0x003a080001037983 */ /* 0x000ee80000300800 */
[----:B------:R-:W4:Y:S04]  /*700a0*/  LDL.LU R29, [R1+0x3a04] ;  /* 0x003a0400011d7983 */ /* 0x000f280000300800 */
[----:B------:R-:W2:Y:S04]  /*700b0*/  LDL.LU R28, [R1+0x3a00] ;  /* 0x003a0000011c7983 */ /* 0x000ea80000300800 */
[----:B------:R-:W-:Y:S04]  /*700c0*/  STL.64 [R1+0x3988], R26 ;  /* 0x0039881a01007387 */ /* 0x000fe80000100a00 */
[----:B------:R0:W-:Y:S04]  /*700d0*/  STL.64 [R1+0x3980], R24 ;  /* 0x0039801801007387 */ /* 0x0001e80000100a00 */
[----:B0-----:R-:W2:Y:S04]  /*700e0*/  LDL.LU R24, [R1+0x150] ;  /* 0x0001500001187983 */ /* 0x001ea80000300800 */
[----:B------:R-:W2:Y:S04]  /*700f0*/  LDL.LU R25, [R1+0x154] ;  /* 0x0001540001197983 */ /* 0x000ea80000300800 */
[----:B------:R-:W2:Y:S01]  /*70100*/  LDL.LU R26, [R1+0x158] ;  /* 0x00015800011a7983 */ /* 0x000ea20000300800 */
[----:B------:R-:W-:-:S03]  /*70110*/  IMAD.MOV.U32 R27, RZ, RZ, R0 ;  /* 0x000000ffff1b7224 */ /* 0x000fc600078e0000 */
[----:B------:R-:W3:Y:S04]  /*70120*/  LDL.LU R0, [R1+0x39fc] ;  /* 0x0039fc0001007983 */ /* 0x000ee80000300800 */
[----:B--2---:R3:W-:Y:S04]  /*70130*/  STL.64 [R1+0x39a0], R26 ;  /* 0x0039a01a01007387 */ /* 0x0047e80000100a00 */
[----:B------:R0:W-:Y:S01]  /*70140*/  STL.64 [R1+0x3998], R24 ;  /* 0x0039981801007387 */ /* 0x0001e20000100a00 */
[----:B---3--:R-:W-:Y:S02]  /*70150*/  IMAD.MOV.U32 R26, RZ, RZ, R3 ;  /* 0x000000ffff1a7224 */ /* 0x008fe400078e0003 */
[----:B------:R-:W-:-:S02]  /*70160*/  IMAD.MOV.U32 R27, RZ, RZ, R2 ;  /* 0x000000ffff1b7224 */ /* 0x000fc400078e0002 */
        /* <DEDUP_REMOVED lines=16> */
[----:B0-----:R-:W-:-:S02]  /*70270*/  IMAD.MOV.U32 R24, RZ, RZ, R2 ;  /* 0x000000ffff187224 */ /* 0x001fc400078e0002 */
[----:B------:R-:W2:Y:S01]  /*70280*/  LDL.LU R2, [R1+0x39e4] ;  /* 0x0039e40001027983 */ /* 0x000ea20000300800 */
[----:B----4-:R-:W-:Y:S02]  /*70290*/  IMAD.MOV.U32 R25, RZ, RZ, R3 ;  /* 0x000000ffff197224 */ /* 0x010fe400078e0003 */
[----:B------:R-:W-:Y:S01]  /*702a0*/  IMAD.MOV.U32 R27, RZ, RZ, R28 ;  /* 0x000000ffff1b7224 */ /* 0x000fe200078e001c */
[----:B------:R-:W3:Y:S04]  /*702b0*/  LDL.LU R3, [R1+0x39e0] ;  /* 0x0039e00001037983 */ /* 0x000ee80000300800 */
[----:B------:R-:W4:Y:S04]  /*702c0*/  LDL.LU R29, [R1+0x39dc] ;  /* 0x0039dc00011d7983 */ /* 0x000f280000300800 */
[----:B------:R-:W2:Y:S01]  /*702d0*/  LDL.LU R28, [R1+0x39d8] ;  /* 0x0039d800011c7983 */ /* 0x000ea20000300800 */
[----:B------:R-:W-:Y:S03]  /*702e0*/  HMMA.16816.F32 R4, R20, R6, R24 ;  /* 0x000000061404723c */ /* 0x000fe60000001818 */
[----:B------:R-:W3:Y:S04]  /*702f0*/  LDL.LU R10, [R1+0x1f8] ;  /* 0x0001f800010a7983 */ /* 0x000ee80000300800 */
[----:B------:R-:W3:Y:S04]  /*70300*/  LDL.LU R11, [R1+0x1fc] ;  /* 0x0001fc00010b7983 */ /* 0x000ee80000300800 */
[----:B------:R-:W3:Y:S04]  /*70310*/  LDL.LU R14, [R1+0x1e8] ;  /* 0x0001e800010e7983 */ /* 0x000ee80000300800 */
[----:B------:R-:W3:Y:S04]  /*70320*/  LDL.LU R15, [R1+0x1ec] ;  /* 0x0001ec00010f7983 */ /* 0x000ee80000300800 */
[----:B------:R-:W3:Y:S04]  /*70330*/  LDL.LU R18, [R1+0x1d8] ;  /* 0x0001d80001127983 */ /* 0x000ee80000300800 */
[----:B------:R-:W3:Y:S04]  /*70340*/  LDL.LU.64 R26, [R1+0x39d0] ;  /* 0x0039d000011a7983 */ /* 0x000ee80000300a00 */
[----:B------:R-:W3:Y:S04]  /*70350*/  LDL.LU.64 R24, [R1+0x39c8] ;  /* 0x0039c80001187983 */ /* 0x000ee80000300a00 */
[----:B------:R-:W-:Y:S04]  /*70360*/  STL.64 [R1+0x190], R4 ;  /* 0x0001900401007387 */ /* 0x000fe80000100a00 */
[----:B------:R0:W-:Y:S01]  /*70370*/  STL [R1+0x198], R6 ;  /* 0x0001980601007387 */ /* 0x0001e20000100800 */
[----:B--2---:R-:W-:-:S02]  /*70380*/  IMAD.MOV.U32 R19, RZ, RZ, R28 ;  /* 0x000000ffff137224 */ /* 0x004fc400078e001c */
[----:B------:R-:W-:Y:S02]  /*70390*/  IMAD.MOV.U32 R28, RZ, RZ, R7 ;  /* 0x000000ffff1c7224 */ /* 0x000fe400078e0007 */
[----:B0-----:R-:W3:Y:S02]  /*703a0*/  LDL.LU.64 R6, [R1+0x39c0] ;  /* 0x0039c00001067983 */ /* 0x001ee40000300a00 */
[----:B---3--:R-:W-:Y:S02]  /*703b0*/  HMMA.16816.F32 R4, R20, R6, R24 ;  /* 0x000000061404723c */ /* 0x008fe40000001818 */
        /* <DEDUP_REMOVED lines=147> */
[----:B------:R-:W-:Y:S04]  /*70cf0*/  STL.64 [R1+0x3f0], R4 ;  /* 0x0003f00401007387 */ /* 0x000fe80000100a00 */
[----:B------:R0:W-:Y:S02]  /*70d00*/  STL.64 [R1+0x3f8], R6 ;  /* 0x0003f80601007387 */ /* 0x0001e40000100a00 */
[----:B0-----:R-:W-:Y:S02]  /*70d10*/  IMAD.MOV.U32 R6, RZ, RZ, R2 ;  /* 0x000000ffff067224 */ /* 0x001fe400078e0002 */
[----:B------:R-:W2:Y:S01]  /*70d20*/  LDL.LU R2, [R1+0x3760] ;  /* 0x0037600001027983 */ /* 0x000ea20000300800 */
[----:B---3--:R-:W-:Y:S03]  /*70d30*/  HMMA.16816.F32 R8, R20, R14, R8 ;  /* 0x0000000e1408723c */ /* 0x008fe60000001808 */
[----:B------:R-:W3:Y:S04]  /*70d40*/  LDL.LU.64 R14, [R1+0x3758] ;  /* 0x00375800010e7983 */ /* 0x000ee80000300a00 */
[----:B------:R-:W3:-:S12]  /*70d50*/  LDL.LU.64 R12, [R1+0x3750] ;  /* 0x00375000010c7983 */ /* 0x000ed80000300a00 */
[----:B------:R-:W-:Y:S04]  /*70d60*/  STL.64 [R1+0x3e0], R8 ;  /* 0x0003e00801007387 */ /* 0x000fe80000100a00 */
[----:B------:R0:W-:Y:S04]  /*70d70*/  STL.64 [R1+0x3e8], R10 ;  /* 0x0003e80a01007387 */ /* 0x0001e80000100a00 */
[----:B0-----:R-:W2:Y:S01]  /*70d80*/  LDL.LU R11, [R1+0x594] ;  /* 0x00059400010b7983 */ /* 0x001ea20000300800 */
[----:B---3--:R-:W-:Y:S03]  /*70d90*/  HMMA.16816.F32 R12, R20, R18, R12 ;  /* 0x00000012140c723c */ /* 0x008fe6000000180c */
[----:B------:R-:W3:Y:S04]  /*70da0*/  LDL.LU.64 R18, [R1+0x3748] ;  /* 0x0037480001127983 */ /* 0x000ee80000300a00 */
[----:B------:R-:W3:Y:S01]  /*70db0*/  LDL.LU.64 R16, [R1+0x3740] ;  /* 0x0037400001107983 */ /* 0x000ee20000300a00 */
[----:B------:R-:W-:-:S11]  /*70dc0*/  IMAD.MOV.U32 R7, RZ, RZ, R0 ;  /* 0x000000ffff077224 */ /* 0x000fd600078e0000 */
[----:B------:R-:W-:Y:S04]  /*70dd0*/  STL.64 [R1+0x1d0], R12 ;  /* 0x0001d00c01007387 */ /* 0x000fe80000100a00 */
[----:B------:R4:W-:Y:S02]  /*70de0*/  STL.64 [R1+0x1d8], R14 ;  /* 0x0001d80e01007387 */ /* 0x0009e40000100a00 */
[----:B----4-:R-:W-:Y:S02]  /*70df0*/  IMAD.MOV.U32 R14, RZ, RZ, R29 ;  /* 0x000000ffff0e7224 */ /* 0x010fe400078e001d */
[----:B------:R-:W-:-:S07]  /*70e00*/  IMAD.MOV.U32 R15, RZ, RZ, R3 ;  /* 0x000000ffff0f7224 */ /* 0x000fce00078e0003 */
[C---:B---3--:R-:W-:Y:S08]  /*70e10*/  HMMA.16816.F32 R16, R20.reuse, R14, R16 ;  /* 0x0000000e1410723c */ /* 0x048ff00000001810 */
[----:B--2---:R-:W-:Y:S01]  /*70e20*/  HMMA.16816.F32 R12, R20, R6, R24 ;  /* 0x00000006140c723c */ /* 0x004fe20000001818 */
[----:B------:R-:W-:Y:S04]  /*70e30*/  LDSM.16.MT88.4 R4, [R11+0x20c00] ;  /* 0x020c00000b04783b */ /* 0x000fe80000004200 */
[----:B------:R-:W-:Y:S06]  /*70e40*/  LDSM.16.M88.4 R20, [R2+UR6+0x5080] ;  /* 0x005080060214783b */ /* 0x000fec0008000200 */
[----:B------:R-:W-:Y:S04]  /*70e50*/  STL.64 [R1+0x1c0], R16 ;  /* 0x0001c01001007387 */ /* 0x000fe80000100a00 */
[----:B------:R-:W-:Y:S04]  /*70e60*/  STL.64 [R1+0x1c8], R18 ;  /* 0x0001c81201007387 */ /* 0x000fe80000100a00 */
[----:B------:R-:W-:Y:S04]  /*70e70*/  STL [R1+0x3738], R11 ;  /* 0x0037380b01007387 */ /* 0x000fe80000100800 */
[----:B------:R-:W-:Y:S04]  /*70e80*/  STL.64 [R1], R12 ;  /* 0x0000000c01007387 */ /* 0x000fe80000100a00 */
[----:B------:R-:W-:Y:S04]  /*70e90*/  STL.64 [R1+0x8], R14 ;  /* 0x0000080e01007387 */ /* 0x000fe80000100a00 */
[----:B------:R-:W0:Y:S04]  /*70ea0*/  LDSM.16.M88.4 R12, [R2+UR6+0x80] ;  /* 0x00008006020c783b */ /* 0x000e280008000200 */
[----:B------:R-:W1:Y:S01]  /*70eb0*/  LDSM.16.M88.4 R16, [R2+UR6+0x2080] ;  /* 0x002080060210783b */ /* 0x000e620008000200 */
[----:B0-----:R-:W-:-:S03]  /*70ec0*/  IMAD.MOV.U32 R9, RZ, RZ, R12 ;  /* 0x000000ffff097224 */ /* 0x001fc600078e000c */
[----:B------:R-:W-:Y:S01]  /*70ed0*/  STL.64 [R1+0x3d8], R14 ;  /* 0x0003d80e01007387 */ /* 0x000fe20000100a00 */
[----:B------:R-:W-:-:S03]  /*70ee0*/  IMAD.MOV.U32 R8, RZ, RZ, R13 ;  /* 0x000000ffff087224 */ /* 0x000fc600078e000d */
[----:B------:R-:W0:Y:S01]  /*70ef0*/  LDSM.16.M88.4 R12, [R2+UR6+0x1080] ;  /* 0x00108006020c783b */ /* 0x000e220008000200 */
[----:B-1----:R-:W-:Y:S02]  /*70f00*/  IMAD.MOV.U32 R3, RZ, RZ, R18 ;  /* 0x000000ffff037224 */ /* 0x002fe400078e0012 */
[----:B------:R-:W-:Y:S02]  /*70f10*/  IMAD.MOV.U32 R0, RZ, RZ, R19 ;  /* 0x000000ffff007224 */ /* 0x000fe400078e0013 */
[----:B0-----:R-:W-:Y:S02]  /*70f20*/  IMAD.MOV.U32 R11, RZ, RZ, R12 ;  /* 0x000000ffff0b7224 */ /* 0x001fe400078e000c */
[----:B------:R-:W-:Y:S02]  /*70f30*/  IMAD.MOV.U32 R10, RZ, RZ, R13 ;  /* 0x000000ffff0a7224 */ /* 0x000fe400078e000d */
[----:B------:R-:W-:Y:S02]  /*70f40*/  IMAD.MOV.U32 R13, RZ, RZ, R17 ;  /* 0x000000ffff0d7224 */ /* 0x000fe400078e0011 */
[----:B------:R-:W-:-:S02]  /*70f50*/  IMAD.MOV.U32 R12, RZ, RZ, R16 ;  /* 0x000000ffff0c7224 */ /* 0x000fc400078e0010 */
[----:B------:R-:W0:Y:S04]  /*70f60*/  LDSM.16.M88.4 R16, [R2+UR6+0x3080] ;  /* 0x003080060210783b */ /* 0x000e280008000200 */
[----:B------:R-:W-:Y:S04]  /*70f70*/  STL.64 [R1+0x3c8], R14 ;  /* 0x0003c80e01007387 */ /* 0x000fe80000100a00 */
[----:B------:R-:W-:Y:S04]  /*70f80*/  STL [R1+0x34e4], R0 ;  /* 0x0034e40001007387 */ /* 0x000fe80000100800 */
[----:B------:R-:W-:Y:S01]  /*70f90*/  STL [R1+0x34e0], R3 ;  /* 0x0034e00301007387 */ /* 0x000fe20000100800 */
[----:B0-----:R-:W-:-:S02]  /*70fa0*/  IMAD.MOV.U32 R25, RZ, RZ, R16 ;  /* 0x000000ffff197224 */ /* 0x001fc400078e0010 */
[----:B------:R-:W-:Y:S01]  /*70fb0*/  IMAD.MOV.U32 R24, RZ, RZ, R17 ;  /* 0x000000ffff187224 */ /* 0x000fe200078e0011 */
[----:B------:R-:W-:Y:S01]  /*70fc0*/  STL [R1+0x3a8], R18 ;  /* 0x0003a81201007387 */ /* 0x000fe20000100800 */
[----:B------:R-:W-:-:S03]  /*70fd0*/  IMAD.MOV.U32 R29, RZ, RZ, R19 ;  /* 0x000000ffff1d7224 */ /* 0x000fc600078e0013 */
[----:B------:R-:W0:Y:S04]  /*70fe0*/  LDSM.16.M88.4 R16, [R2+UR6+0x4080] ;  /* 0x004080060210783b */ /* 0x000e280008000200 */
[----:B------:R-:W-:Y:S04]  /*70ff0*/  STL [R1+0x34e8], R29 ;  /* 0x0034e81d01007387 */ /* 0x000fe80000100800 */
[----:B0-----:R-:W-:Y:S04]  /*71000*/  STL.64 [R1+0x390], R16 ;  /* 0x0003901001007387 */ /* 0x001fe80000100a00 */
[----:B------:R-:W-:Y:S04]  /*71010*/  STL.64 [R1+0x398], R18 ;  /* 0x0003981201007387 */ /* 0x000fe80000100a00 */
[----:B------:R-:W0:Y:S04]  /*71020*/  LDSM.16.M88.4 R16, [R2+UR6+0x6080] ;  /* 0x006080060210783b */ /* 0x000e280008000200 */
[----:B------:R-:W-:Y:S04]  /*71030*/  STL.64 [R1+0x380], R20 ;  /* 0x0003801401007387 */ /* 0x000fe80000100a00 */
[----:B------:R-:W-:Y:S04]  /*71040*/  STL.64 [R1+0x388], R22 ;  /* 0x0003881601007387 */ /* 0x000fe80000100a00 */
[----:B------:R-:W1:Y:S04]  /*71050*/  LDSM.16.M88.4 R20, [R2+UR6+0x7080] ;  /* 0x007080060214783b */ /* 0x000e680008000200 */
[----:B0-----:R-:W-:Y:S04]  /*71060*/  STL.64 [R1+0x370], R16 ;  /* 0x0003701001007387 */ /* 0x001fe80000100a00 */
[----:B------:R-:W-:Y:S04]  /*71070*/  STL.64 [R1+0x378], R18 ;  /* 0x0003781201007387 */ /* 0x000fe80000100a00 */
[----:B------:R-:W0:Y:S04]  /*71080*/  LDSM.16.M88.4 R16, [R2+UR6+0x8080] ;  /* 0x008080060210783b */ /* 0x000e280008000200 */
[----:B-1----:R-:W-:Y:S04]  /*71090*/  STL.64 [R1+0x360], R20 ;  /* 0x0003601401007387 */ /* 0x002fe80000100a00 */
        /* <DEDUP_REMOVED lines=49> */
[----:B------:R-:W1:Y:S01]  /*713b0*/  LDSM.16.M88.4 R20, [R2+UR6+0x19080] ;  /* 0x019080060214783b */ /* 0x000e620008000200 */
[----:B------:R-:W-:-:S02]  /*713c0*/  IMAD.MOV.U32 R0, RZ, RZ, R13 ;  /* 0x000000ffff007224 */ /* 0x000fc400078e000d */
[----:B------:R-:W-:Y:S02]  /*713d0*/  IMAD.MOV.U32 R3, RZ, RZ, R12 ;  /* 0x000000ffff037224 */ /* 0x000fe400078e000c */
[----:B------:R-:W-:Y:S04]  /*713e0*/  LDSM.16.M88.4 R12, [R2+UR6+0x1b080] ;  /* 0x01b08006020c783b */ /* 0x000fe80008000200 */
        /* <DEDUP_REMOVED lines=8> */
[----:B-1----:R-:W-:Y:S04]  /*71470*/  STL [R1+0x34f0], R20 ;  /* 0x0034f01401007387 */ /* 0x002fe80000100800 */
[----:B------:R-:W-:Y:S04]  /*71480*/  STL.64 [R1+0x228], R14 ;  /* 0x0002280e01007387 */ /* 0x000fe80000100a00 */
[----:B------:R0:W-:Y:S04]  /*71490*/  STL.64 [R1+0x3518], R12 ;  /* 0x0035180c01007387 */ /* 0x0001e80000100a00 */
[----:B------:R-:W1:Y:S01]  /*714a0*/  LDSM.16.M88.4 R16, [R2+UR6+0x1c080] ;  /* 0x01c080060210783b */ /* 0x000e620008000200 */
[----:B0-----:R-:W-:-:S02]  /*714b0*/  IMAD.MOV.U32 R12, RZ, RZ, R25 ;  /* 0x000000ffff0c7224 */ /* 0x001fc400078e0019 */
[----:B------:R-:W-:Y:S02]  /*714c0*/  IMAD.MOV.U32 R13, RZ, RZ, R24 ;  /* 0x000000ffff0d7224 */ /* 0x000fe400078e0018 */
[----:B------:R-:W-:Y:S04]  /*714d0*/  LDSM.16.M88.4 R24, [R2+UR6+0x1e080] ;  /* 0x01e080060218783b */ /* 0x000fe80008000200 */
[----:B------:R0:W-:Y:S02]  /*714e0*/  STL.64 [R1+0x3728], R12 ;  /* 0x0037280c01007387 */ /* 0x0001e40000100a00 */
[----:B0-----:R-:W-:Y:S02]  /*714f0*/  IMAD.MOV.U32 R12, RZ, RZ, R11 ;  /* 0x000000ffff0c7224 */ /* 0x001fe400078e000b */
[----:B------:R-:W-:-:S05]  /*71500*/  IMAD.MOV.U32 R13, RZ, RZ, R10 ;  /* 0x000000ffff0d7224 */ /* 0x000fca00078e000a */
[----:B------:R0:W-:Y:S02]  /*71510*/  STL.64 [R1+0x3730], R12 ;  /* 0x0037300c01007387 */ /* 0x0001e40000100a00 */
[----:B0-----:R-:W-:Y:S02]  /*71520*/  IMAD.MOV.U32 R12, RZ, RZ, R9 ;  /* 0x000000ffff0c7224 */ /* 0x001fe400078e0009 */
[----:B------:R-:W-:Y:S02]  /*71530*/  IMAD.MOV.U32 R13, RZ, RZ, R8 ;  /* 0x000000ffff0d7224 */ /* 0x000fe400078e0008 */
[----:B------:R-:W0:Y:S04]  /*71540*/  LDSM.16.M88.4 R8, [R2+UR6+0x1f080] ;  /* 0x01f080060208783b */ /* 0x000e280008000200 */
[----:B------:R-:W-:Y:S04]  /*71550*/  STL [R1+0x34ec], R21 ;  /* 0x0034ec1501007387 */ /* 0x000fe80000100800 */
[----:B-1----:R-:W-:Y:S04]  /*71560*/  STL.64 [R1+0x218], R18 ;  /* 0x0002181201007387 */ /* 0x002fe80000100a00 */
[----:B0-----:R-:W-:Y:S04]  /*71570*/  STL.64 [R1+0x1e0], R8 ;  /* 0x0001e00801007387 */ /* 0x001fe80000100a00 */
[----:B------:R0:W-:Y:S04]  /*71580*/  STL.64 [R1+0x1e8], R10 ;  /* 0x0001e80a01007387 */ /* 0x0001e80000100a00 */
[----:B0-----:R-:W2:Y:S04]  /*71590*/  LDL.LU R11, [R1+0x3738] ;  /* 0x00373800010b7983 */ /* 0x001ea80000300800 */
[----:B------:R0:W-:Y:S04]  /*715a0*/  STL.64 [R1+0x208], R22 ;  /* 0x0002081601007387 */ /* 0x0001e80000100a00 */
[----:B------:R-:W3:Y:S04]  /*715b0*/  LDL.LU R20, [R1+0x1b0] ;  /* 0x0001b00001147983 */ /* 0x000ee80000300800 */
[----:B------:R-:W3:Y:S04]  /*715c0*/  LDL.LU R21, [R1+0x1b4] ;  /* 0x0001b40001157983 */ /* 0x000ee80000300800 */
[----:B0-----:R-:W3:Y:S04]  /*715d0*/  LDL.LU R22, [R1+0x1b8] ;  /* 0x0001b80001167983 */ /* 0x001ee80000300800 */
[----:B------:R-:W3:Y:S04]  /*715e0*/  LDL.LU R23, [R1+0x1bc] ;  /* 0x0001bc0001177983 */ /* 0x000ee80000300800 */
[----:B--2---:R-:W0:Y:S01]  /*715f0*/  LDSM.16.MT88.4 R8, [R11+0x20e00] ;  /* 0x020e00000b08783b */ /* 0x004e220000004200 */
[----:B---3--:R-:W-:-:S15]  /*71600*/  HMMA.16816.F32 R12, R4, R12, R20 ;  /* 0x0000000c040c723c */ /* 0x008fde0000001814 */
[----:B------:R-:W-:-:S04]  /*71610*/  NOP ;  /* 0x0000000000007918 */ /* 0x000fc80000000000 */
[----:B------:R-:W-:Y:S01]  /*71620*/  IMAD.MOV.U32 R22, RZ, RZ, R15 ;  /* 0x000000ffff167224 */ /* 0x000fe200078e000f */
[----:B0-----:R-:W-:Y:S04]  /*71630*/  STL.64 [R1+0x34b8], R10 ;  /* 0x0034b80a01007387 */ /* 0x001fe80000100a00 */
[----:B------:R-:W-:Y:S04]  /*71640*/  STL.64 [R1+0x1f8], R26 ;  /* 0x0001f81a01007387 */ /* 0x000fe80000100a00 */
[----:B------:R0:W-:Y:S01]  /*71650*/  STL.64 [R1+0x34d8], R24 ;  /* 0x0034d81801007387 */ /* 0x0001e20000100a00 */
[----:B------:R-:W-:-:S03]  /*71660*/  IMAD.MOV.U32 R23, RZ, RZ, R14 ;  /* 0x000000ffff177224 */ /* 0x000fc600078e000e */
[----:B0-----:R-:W2:Y:S04]  /*71670*/  LDL.LU R24, [R1+0x180] ;  /* 0x0001800001187983 */ /* 0x001ea80000300800 */
[----:B------:R-:W2:Y:S04]  /*71680*/  LDL.LU R25, [R1+0x184] ;  /* 0x0001840001197983 */ /* 0x000ea80000300800 */
[----:B------:R-:W2:Y:S04]  /*71690*/  LDL.LU R26, [R1+0x188] ;  /* 0x00018800011a7983 */ /* 0x000ea80000300800 */
[----:B------:R-:W2:Y:S04]  /*716a0*/  LDL.LU R27, [R1+0x18c] ;  /* 0x00018c00011b7983 */ /* 0x000ea80000300800 */
[----:B------:R0:W-:Y:S02]  /*716b0*/  STL.64 [R1+0x34b0], R8 ;  /* 0x0034b00801007387 */ /* 0x0001e40000100a00 */
[----:B0-----:R-:W-:-:S02]  /*716c0*/  IMAD.MOV.U32 R8, RZ, RZ, R3 ;  /* 0x000000ffff087224 */ /* 0x001fc400078e0003 */
[----:B------:R-:W-:Y:S02]  /*716d0*/  IMAD.MOV.U32 R9, RZ, RZ, R0 ;  /* 0x000000ffff097224 */ /* 0x000fe400078e0000 */
[----:B------:R-:W-:Y:S02]  /*716e0*/  IMAD.MOV.U32 R0, RZ, RZ, R12 ;  /* 0x000000ffff007224 */ /* 0x000fe400078e000c */
[----:B------:R-:W-:Y:S02]  /*716f0*/  IMAD.MOV.U32 R3, RZ, RZ, R13 ;  /* 0x000000ffff037224 */ /* 0x000fe400078e000d */
[----:B------:R-:W3:Y:S04]  /*71700*/  LDL.LU.64 R12, [R1+0x3730] ;  /* 0x00373000010c7983 */ /* 0x000ee80000300a00 */
[----:B------:R0:W-:Y:S04]  /*71710*/  STL [R1+0x3500], R22 ;  /* 0x0035001601007387 */ /* 0x0001e80000100800 */
[----:B------:R1:W-:Y:S04]  /*71720*/  STL [R1+0x34fc], R23 ;  /* 0x0034fc1701007387 */ /* 0x0003e80000100800 */
[----:B------:R-:W3:Y:S04]  /*71730*/  LDL.LU R20, [R1+0x1a0] ;  /* 0x0001a00001147983 */ /* 0x000ee80000300800 */
[----:B------:R-:W3:Y:S04]  /*71740*/  LDL.LU R21, [R1+0x1a4] ;  /* 0x0001a40001157983 */ /* 0x000ee80000300800 */
[----:B0-----:R-:W3:Y:S04]  /*71750*/  LDL.LU R22, [R1+0x1a8] ;  /* 0x0001a80001167983 */ /* 0x001ee80000300800 */
[----:B-1----:R-:W3:Y:S04]  /*71760*/  LDL.LU R23, [R1+0x1ac] ;  /* 0x0001ac0001177983 */ /* 0x002ee80000300800 */
[----:B------:R-:W-:Y:S04]  /*71770*/  STL [R1+0x34f8], R3 ;  /* 0x0034f80301007387 */ /* 0x000fe80000100800 */
[----:B------:R-:W-:Y:S01]  /*71780*/  STL [R1+0x34f4], R0 ;  /* 0x0034f40001007387 */ /* 0x000fe20000100800 */
[----:B---3--:R-:W-:-:S15]  /*71790*/  HMMA.16816.F32 R12, R4, R12, R20 ;  /* 0x0000000c040c723c */ /* 0x008fde0000001814 */
[----:B------:R-:W-:-:S04]  /*717a0*/  NOP ;  /* 0x0000000000007918 */ /* 0x000fc80000000000 */
[----:B------:R-:W-:Y:S02]  /*717b0*/  IMAD.MOV.U32 R20, RZ, RZ, R13 ;  /* 0x000000ffff147224 */ /* 0x000fe400078e000d */
[----:B------:R-:W-:Y:S01]  /*717c0*/  IMAD.MOV.U32 R21, RZ, RZ, R14 ;  /* 0x000000ffff157224 */ /* 0x000fe200078e000e */
[----:B------:R0:W-:Y:S04]  /*717d0*/  STL [R1+0x1a0], R12 ;  /* 0x0001a00c01007387 */ /* 0x0001e80000100800 */
[----:B0-----:R-:W2:Y:S04]  /*717e0*/  LDL.LU.64 R12, [R1+0x3728] ;  /* 0x00372800010c7983 */ /* 0x001ea80000300a00 */
[----:B------:R0:W-:Y:S04]  /*717f0*/  STL.64 [R1+0x3720], R20 ;  /* 0x0037201401007387 */ /* 0x0001e80000100a00 */
[----:B0-----:R-:W3:Y:S04]  /*71800*/  LDL.LU R20, [R1+0x190] ;  /* 0x0001900001147983 */ /* 0x001ee80000300800 */
[----:B------:R-:W3:Y:S04]  /*71810*/  LDL.LU R21, [R1+0x194] ;  /* 0x0001940001157983 */ /* 0x000ee80000300800 */
[----:B------:R-:W3:Y:S01]  /*71820*/  LDL.LU R22, [R1+0x198] ;  /* 0x0001980001167983 */ /* 0x000ee20000300800 */
[----:B------:R-:W-:-:S02]  /*71830*/  IMAD.MOV.U32 R23, RZ, RZ, R28 ;  /* 0x000000ffff177224 */ /* 0x000fc400078e001c */
[----:B------:R-:W-:Y:S02]  /*71840*/  IMAD.MOV.U32 R29, RZ, RZ, R15 ;  /* 0x000000ffff1d7224 */ /* 0x000fe400078e000f */
[C---:B--2---:R-:W-:Y:S08]  /*71850*/  HMMA.16816.F32 R12, R4.reuse, R12, R24 ;  /* 0x0000000c040c723c */ /* 0x044ff00000001818 */
[----:B---3--:R-:W-:Y:S11]  /*71860*/  HMMA.16816.F32 R20, R4, R8, R20 ;  /* 0x000000080414723c */ /* 0x008ff60000001814 */
[----:B------:R-:W-:-:S02]  /*71870*/  IMAD.MOV.U32 R11, RZ, RZ, R13 ;  /* 0x000000ffff0b7224 */ /* 0x000fc400078e000d */
[----:B------:R-:W-:-:S06]  /*71880*/  IMAD.MOV.U32 R10, RZ, RZ, R14 ;  /* 0x000000ffff0a7224 */ /* 0x000fcc00078e000e */
[----:B------:R-:W-:Y:S02]  /*71890*/  IMAD.MOV.U32 R19, RZ, RZ, R20 ;  /* 0x000000ffff137224 */ /* 0x000fe400078e0014 */
[----:B------:R-:W-:Y:S02]  /*718a0*/  IMAD.MOV.U32 R18, RZ, RZ, R21 ;  /* 0x000000ffff127224 */ /* 0x000fe400078e0015 */
[----:B------:R-:W-:Y:S02]  /*718b0*/  IMAD.MOV.U32 R9, RZ, RZ, R22 ;  /* 0x000000ffff097224 */ /* 0x000fe400078e0016 */
[----:B------:R-:W-:Y:S01]  /*718c0*/  IMAD.MOV.U32 R8, RZ, RZ, R23 ;  /* 0x000000ffff087224 */ /* 0x000fe200078e0017 */
[----:B------:R-:W-:Y:S04]  /*718d0*/  STL.64 [R1+0x3510], R18 ;  /* 0x0035101201007387 */ /* 0x000fe80000100a00 */
[----:B------:R0:W-:Y:S04]  /*718e0*/  STL.64 [R1+0x3508], R16 ;  /* 0x0035081001007387 */ /* 0x0001e80000100a00 */
[----:B------:R-:W-:Y:S04]  /*718f0*/  STL.64 [R1+0x3528], R10 ;  /* 0x0035280a01007387 */ /* 0x000fe80000100a00 */
[----:B------:R-:W-:Y:S04]  /*71900*/  STL.64 [R1+0x3520], R8 ;  /* 0x0035200801007387 */ /* 0x000fe80000100a00 */
[----:B0-----:R-:W2:Y:S04]  /*71910*/  LDL.LU R16, [R1+0x3f0] ;  /* 0x0003f00001107983 */ /* 0x001ea80000300800 */
[----:B------:R-:W2:Y:S04]  /*71920*/  LDL.LU R17, [R1+0x3f4] ;  /* 0x0003f40001117983 */ /* 0x000ea80000300800 */
[----:B------:R-:W3:Y:S04]  /*71930*/  LDL.LU R18, [R1+0x3f8] ;  /* 0x0003f80001127983 */ /* 0x000ee80000300800 */
[----:B------:R-:W3:Y:S01]  /*71940*/  LDL.LU R19, [R1+0x3fc] ;  /* 0x0003fc0001137983 */ /* 0x000ee20000300800 */
[----:B------:R-:W-:-:S03]  /*71950*/  IMAD.MOV.U32 R28, RZ, RZ, R12 ;  /* 0x000000ffff1c7224 */ /* 0x000fc600078e000c */
[----:B---3--:R-:W-:Y:S04]  /*71960*/  STL.64 [R1+0x3538], R18 ;  /* 0x0035381201007387 */ /* 0x008fe80000100a00 */
[----:B--2---:R0:W-:Y:S04]  /*71970*/  STL.64 [R1+0x3530], R16 ;  /* 0x0035301001007387 */ /* 0x0041e80000100a00 */
[----:B------:R-:W2:Y:S04]  /*71980*/  LDL.LU R12, [R1+0x230] ;  /* 0x00023000010c7983 */ /* 0x000ea80000300800 */
[----:B------:R-:W2:Y:S04]  /*71990*/  LDL.LU R13, [R1+0x234] ;  /* 0x00023400010d7983 */ /* 0x000ea80000300800 */
[----:B--2---:R1:W-:Y:S04]  /*719a0*/  STL.64 [R1+0x3540], R12 ;  /* 0x0035400c01007387 */ /* 0x0043e80000100a00 */
[----:B0-----:R-:W2:Y:S04]  /*719b0*/  LDL.LU R16, [R1+0x240] ;  /* 0x0002400001107983 */ /* 0x001ea80000300800 */
[----:B------:R-:W2:Y:S01]  /*719c0*/  LDL.LU R17, [R1+0x244] ;  /* 0x0002440001117983 */ /* 0x000ea20000300800 */
[----:B------:R-:W-:-:S03]  /*719d0*/  IMAD.MOV.U32 R2, RZ, RZ, R15 ;  /* 0x000000ffff027224 */ /* 0x000fc600078e000f */
[----:B--2---:R0:W-:Y:S04]  /*719e0*/  STL.64 [R1+0x3548], R16 ;  /* 0x0035481001007387 */ /* 0x0041e80000100a00 */
[----:B-1----:R-:W2:Y:S04]  /*719f0*/  LDL.LU R12, [R1+0x20] ;  /* 0x00002000010c7983 */ /* 0x002ea80000300800 */
[----:B------:R-:W2:Y:S04]  /*71a00*/  LDL.LU R13, [R1+0x24] ;  /* 0x00002400010d7983 */ /* 0x000ea80000300800 */
[----:B------:R-:W3:Y:S04]  /*71a10*/  LDL.LU R14, [R1+0x28] ;  /* 0x00002800010e7983 */ /* 0x000ee80000300800 */
[----:B------:R-:W3:Y:S04]  /*71a20*/  LDL.LU R15, [R1+0x2c] ;  /* 0x00002c00010f7983 */ /* 0x000ee80000300800 */
[----:B---3--:R-:W-:Y:S04]  /*71a30*/  STL.64 [R1+0x3558], R14 ;  /* 0x0035580e01007387 */ /* 0x008fe80000100a00 */
[----:B--2---:R1:W-:Y:S04]  /*71a40*/  STL.64 [R1+0x3550], R12 ;  /* 0x0035500c01007387 */ /* 0x0043e80000100a00 */
[----:B0-----:R-:W2:Y:S04]  /*71a50*/  LDL.LU R16, [R1+0x250] ;  /* 0x0002500001107983 */ /* 0x001ea80000300800 */
[----:B------:R-:W2:Y:S04]  /*71a60*/  LDL.LU R17, [R1+0x254] ;  /* 0x0002540001117983 */ /* 0x000ea80000300800 */
        /* <DEDUP_REMOVED lines=15> */
[----:B--2---:R-:W-:Y:S04]  /*71b60*/  STL.64 [R1+0x3580], R12 ;  /* 0x0035800c01007387 */ /* 0x004fe80000100a00 */
[----:B0-----:R-:W2:Y:S04]  /*71b70*/  LDL.LU R16, [R1+0x270] ;  /* 0x0002700001107983 */ /* 0x001ea80000300800 */
        /* <DEDUP_REMOVED lines=62> */
[----:B----4-:R0:W-:Y:S04]  /*71f60*/  STL.64 [R1+0x3658], R24 ;  /* 0x0036581801007387 */ /* 0x0101e80000100a00 */
[----:B------:R-:W4:Y:S04]  /*71f70*/  LDL.LU R16, [R1+0xd0] ;  /* 0x0000d00001107983 */ /* 0x000f280000300800 */
[----:B------:R-:W4:Y:S04]  /*71f80*/  LDL.LU R17, [R1+0xd4] ;  /* 0x0000d40001117983 */ /* 0x000f280000300800 */
[----:B------:R-:W2:Y:S04]  /*71f90*/  LDL.LU R18, [R1+0xd8] ;  /* 0x0000d80001127983 */ /* 0x000ea80000300800 */
[----:B------:R-:W2:Y:S04]  /*71fa0*/  LDL.LU R19, [R1+0xdc] ;  /* 0x0000dc0001137983 */ /* 0x000ea80000300800 */
[----:B0-----:R-:W2:Y:S04]  /*71fb0*/  LDL.LU R24, [R1+0x310] ;  /* 0x0003100001187983 */ /* 0x001ea80000300800 */
[----:B------:R-:W2:Y:S04]  /*71fc0*/  LDL.LU R25, [R1+0x314] ;  /* 0x0003140001197983 */ /* 0x000ea80000300800 */
[----:B--2---:R-:W-:Y:S04]  /*71fd0*/  STL.64 [R1+0x3670], R24 ;  /* 0x0036701801007387 */ /* 0x004fe80000100a00 */
[----:B------:R-:W-:Y:S04]  /*71fe0*/  STL.64 [R1+0x3650], R18 ;  /* 0x0036501201007387 */ /* 0x000fe80000100a00 */
[----:B----4-:R0:W-:Y:S04]  /*71ff0*/  STL.64 [R1+0x3648], R16 ;  /* 0x0036481001007387 */ /* 0x0101e80000100a00 */
[----:B0-----:R-:W2:Y:S04]  /*72000*/  LDL.LU R16, [R1+0xe0] ;  /* 0x0000e00001107983 */ /* 0x001ea80000300800 */
[----:B------:R-:W2:Y:S04]  /*72010*/  LDL.LU R17, [R1+0xe4] ;  /* 0x0000e40001117983 */ /* 0x000ea80000300800 */
[----:B------:R-:W4:Y:S04]  /*72020*/  LDL.LU R18, [R1+0xe8] ;  /* 0x0000e80001127983 */ /* 0x000f280000300800 */
[----:B------:R-:W4:Y:S04]  /*72030*/  LDL.LU R19, [R1+0xec] ;  /* 0x0000ec0001137983 */ /* 0x000f280000300800 */
[----:B------:R-:W2:Y:S04]  /*72040*/  LDL.LU R24, [R1+0x320] ;  /* 0x0003200001187983 */ /* 0x000ea80000300800 */
[----:B------:R-:W2:Y:S04]  /*72050*/  LDL.LU R25, [R1+0x324] ;  /* 0x0003240001197983 */ /* 0x000ea80000300800 */
[----:B--2---:R-:W-:Y:S04]  /*72060*/  STL.64 [R1+0x3688], R24 ;  /* 0x0036881801007387 */ /* 0x004fe80000100a00 */
[----:B----4-:R-:W-:Y:S04]  /*72070*/  STL.64 [R1+0x3668], R18 ;  /* 0x0036681201007387 */ /* 0x010fe80000100a00 */
[----:B------:R0:W-:Y:S04]  /*72080*/  STL.64 [R1+0x3660], R16 ;  /* 0x0036601001007387 */ /* 0x0001e80000100a00 */
        /* <DEDUP_REMOVED lines=24> */
[----:B--2---:R0:W-:Y:S04]  /*72210*/  STL.64 [R1+0x36d0], R24 ;  /* 0x0036d01801007387 */ /* 0x0041e80000100a00 */
[----:B0-----:R-:W2:Y:S04]  /*72220*/  LDL.LU R24, [R1+0x360] ;  /* 0x0003600001187983 */ /* 0x001ea80000300800 */
        /* <DEDUP_REMOVED lines=25> */
[----:B------:R-:W2:Y:S04]  /*723c0*/  LDL.LU R23, [R1+0x17c] ;  /* 0x00017c0001177983 */ /* 0x000ea80000300800 */
[----:B----4-:R-:W-:Y:S04]  /*723d0*/  STL.64 [R1+0x36e0], R18 ;  /* 0x0036e01201007387 */ /* 0x010fe80000100a00 */
[----:B------:R0:W-:Y:S04]  /*723e0*/  STL.64 [R1+0x36d8], R16 ;  /* 0x0036d81001007387 */ /* 0x0001e80000100a00 */
[----:B0-----:R-:W4:Y:S04]  /*723f0*/  LDL.LU R16, [R1+0x140] ;  /* 0x0001400001107983 */ /* 0x001f280000300800 */
[----:B------:R-:W4:Y:S04]  /*72400*/  LDL.LU R17, [R1+0x144] ;  /* 0x0001440001117983 */ /* 0x000f280000300800 */
[----:B------:R-:W2:Y:S04]  /*72410*/  LDL.LU R18, [R1+0x148] ;  /* 0x0001480001127983 */ /* 0x000ea80000300800 */
[----:B------:R-:W2:Y:S04]  /*72420*/  LDL.LU R19, [R1+0x14c] ;  /* 0x00014c0001137983 */ /* 0x000ea80000300800 */
[----:B--2---:R-:W-:Y:S04]  /*72430*/  STL.64 [R1+0x36f8], R18 ;  /* 0x0036f81201007387 */ /* 0x004fe80000100a00 */
[----:B----4-:R0:W-:Y:S04]  /*72440*/  STL.64 [R1+0x36f0], R16 ;  /* 0x0036f01001007387 */ /* 0x0101e80000100a00 */
[----:B0-----:R-:W2:Y:S04]  /*72450*/  LDL.LU R16, [R1+0x150] ;  /* 0x0001500001107983 */ /* 0x001ea80000300800 */
[----:B------:R-:W2:Y:S04]  /*72460*/  LDL.LU R17, [R1+0x154] ;  /* 0x0001540001117983 */ /* 0x000ea80000300800 */
[----:B------:R-:W4:Y:S04]  /*72470*/  LDL.LU R18, [R1+0x158] ;  /* 0x0001580001127983 */ /* 0x000f280000300800 */
[----:B------:R-:W4:Y:S04]  /*72480*/  LDL.LU R19, [R1+0x15c] ;  /* 0x00015c0001137983 */ /* 0x000f280000300800 */
[----:B----4-:R-:W-:Y:S04]  /*72490*/  STL.64 [R1+0x3710], R18 ;  /* 0x0037101201007387 */ /* 0x010fe80000100a00 */
[----:B--2---:R0:W-:Y:S04]  /*724a0*/  STL.64 [R1+0x3708], R16 ;  /* 0x0037081001007387 */ /* 0x0041e80000100a00 */
[----:B0-----:R-:W2:Y:S04]  /*724b0*/  LDL.LU R16, [R1+0x160] ;  /* 0x0001600001107983 */ /* 0x001ea80000300800 */
[----:B------:R-:W2:Y:S04]  /*724c0*/  LDL.LU R17, [R1+0x164] ;  /* 0x0001640001117983 */ /* 0x000ea80000300800 */
[----:B------:R-:W2:Y:S04]  /*724d0*/  LDL.LU R18, [R1+0x168] ;  /* 0x0001680001127983 */ /* 0x000ea80000300800 */
[----:B------:R-:W2:Y:S04]  /*724e0*/  LDL.LU R19, [R1+0x16c] ;  /* 0x00016c0001137983 */ /* 0x000ea80000300800 */
[----:B---3--:R-:W-:Y:S04]  /*724f0*/  STL.64 [R1+0x3618], R14 ;  /* 0x0036180e01007387 */ /* 0x008fe80000100a00 */
[----:B------:R0:W-:Y:S04]  /*72500*/  STL.64 [R1+0x3610], R12 ;  /* 0x0036100c01007387 */ /* 0x0001e80000100a00 */
[----:B0-----:R-:W3:Y:S04]  /*72510*/  LDL.LU R12, [R1+0xb0] ;  /* 0x0000b000010c7983 */ /* 0x001ee80000300800 */
[----:B------:R-:W3:Y:S04]  /*72520*/  LDL.LU R13, [R1+0xb4] ;  /* 0x0000b400010d7983 */ /* 0x000ee80000300800 */
[----:B------:R-:W4:Y:S04]  /*72530*/  LDL.LU R14, [R1+0xb8] ;  /* 0x0000b800010e7983 */ /* 0x000f280000300800 */
[----:B------:R-:W4:Y:S01]  /*72540*/  LDL.LU R15, [R1+0xbc] ;  /* 0x0000bc00010f7983 */ /* 0x000f220000300800 */
[----:B------:R-:W-:-:S15]  /*72550*/  HMMA.16816.F32 R24, R4, R24, R20 ;  /* 0x000000180418723c */ /* 0x000fde0000001814 */
[----:B------:R-:W-:-:S04]  /*72560*/  NOP ;  /* 0x0000000000007918 */ /* 0x000fc80000000000 */
[----:B------:R-:W-:Y:S02]  /*72570*/  IMAD.MOV.U32 R22, RZ, RZ, R24 ;  /* 0x000000ffff167224 */ /* 0x000fe400078e0018 */
[----:B------:R-:W-:Y:S01]  /*72580*/  IMAD.MOV.U32 R23, RZ, RZ, R25 ;  /* 0x000000ffff177224 */ /* 0x000fe200078e0019 */
[----:B----4-:R-:W-:Y:S04]  /*72590*/  STL.64 [R1+0x3630], R14 ;  /* 0x0036300e01007387 */ /* 0x010fe80000100a00 */
[----:B---3--:R0:W-:Y:S04]  /*725a0*/  STL.64 [R1+0x3628], R12 ;  /* 0x0036280c01007387 */ /* 0x0081e80000100a00 */
[----:B0-----:R-:W3:Y:S04]  /*725b0*/  LDL.LU R12, [R1+0xc0] ;  /* 0x0000c000010c7983 */ /* 0x001ee80000300800 */
[----:B------:R-:W3:Y:S04]  /*725c0*/  LDL.LU R13, [R1+0xc4] ;  /* 0x0000c400010d7983 */ /* 0x000ee80000300800 */
[----:B------:R-:W3:Y:S04]  /*725d0*/  LDL.LU R14, [R1+0xc8] ;  /* 0x0000c800010e7983 */ /* 0x000ee80000300800 */
[----:B------:R-:W3:Y:S04]  /*725e0*/  LDL.LU R15, [R1+0xcc] ;  /* 0x0000cc00010f7983 */ /* 0x000ee80000300800 */
[----:B------:R-:W4:Y:S04]  /*725f0*/  LDL.LU R8, [R1+0x10] ;  /* 0x0000100001087983 */ /* 0x000f280000300800 */
[----:B------:R-:W4:Y:S04]  /*72600*/  LDL.LU R9, [R1+0x14] ;  /* 0x0000140001097983 */ /* 0x000f280000300800 */
[----:B------:R-:W4:Y:S04]  /*72610*/  LDL.LU R10, [R1+0x18] ;  /* 0x00001800010a7983 */ /* 0x000f280000300800 */
[----:B------:R-:W4:Y:S04]  /*72620*/  LDL.LU R11, [R1+0x1c] ;  /* 0x00001c00010b7983 */ /* 0x000f280000300800 */
[----:B------:R-:W2:Y:S04]  /*72630*/  LDL.LU.64 R20, [R1+0x3720] ;  /* 0x0037200001147983 */ /* 0x000ea80000300a00 */
[----:B------:R-:W2:Y:S01]  /*72640*/  LDL.LU.64 R24, [R1+0x3718] ;  /* 0x0037180001187983 */ /* 0x000ea20000300a00 */
[----:B------:R-:W-:-:S02]  /*72650*/  IMAD.MOV.U32 R3, RZ, RZ, R26 ;  /* 0x000000ffff037224 */ /* 0x000fc400078e001a */
[----:B------:R-:W-:Y:S02]  /*72660*/  IMAD.MOV.U32 R0, RZ, RZ, R27 ;  /* 0x000000ffff007224 */ /* 0x000fe400078e001b */
        /* <DEDUP_REMOVED lines=55> */
[----:B------:R-:W3:-:S15]  /*729e0*/  LDL.LU.64 R16, [R1+0x3638] ;  /* 0x0036380001107983 */ /* 0x000ede0000300a00 */
[----:B------:R-:W-:Y:S02]  /*729f0*/  NOP ;  /* 0x0000000000007918 */ /* 0x000fe40000000000 */
[----:B------:R0:W-:Y:S04]  /*72a00*/  STL.64 [R1+0xd0], R24 ;  /* 0x0000d01801007387 */ /* 0x0001e80000100a00 */
[----:B------:R1:W-:Y:S04]  /*72a10*/  STL.64 [R1+0xd8], R26 ;  /* 0x0000d81a01007387 */ /* 0x0003e80000100a00 */
[----:B0-----:R-:W2:Y:S04]  /*72a20*/  LDL.LU R24, [R1+0x3e0] ;  /* 0x0003e00001187983 */ /* 0x001ea80000300800 */
[----:B------:R-:W2:Y:S04]  /*72a30*/  LDL.LU R25, [R1+0x3e4] ;  /* 0x0003e40001197983 */ /* 0x000ea80000300800 */
[----:B-1----:R-:W2:Y:S04]  /*72a40*/  LDL.LU R26, [R1+0x3e8] ;  /* 0x0003e800011a7983 */ /* 0x002ea80000300800 */
[----:B------:R-:W2:Y:S01]  /*72a50*/  LDL.LU R27, [R1+0x3ec] ;  /* 0x0003ec00011b7983 */ /* 0x000ea20000300800 */
[----:B---3--:R-:W-:Y:S03]  /*72a60*/  HMMA.16816.F32 R16, R4, R16, R12 ;  /* 0x000000100410723c */ /* 0x008fe6000000180c */
[----:B------:R-:W3:Y:S04]  /*72a70*/  LDL.LU.64 R14, [R1+0x3630] ;  /* 0x00363000010e7983 */ /* 0x000ee80000300a00 */
[----:B------:R-:W3:-:S12]  /*72a80*/  LDL.LU.64 R12, [R1+0x3628] ;  /* 0x00362800010c7983 */ /* 0x000ed80000300a00 */
[----:B------:R0:W-:Y:S04]  /*72a90*/  STL.64 [R1+0xc0], R16 ;  /* 0x0000c01001007387 */ /* 0x0001e80000100a00 */
[----:B------:R3:W-:Y:S04]  /*72aa0*/  STL.64 [R1+0xc8], R18 ;  /* 0x0000c81201007387 */ /* 0x0007e80000100a00 */
[----:B0-----:R-:W3:Y:S02]  /*72ab0*/  LDL.LU.64 R16, [R1+0x3620] ;  /* 0x0036200001107983 */ /* 0x001ee40000300a00 */
[----:B---3--:R-:W-:Y:S02]  /*72ac0*/  HMMA.16816.F32 R16, R4, R16, R12 ;  /* 0x000000100410723c */ /* 0x008fe4000000180c */
[----:B------:R-:W3:Y:S04]  /*72ad0*/  LDL.LU.64 R14, [R1+0x3618] ;  /* 0x00361800010e7983 */ /* 0x000ee80000300a00 */
[----:B------:R-:W3:-:S13]  /*72ae0*/  LDL.LU.64 R12, [R1+0x3610] ;  /* 0x00361000010c7983 */ /* 0x000eda0000300a00 */
        /* <DEDUP_REMOVED lines=52> */
[----:B------:R-:W4:-:S15]  /*72e30*/  LDL.LU.64 R12, [R1+0x3540] ;  /* 0x00354000010c7983 */ /* 0x000f1e0000300a00 */
[----:B------:R-:W-:Y:S02]  /*72e40*/  NOP ;  /* 0x0000000000007918 */ /* 0x000fe40000000000 */
[----:B------:R-:W-:Y:S04]  /*72e50*/  STL.64 [R1+0x20], R16 ;  /* 0x0000201001007387 */ /* 0x000fe80000100a00 */
[----:B------:R0:W-:Y:S04]  /*72e60*/  STL.64 [R1+0x28], R18 ;  /* 0x0000281201007387 */ /* 0x0001e80000100a00 */
[----:B0-----:R-:W3:Y:S04]  /*72e70*/  LDL.LU.64 R18, [R1+0x3538] ;  /* 0x0035380001127983 */ /* 0x001ee80000300a00 */
[----:B------:R-:W3:Y:S01]  /*72e80*/  LDL.LU.64 R16, [R1+0x3530] ;  /* 0x0035300001107983 */ /* 0x000ee20000300a00 */
[----:B----4-:R-:W-:Y:S03]  /*72e90*/  HMMA.16816.F32 R12, R4, R12, R8 ;  /* 0x0000000c040c723c */ /* 0x010fe60000001808 */
[----:B------:R-:W4:Y:S04]  /*72ea0*/  LDL.LU.64 R10, [R1+0x3528] ;  /* 0x00352800010a7983 */ /* 0x000f280000300a00 */
[----:B------:R-:W2:-:S12]  /*72eb0*/  LDL.LU.64 R8, [R1+0x3520] ;  /* 0x0035200001087983 */ /* 0x000e980000300a00 */
[----:B------:R0:W-:Y:S04]  /*72ec0*/  STL.64 [R1+0x10], R12 ;  /* 0x0000100c01007387 */ /* 0x0001e80000100a00 */
[----:B------:R3:W-:Y:S04]  /*72ed0*/  STL.64 [R1+0x18], R14 ;  /* 0x0000180e01007387 */ /* 0x0007e80000100a00 */
[----:B0-----:R-:W3:Y:S02]  /*72ee0*/  LDL.LU.64 R12, [R1+0x3518] ;  /* 0x00351800010c7983 */ /* 0x001ee40000300a00 */
[----:B---3--:R-:W-:Y:S02]  /*72ef0*/  HMMA.16816.F32 R12, R4, R12, R16 ;  /* 0x0000000c040c723c */ /* 0x008fe40000001810 */
[----:B------:R-:W3:Y:S04]  /*72f00*/  LDL.LU.64 R18, [R1+0x3510] ;  /* 0x0035100001127983 */ /* 0x000ee80000300a00 */
[----:B------:R-:W2:-:S13]  /*72f10*/  LDL.LU.64 R16, [R1+0x3508] ;  /* 0x0035080001107983 */ /* 0x000e9a0000300a00 */
[----:B------:R0:W-:Y:S04]  /*72f20*/  STL.64 [R1+0x3288], R14 ;  /* 0x0032880e01007387 */ /* 0x0001e80000100a00 */
[----:B------:R3:W-:Y:S04]  /*72f30*/  STL.64 [R1+0x3280], R12 ;  /* 0x0032800c01007387 */ /* 0x0007e80000100a00 */
[----:B0-----:R-:W2:Y:S04]  /*72f40*/  LDL.LU R14, [R1+0x398] ;  /* 0x00039800010e7983 */ /* 0x001ea80000300800 */
[----:B------:R-:W2:Y:S01]  /*72f50*/  LDL.LU R15, [R1+0x39c] ;  /* 0x00039c00010f7983 */ /* 0x000ea20000300800 */
[----:B---3--:R-:W-:-:S02]  /*72f60*/  IMAD.MOV.U32 R12, RZ, RZ, R19 ;  /* 0x000000ffff0c7224 */ /* 0x008fc400078e0013 */
[----:B------:R-:W-:Y:S01]  /*72f70*/  IMAD.MOV.U32 R13, RZ, RZ, R18 ;  /* 0x000000ffff0d7224 */ /* 0x000fe200078e0012 */
[----:B--2---:R0:W-:Y:S02]  /*72f80*/  STL.64 [R1+0x3470], R14 ;  /* 0x0034700e01007387 */ /* 0x0041e40000100a00 */
[----:B0-----:R-:W-:Y:S02]  /*72f90*/  IMAD.MOV.U32 R14, RZ, RZ, R9 ;  /* 0x000000ffff0e7224 */ /* 0x001fe400078e0009 */
[----:B------:R-:W-:-:S05]  /*72fa0*/  IMAD.MOV.U32 R15, RZ, RZ, R8 ;  /* 0x000000ffff0f7224 */ /* 0x000fca00078e0008 */
[----:B------:R0:W-:Y:S04]  /*72fb0*/  STL.64 [R1+0x3480], R14 ;  /* 0x0034800e01007387 */ /* 0x0001e80000100a00 */
[----:B------:R-:W-:Y:S04]  /*72fc0*/  STL.64 [R1+0x3478], R12 ;  /* 0x0034780c01007387 */ /* 0x000fe80000100a00 */
[----:B0-----:R-:W2:Y:S04]  /*72fd0*/  LDL.LU R14, [R1+0x3c8] ;  /* 0x0003c800010e7983 */ /* 0x001ea80000300800 */
[----:B------:R-:W2:Y:S04]  /*72fe0*/  LDL.LU R15, [R1+0x3cc] ;  /* 0x0003cc00010f7983 */ /* 0x000ea80000300800 */
[----:B--2---:R0:W-:Y:S04]  /*72ff0*/  STL.64 [R1+0x3498], R14 ;  /* 0x0034980e01007387 */ /* 0x0041e80000100a00 */
[----:B0-----:R-:W2:Y:S04]  /*73000*/  LDL.LU R14, [R1+0x3d8] ;  /* 0x0003d800010e7983 */ /* 0x001ea80000300800 */
[----:B------:R-:W2:Y:S01]  /*73010*/  LDL.LU R15, [R1+0x3dc] ;  /* 0x0003dc00010f7983 */ /* 0x000ea20000300800 */
[----:B------:R-:W-:Y:S03]  /*73020*/  HMMA.16816.F32 R16, R4, R16, R24 ;  /* 0x000000100410723c */ /* 0x000fe60000001818 */
[----:B--2---:R-:W-:Y:S04]  /*73030*/  STL.64 [R1+0x34c0], R14 ;  /* 0x0034c00e01007387 */ /* 0x004fe80000100a00 */
[----:B------:R-:W2:Y:S04]  /*73040*/  LDL.LU R24, [R1+0x1d0] ;  /* 0x0001d00001187983 */ /* 0x000ea80000300800 */
[----:B------:R-:W2:Y:S04]  /*73050*/  LDL.LU R25, [R1+0x1d4] ;  /* 0x0001d40001197983 */ /* 0x000ea80000300800 */
[----:B------:R-:W2:Y:S04]  /*73060*/  LDL.LU R26, [R1+0x1d8] ;  /* 0x0001d800011a7983 */ /* 0x000ea80000300800 */
[----:B------:R-:W2:Y:S04]  /*73070*/  LDL.LU R27, [R1+0x1dc] ;  /* 0x0001dc00011b7983 */ /* 0x000ea80000300800 */
[----:B------:R-:W3:Y:S04]  /*73080*/  LDL.LU R8, [R1+0x1e0] ;  /* 0x0001e00001087983 */ /* 0x000ee80000300800 */
[----:B------:R-:W3:Y:S04]  /*73090*/  LDL.LU R9, [R1+0x1e4] ;  /* 0x0001e40001097983 */ /* 0x000ee80000300800 */
[----:B----4-:R-:W-:Y:S04]  /*730a0*/  STL.64 [R1+0x34d0], R10 ;  /* 0x0034d00a01007387 */ /* 0x010fe80000100a00 */
[----:B---3--:R0:W-:Y:S04]  /*730b0*/  STL.64 [R1+0x34c8], R8 ;  /* 0x0034c80801007387 */ /* 0x0081e80000100a00 */
[----:B0-----:R-:W3:Y:S04]  /*730c0*/  LDL.LU R8, [R1+0x1c0] ;  /* 0x0001c00001087983 */ /* 0x001ee80000300800 */
[----:B------:R-:W3:Y:S04]  /*730d0*/  LDL.LU R9, [R1+0x1c4] ;  /* 0x0001c40001097983 */ /* 0x000ee80000300800 */
[----:B------:R-:W3:Y:S04]  /*730e0*/  LDL.LU R10, [R1+0x1c8] ;  /* 0x0001c800010a7983 */ /* 0x000ee80000300800 */
[----:B------:R-:W3:Y:S04]  /*730f0*/  LDL.LU R11, [R1+0x1cc] ;  /* 0x0001cc00010b7983 */ /* 0x000ee80000300800 */
[----:B------:R-:W4:Y:S04]  /*73100*/  LDL.LU R12, [R1] ;  /* 0x00000000010c7983 */ /* 0x000f280000300800 */
[----:B------:R-:W4:Y:S04]  /*73110*/  LDL.LU R13, [R1+0x4] ;  /* 0x00000400010d7983 */ /* 0x000f280000300800 */
[----:B------:R-:W4:Y:S04]  /*73120*/  LDL.LU R14, [R1+0x8] ;  /* 0x00000800010e7983 */ /* 0x000f280000300800 */
[----:B------:R-:W4:Y:S04]  /*73130*/  LDL.LU R15, [R1+0xc] ;  /* 0x00000c00010f7983 */ /* 0x000f280000300800 */
[----:B------:R0:W-:Y:S04]  /*73140*/  STL.64 [R1+0x3278], R18 ;  /* 0x0032781201007387 */ /* 0x0001e80000100a00 */
[----:B------:R1:W-:Y:S01]  /*73150*/  STL.64 [R1+0x3270], R16 ;  /* 0x0032701001007387 */ /* 0x0003e20000100a00 */
[----:B0-----:R-:W-:-:S02]  /*73160*/  IMAD.MOV.U32 R18, RZ, RZ, R3 ;  /* 0x000000ffff127224 */ /* 0x001fc400078e0003 */
[----:B-1----:R-:W-:Y:S02]  /*73170*/  IMAD.MOV.U32 R16, RZ, RZ, R22 ;  /* 0x000000ffff107224 */ /* 0x002fe400078e0016 */
[----:B------:R-:W-:Y:S01]  /*73180*/  IMAD.MOV.U32 R19, RZ, RZ, R0 ;  /* 0x000000ffff137224 */ /* 0x000fe200078e0000 */
[----:B------:R-:W2:Y:S01]  /*73190*/  LDL.LU R22, [R1+0x3500] ;  /* 0x0035000001167983 */ /* 0x000ea20000300800 */
[----:B------:R-:W-:-:S03]  /*731a0*/  IMAD.MOV.U32 R17, RZ, RZ, R23 ;  /* 0x000000ffff117224 */ /* 0x000fc600078e0017 */
[----:B------:R-:W3:Y:S04]  /*731b0*/  LDL.LU R23, [R1+0x34fc] ;  /* 0x0034fc0001177983 */ /* 0x000ee80000300800 */
[----:B------:R-:W4:Y:S04]  /*731c0*/  LDL.LU R3, [R1+0x34f8] ;  /* 0x0034f80001037983 */ /* 0x000f280000300800 */
[----:B------:R-:W4:Y:S04]  /*731d0*/  LDL.LU R0, [R1+0x34f4] ;  /* 0x0034f40001007983 */ /* 0x000f280000300800 */
[----:B------:R-:W-:Y:S04]  /*731e0*/  STL.64 [R1+0x3490], R18 ;  /* 0x0034901201007387 */ /* 0x000fe80000100a00 */
[----:B------:R0:W-:Y:S04]  /*731f0*/  STL.64 [R1+0x3488], R16 ;  /* 0x0034881001007387 */ /* 0x0001e80000100a00 */
[----:B0-----:R-:W4:Y:S01]  /*73200*/  LDL.LU R16, [R1+0x1a0] ;  /* 0x0001a00001107983 */ /* 0x001f220000300800 */
[----:B------:R-:W-:-:S03]  /*73210*/  IMAD.MOV.U32 R17, RZ, RZ, R20 ;  /* 0x000000ffff117224 */ /* 0x000fc600078e0014 */
[----:B------:R-:W4:Y:S01]  /*73220*/  LDL.LU R20, [R1+0x34f0] ;  /* 0x0034f00001147983 */ /* 0x000f220000300800 */
[----:B------:R-:W-:-:S03]  /*73230*/  IMAD.MOV.U32 R18, RZ, RZ, R21 ;  /* 0x000000ffff127224 */ /* 0x000fc600078e0015 */
[----:B------:R-:W4:Y:S01]  /*73240*/  LDL.LU R21, [R1+0x34ec] ;  /* 0x0034ec0001157983 */ /* 0x000f220000300800 */
[----:B------:R-:W-:-:S03]  /*73250*/  IMAD.MOV.U32 R19, RZ, RZ, R29 ;  /* 0x000000ffff137224 */ /* 0x000fc600078e001d */
[----:B------:R-:W4:Y:S04]  /*73260*/  LDL.LU R29, [R1+0x34e8] ;  /* 0x0034e800011d7983 */ /* 0x000f280000300800 */
[----:B------:R2:W-:Y:S02]  /*73270*/  STL.64 [R1+0x34a8], R18 ;  /* 0x0034a81201007387 */ /* 0x0005e40000100a00 */
[----:B--2---:R-:W-:Y:S02]  /*73280*/  IMAD.MOV.U32 R19, RZ, RZ, R22 ;  /* 0x000000ffff137224 */ /* 0x004fe400078e0016 */
[----:B---3--:R-:W-:Y:S01]  /*73290*/  IMAD.MOV.U32 R18, RZ, RZ, R23 ;  /* 0x000000ffff127224 */ /* 0x008fe200078e0017 */
[----:B----4-:R0:W-:Y:S01]  /*732a0*/  STL.64 [R1+0x34a0], R16 ;  /* 0x0034a01001007387 */ /* 0x0101e20000100a00 */
[----:B------:R-:W-:Y:S01]  /*732b0*/  HMMA.16816.F32 R20, R4, R20, R24 ;  /* 0x000000140414723c */ /* 0x000fe20000001818 */
[----:B0-----:R-:W-:-:S02]  /*732c0*/  IMAD.MOV.U32 R16, RZ, RZ, R0 ;  /* 0x000000ffff107224 */ /* 0x001fc400078e0000 */
[----:B------:R-:W-:Y:S01]  /*732d0*/  IMAD.MOV.U32 R17, RZ, RZ, R3 ;  /* 0x000000ffff117224 */ /* 0x000fe200078e0003 */
[----:B------:R-:W2:Y:S04]  /*732e0*/  LDL.LU R0, [R1+0x34e4] ;  /* 0x0034e40001007983 */ /* 0x000ea80000300800 */
[----:B------:R-:W3:Y:S04]  /*732f0*/  LDL.LU R3, [R1+0x34e0] ;  /* 0x0034e00001037983 */ /* 0x000ee80000300800 */
[----:B------:R-:W4:Y:S07]  /*73300*/  LDL.LU.64 R24, [R1+0x34d8] ;  /* 0x0034d80001187983 */ /* 0x000f2e0000300a00 */
[----:B------:R0:W-:Y:S04]  /*73310*/  STL.64 [R1+0x3268], R22 ;  /* 0x0032681601007387 */ /* 0x0001e80000100a00 */
[----:B------:R-:W-:Y:S04]  /*73320*/  STL.64 [R1+0x3260], R20 ;  /* 0x0032601401007387 */ /* 0x000fe80000100a00 */
[----:B0-----:R-:W2:Y:S01]  /*73330*/  LDL.LU R22, [R1+0x3a8] ;  /* 0x0003a80001167983 */ /* 0x001ea20000300800 */
[----:B----4-:R-:W-:Y:S03]  /*73340*/  HMMA.16816.F32 R24, R4, R24, R8 ;  /* 0x000000180418723c */ /* 0x010fe60000001808 */
[----:B------:R-:W4:Y:S04]  /*73350*/  LDL.LU.64 R10, [R1+0x34d0] ;  /* 0x0034d000010a7983 */ /* 0x000f280000300a00 */
[----:B------:R-:W2:-:S12]  /*73360*/  LDL.LU.64 R8, [R1+0x34c8] ;  /* 0x0034c80001087983 */ /* 0x000e980000300a00 */
[----:B------:R-:W-:Y:S04]  /*73370*/  STL.64 [R1+0x3258], R26 ;  /* 0x0032581a01007387 */ /* 0x000fe80000100a00 */
[----:B------:R4:W-:Y:S02]  /*73380*/  STL.64 [R1+0x3250], R24 ;  /* 0x0032501801007387 */ /* 0x0009e40000100a00 */
[----:B----4-:R-:W-:Y:S01]  /*73390*/  IMAD.MOV.U32 R25, RZ, RZ, R11 ;  /* 0x000000ffff197224 */ /* 0x010fe200078e000b */
[----:B--2---:R-:W-:Y:S01]  /*733a0*/  HMMA.16816.F32 R4, R4, R8, R12 ;  /* 0x000000080404723c */ /* 0x004fe2000000180c */
[----:B------:R-:W-:Y:S01]  /*733b0*/  IMAD.MOV.U32 R26, RZ, RZ, R10 ;  /* 0x000000ffff1a7224 */ /* 0x000fe200078e000a */
[----:B------:R-:W2:Y:S04]  /*733c0*/  LDL.LU.64 R14, [R1+0x34c0] ;  /* 0x0034c000010e7983 */ /* 0x000ea80000300a00 */
[----:B------:R-:W2:Y:S04]  /*733d0*/  LDL.LU.64 R10, [R1+0x34b8] ;  /* 0x0034b800010a7983 */ /* 0x000ea80000300a00 */
[----:B------:R-:W2:Y:S09]  /*733e0*/  LDL.LU.64 R8, [R1+0x34b0] ;  /* 0x0034b00001087983 */ /* 0x000eb20000300a00 */
[----:B------:R-:W-:Y:S04]  /*733f0*/  STL.64 [R1+0x3298], R6 ;  /* 0x0032980601007387 */ /* 0x000fe80000100a00 */
[----:B------:R-:W-:Y:S01]  /*73400*/  STL.64 [R1+0x3290], R4 ;  /* 0x0032900401007387 */ /* 0x000fe20000100a00 */
[----:B--2---:R-:W-:Y:S03]  /*73410*/  HMMA.16816.F32 R12, R8, R14, R16 ;  /* 0x0000000e080c723c */ /* 0x004fe60000001810 */
[----:B------:R-:W2:Y:S04]  /*73420*/  LDL.LU.64 R18, [R1+0x34a8] ;  /* 0x0034a80001127983 */ /* 0x000ea80000300a00 */
[----:B------:R-:W2:-:S12]  /*73430*/  LDL.LU.64 R16, [R1+0x34a0] ;  /* 0x0034a00001107983 */ /* 0x000e980000300a00 */
[----:B------:R-:W-:Y:S04]  /*73440*/  STL.64 [R1+0x790], R12 ;  /* 0x0007900c01007387 */ /* 0x000fe80000100a00 */
[----:B------:R0:W-:Y:S04]  /*73450*/  STL.64 [R1+0x798], R14 ;  /* 0x0007980e01007387 */ /* 0x0001e80000100a00 */
[----:B0-----:R-:W2:Y:S01]  /*73460*/  LDL.LU.64 R14, [R1+0x3498] ;  /* 0x00349800010e7983 */ /* 0x001ea20000300a00 */
[----:B------:R-:W-:Y:S02]  /*73470*/  IMAD.MOV.U32 R7, RZ, RZ, R0 ;  /* 0x000000ffff077224 */ /* 0x000fe400078e0000 */
[----:B------:R-:W-:-:S02]  /*73480*/  IMAD.MOV.U32 R0, RZ, RZ, R12 ;  /* 0x000000ffff007224 */ /* 0x000fc400078e000c */
[----:B------:R-:W-:-:S03]  /*73490*/  IMAD.MOV.U32 R27, RZ, RZ, R2 ;  /* 0x000000ffff1b7224 */ /* 0x000fc600078e0002 */
[----:B------:R-:W-:Y:S01]  /*734a0*/  STL [R1+0x3010], R0 ;  /* 0x0030100001007387 */ /* 0x000fe20000100800 */
[----:B--2---:R-:W-:Y:S03]  /*734b0*/  HMMA.16816.F32 R12, R8, R14, R16 ;  /* 0x0000000e080c723c */ /* 0x004fe60000001810 */
[----:B------:R-:W2:Y:S04]  /*734c0*/  LDL.LU.64 R18, [R1+0x3490] ;  /* 0x0034900001127983 */ /* 0x000ea80000300a00 */
[----:B------:R-:W2:-:S12]  /*734d0*/  LDL.LU.64 R16, [R1+0x3488] ;  /* 0x0034880001107983 */ /* 0x000e980000300a00 */
[----:B------:R-:W-:Y:S04]  /*734e0*/  STL.64 [R1+0x780], R12 ;  /* 0x0007800c01007387 */ /* 0x000fe80000100a00 */
[----:B------:R0:W-:Y:S01]  /*734f0*/  STL.64 [R1+0x788], R14 ;  /* 0x0007880e01007387 */ /* 0x0001e20000100a00 */
[----:B------:R-:W-:-:S03]  /*73500*/  IMAD.MOV.U32 R2, RZ, RZ, R12 ;  /* 0x000000ffff027224 */ /* 0x000fc600078e000c */
[----:B0-----:R-:W4:Y:S04]  /*73510*/  LDL.LU.64 R14, [R1+0x3480] ;  /* 0x00348000010e7983 */ /* 0x001f280000300a00 */
[----:B------:R-:W4:Y:S01]  /*73520*/  LDL.LU.64 R12, [R1+0x3478] ;  /* 0x00347800010c7983 */ /* 0x000f220000300a00 */
[----:B---3--:R-:W-:-:S03]  /*73530*/  IMAD.MOV.U32 R6, RZ, RZ, R3 ;  /* 0x000000ffff067224 */ /* 0x008fc600078e0003 */
[----:B------:R-:W-:Y:S01]  /*73540*/  STL [R1+0x3014], R2 ;  /* 0x0030140201007387 */ /* 0x000fe20000100800 */
[----:B------:R-:W-:Y:S02]  /*73550*/  IMAD.MOV.U32 R23, RZ, RZ, R29 ;  /* 0x000000ffff177224 */ /* 0x000fe400078e001d */
[----:B------:R-:W-:Y:S01]  /*73560*/  IMAD.MOV.U32 R24, RZ, RZ, R28 ;  /* 0x000000ffff187224 */ /* 0x000fe200078e001c */
[----:B----4-:R-:W-:Y:S01]  /*73570*/  HMMA.16816.F32 R4, R8, R6, R12 ;  /* 0x000000060804723c */ /* 0x010fe2000000180c */
[----:B------:R-:W2:-:S15]  /*73580*/  LDL.LU.64 R14, [R1+0x3470] ;  /* 0x00347000010e7983 */ /* 0x000e9e0000300a00 */
[----:B------:R-:W-:-:S03]  /*73590*/  NOP ;  /* 0x0000000000007918 */ /* 0x000fc60000000000 */
[----:B------:R-:W-:Y:S04]  /*735a0*/  STL.64 [R1+0x770], R4 ;  /* 0x0007700401007387 */ /* 0x000fe80000100a00 */
[----:B------:R0:W-:Y:S01]  /*735b0*/  STL.64 [R1+0x778], R6 ;  /* 0x0007780601007387 */ /* 0x0001e20000100a00 */
[----:B------:R-:W-:Y:S02]  /*735c0*/  IMAD.MOV.U32 R3, RZ, RZ, R4 ;  /* 0x000000ffff037224 */ /* 0x000fe400078e0004 */
[----:B0-----:R-:W-:Y:S03]  /*735d0*/  HMMA.16816.F32 R4, R8, R22, R24 ;  /* 0x000000160804723c */ /* 0x001fe60000001818 */
[----:B------:R-:W-:-:S15]  /*735e0*/  STL [R1+0x3018], R3 ;  /* 0x0030180301007387 */ /* 0x000fde0000100800 */
[----:B------:R-:W-:Y:S01]  /*735f0*/  NOP ;  /* 0x0000000000007918 */ /* 0x000fe20000000000 */
[----:B------:R-:W-:Y:S04]  /*73600*/  STL.64 [R1+0x760], R4 ;  /* 0x0007600401007387 */ /* 0x000fe80000100a00 */
[----:B------:R2:W-:Y:S01]  /*73610*/  STL.64 [R1+0x768], R6 ;  /* 0x0007680601007387 */ /* 0x0005e20000100a00 */
[----:B------:R-:W-:-:S05]  /*73620*/  IMAD.MOV.U32 R28, RZ, RZ, R4 ;  /* 0x000000ffff1c7224 */ /* 0x000fca00078e0004 */
[----:B------:R-:W-:Y:S01]  /*73630*/  STL [R1+0x301c], R28 ;  /* 0x00301c1c01007387 */ /* 0x000fe20000100800 */
[----:B--2---:R-:W-:-:S15]  /*73640*/  HMMA.16816.F32 R4, R8, R14, R16 ;  /* 0x0000000e0804723c */ /* 0x004fde0000001810 */
[----:B------:R-:W-:-:S04]  /*73650*/  NOP ;  /* 0x0000000000007918 */ /* 0x000fc80000000000 */
[----:B------:R-:W-:Y:S04]  /*73660*/  STL.64 [R1+0x750], R4 ;  /* 0x0007500401007387 */ /* 0x000fe80000100a00 */
[----:B------:R-:W-:Y:S04]  /*73670*/  STL.64 [R1+0x758], R6 ;  /* 0x0007580601007387 */ /* 0x000fe80000100a00 */
[----:B------:R-:W2:Y:S04]  /*73680*/  LDL.LU R18, [R1+0x228] ;  /* 0x0002280001127983 */ /* 0x000ea80000300800 */
[----:B------:R-:W2:Y:S04]  /*73690*/  LDL.LU R19, [R1+0x22c] ;  /* 0x00022c0001137983 */ /* 0x000ea80000300800 */
[----:B--2---:R0:W-:Y:S04]  /*736a0*/  STL.64 [R1+0x32a0], R18 ;  /* 0x0032a01201007387 */ /* 0x0041e80000100a00 */
[----:B------:R-:W2:Y:S04]  /*736b0*/  LDL.LU R14, [R1+0x238] ;  /* 0x00023800010e7983 */ /* 0x000ea80000300800 */
[----:B------:R-:W2:Y:S04]  /*736c0*/  LDL.LU R15, [R1+0x23c] ;  /* 0x00023c00010f7983 */ /* 0x000ea80000300800 */
[----:B--2---:R1:W-:Y:S04]  /*736d0*/  STL.64 [R1+0x32a8], R14 ;  /* 0x0032a80e01007387 */ /* 0x0043e80000100a00 */
[----:B0-----:R-:W2:Y:S04]  /*736e0*/  LDL.LU R18, [R1+0x248] ;  /* 0x0002480001127983 */ /* 0x001ea80000300800 */
[----:B------:R-:W2:Y:S04]  /*736f0*/  LDL.LU R19, [R1+0x24c] ;  /* 0x00024c0001137983 */ /* 0x000ea80000300800 */
[----:B--2---:R0:W-:Y:S04]  /*73700*/  STL.64 [R1+0x32b0], R18 ;  /* 0x0032b01201007387 */ /* 0x0041e80000100a00 */
[----:B------:R-:W2:Y:S04]  /*73710*/  LDL.LU R12, [R1+0x20] ;  /* 0x00002000010c7983 */ /* 0x000ea80000300800 */
[----:B------:R-:W2:Y:S04]  /*73720*/  LDL.LU R13, [R1+0x24] ;  /* 0x00002400010d7983 */ /* 0x000ea80000300800 */
[----:B-1----:R-:W3:Y:S04]  /*73730*/  LDL.LU R14, [R1+0x28] ;  /* 0x00002800010e7983 */ /* 0x002ee80000300800 */
        /* <DEDUP_REMOVED lines=121> */
[----:B------:R-:W4:Y:S04]  /*73ed0*/  LDL.LU R26, [R1+0x358] ;  /* 0x00035800011a7983 */ /* 0x000f280000300800 */
[----:B------:R-:W4:Y:S04]  /*73ee0*/  LDL.LU R27, [R1+0x35c] ;  /* 0x00035c00011b7983 */ /* 0x000f280000300800 */
[----:B----4-:R1:W-:Y:S04]  /*73ef0*/  STL.64 [R1+0x3438], R26 ;  /* 0x0034381a01007387 */ /* 0x0103e80000100a00 */
[----:B------:R-:W4:Y:S04]  /*73f00*/  LDL.LU R16, [R1+0x130] ;  /* 0x0001300001107983 */ /* 0x000f280000300800 */
[----:B------:R-:W4:Y:S04]  /*73f10*/  LDL.LU R17, [R1+0x134] ;  /* 0x0001340001117983 */ /* 0x000f280000300800 */
[----:B0-----:R-:W2:Y:S04]  /*73f20*/  LDL.LU R18, [R1+0x138] ;  /* 0x0001380001127983 */ /* 0x001ea80000300800 */
[----:B------:R-:W2:Y:S04]  /*73f30*/  LDL.LU R19, [R1+0x13c] ;  /* 0x00013c0001137983 */ /* 0x000ea80000300800 */
[----:B--2---:R-:W-:Y:S04]  /*73f40*/  STL.64 [R1+0x3448], R18 ;  /* 0x0034481201007387 */ /* 0x004fe80000100a00 */
[----:B----4-:R0:W-:Y:S04]  /*73f50*/  STL.64 [R1+0x3440], R16 ;  /* 0x0034401001007387 */ /* 0x0101e80000100a00 */
[----:B-1----:R-:W2:Y:S04]  /*73f60*/  LDL.LU R26, [R1+0x368] ;  /* 0x00036800011a7983 */ /* 0x002ea80000300800 */
[----:B------:R-:W2:Y:S04]  /*73f70*/  LDL.LU R27, [R1+0x36c] ;  /* 0x00036c00011b7983 */ /* 0x000ea80000300800 */
[----:B--2---:R1:W-:Y:S04]  /*73f80*/  STL.64 [R1+0x3450], R26 ;  /* 0x0034501a01007387 */ /* 0x0043e80000100a00 */
[----:B0-----:R-:W2:Y:S04]  /*73f90*/  LDL.LU R16, [R1+0x140] ;  /* 0x0001400001107983 */ /* 0x001ea80000300800 */
[----:B------:R-:W2:Y:S04]  /*73fa0*/  LDL.LU R17, [R1+0x144] ;  /* 0x0001440001117983 */ /* 0x000ea80000300800 */
[----:B------:R-:W4:Y:S04]  /*73fb0*/  LDL.LU R18, [R1+0x148] ;  /* 0x0001480001127983 */ /* 0x000f280000300800 */
[----:B------:R-:W4:Y:S04]  /*73fc0*/  LDL.LU R19, [R1+0x14c] ;  /* 0x00014c0001137983 */ /* 0x000f280000300800 */
[----:B----4-:R-:W-:Y:S04]  /*73fd0*/  STL.64 [R1+0x3460], R18 ;  /* 0x0034601201007387 */ /* 0x010fe80000100a00 */
[----:B--2---:R-:W-:Y:S04]  /*73fe0*/  STL.64 [R1+0x3458], R16 ;  /* 0x0034581001007387 */ /* 0x004fe80000100a00 */
[----:B-1----:R-:W2:Y:S04]  /*73ff0*/  LDL.LU R26, [R1+0x378] ;  /* 0x00037800011a7983 */ /* 0x002ea80000300800 */
[----:B------:R-:W2:Y:S04]  /*74000*/  LDL.LU R27, [R1+0x37c] ;  /* 0x00037c00011b7983 */ /* 0x000ea80000300800 */
[----:B--2---:R0:W-:Y:S04]  /*74010*/  STL.64 [R1+0x3468], R26 ;  /* 0x0034681a01007387 */ /* 0x0041e80000100a00 */
[----:B------:R-:W2:Y:S04]  /*74020*/  LDL.LU R22, [R1+0x388] ;  /* 0x0003880001167983 */ /* 0x000ea80000300800 */
[----:B------:R-:W2:Y:S04]  /*74030*/  LDL.LU R23, [R1+0x38c] ;  /* 0x00038c0001177983 */ /* 0x000ea80000300800 */
[----:B------:R-:W2:Y:S04]  /*74040*/  LDL.LU R24, [R1+0x160] ;  /* 0x0001600001187983 */ /* 0x000ea80000300800 */
[----:B------:R-:W2:Y:S04]  /*74050*/  LDL.LU R25, [R1+0x164] ;  /* 0x0001640001197983 */ /* 0x000ea80000300800 */
[----:B0-----:R-:W2:Y:S04]  /*74060*/  LDL.LU R26, [R1+0x168] ;  /* 0x00016800011a7983 */ /* 0x001ea80000300800 */
[----:B------:R-:W2:Y:S04]  /*74070*/  LDL.LU R27, [R1+0x16c] ;  /* 0x00016c00011b7983 */ /* 0x000ea80000300800 */
[----:B------:R-:W4:Y:S04]  /*74080*/  LDL.LU R16, [R1+0x150] ;  /* 0x0001500001107983 */ /* 0x000f280000300800 */
[----:B------:R-:W4:Y:S04]  /*74090*/  LDL.LU R17, [R1+0x154] ;  /* 0x0001540001117983 */ /* 0x000f280000300800 */
[----:B------:R-:W4:Y:S04]  /*740a0*/  LDL.LU R18, [R1+0x158] ;  /* 0x0001580001127983 */ /* 0x000f280000300800 */
[----:B------:R-:W4:Y:S04]  /*740b0*/  LDL.LU R19, [R1+0x15c] ;  /* 0x00015c0001137983 */ /* 0x000f280000300800 */
[----:B---3--:R-:W-:Y:S04]  /*740c0*/  STL.64 [R1+0x33e0], R14 ;  /* 0x0033e00e01007387 */ /* 0x008fe80000100a00 */
[----:B------:R0:W-:Y:S04]  /*740d0*/  STL.64 [R1+0x33d8], R12 ;  /* 0x0033d80c01007387 */ /* 0x0001e80000100a00 */
[----:B0-----:R-:W3:Y:S04]  /*740e0*/  LDL.LU R12, [R1+0xf0] ;  /* 0x0000f000010c7983 */ /* 0x001ee80000300800 */
[----:B------:R-:W3:Y:S04]  /*740f0*/  LDL.LU R13, [R1+0xf4] ;  /* 0x0000f400010d7983 */ /* 0x000ee80000300800 */
[----:B------:R-:W2:Y:S04]  /*74100*/  LDL.LU R14, [R1+0xf8] ;  /* 0x0000f800010e7983 */ /* 0x000ea80000300800 */
[----:B------:R-:W2:Y:S04]  /*74110*/  LDL.LU R15, [R1+0xfc] ;  /* 0x0000fc00010f7983 */ /* 0x000ea80000300800 */
[----:B--2---:R-:W-:Y:S04]  /*74120*/  STL.64 [R1+0x33f8], R14 ;  /* 0x0033f80e01007387 */ /* 0x004fe80000100a00 */
[----:B---3--:R0:W-:Y:S04]  /*74130*/  STL.64 [R1+0x33f0], R12 ;  /* 0x0033f00c01007387 */ /* 0x0081e80000100a00 */
        /* <DEDUP_REMOVED lines=10> */
[----:B------:R-:W-:Y:S01]  /*741e0*/  IMAD.MOV.U32 R29, RZ, RZ, R4 ;  /* 0x000000ffff1d7224 */ /* 0x000fe200078e0004 */
[C---:B------:R-:W-:Y:S02]  /*741f0*/  HMMA.16816.F32 R20, R8.reuse, R22, R24 ;  /* 0x000000160814723c */ /* 0x040fe40000001818 */
[----:B---3--:R-:W-:Y:S04]  /*74200*/  STL.64 [R1+0x3428], R14 ;  /* 0x0034280e01007387 */ /* 0x008fe80000100a00 */
[----:B--2---:R0:W-:Y:S04]  /*74210*/  STL.64 [R1+0x3420], R12 ;  /* 0x0034200c01007387 */ /* 0x0041e80000100a00 */
        /* <DEDUP_REMOVED lines=8> */
[----:B------:R-:W-:Y:S04]  /*742a0*/  STL [R1+0x3020], R29 ;  /* 0x0030201d01007387 */ /* 0x000fe80000100800 */
[----:B------:R-:W4:Y:S04]  /*742b0*/  LDL.LU.64 R26, [R1+0x3468] ;  /* 0x00346800011a7983 */ /* 0x000f280000300a00 */
[----:B------:R-:W-:Y:S04]  /*742c0*/  STL.64 [R1+0x740], R20 ;  /* 0x0007401401007387 */ /* 0x000fe80000100a00 */
[----:B------:R0:W-:Y:S04]  /*742d0*/  STL.64 [R1+0x748], R22 ;  /* 0x0007481601007387 */ /* 0x0001e80000100a00 */
[----:B0-----:R-:W2:Y:S04]  /*742e0*/  LDL.LU R22, [R1+0x218] ;  /* 0x0002180001167983 */ /* 0x001ea80000300800 */
[----:B------:R-:W2:Y:S01]  /*742f0*/  LDL.LU R23, [R1+0x21c] ;  /* 0x00021c0001177983 */ /* 0x000ea20000300800 */
[----:B----4-:R-:W-:Y:S03]  /*74300*/  HMMA.16816.F32 R24, R8, R26, R16 ;  /* 0x0000001a0818723c */ /* 0x010fe60000001810 */
[----:B------:R-:W4:Y:S04]  /*74310*/  LDL.LU.64 R18, [R1+0x3460] ;  /* 0x0034600001127983 */ /* 0x000f280000300a00 */
[----:B------:R-:W4:-:S12]  /*74320*/  LDL.LU.64 R16, [R1+0x3458] ;  /* 0x0034580001107983 */ /* 0x000f180000300a00 */
[----:B------:R-:W-:Y:S04]  /*74330*/  STL.64 [R1+0x730], R24 ;  /* 0x0007301801007387 */ /* 0x000fe80000100a00 */
[----:B------:R0:W-:Y:S04]  /*74340*/  STL.64 [R1+0x738], R26 ;  /* 0x0007381a01007387 */ /* 0x0001e80000100a00 */
[----:B0-----:R-:W4:Y:S02]  /*74350*/  LDL.LU.64 R26, [R1+0x3450] ;  /* 0x00345000011a7983 */ /* 0x001f240000300a00 */
[----:B----4-:R-:W-:Y:S02]  /*74360*/  HMMA.16816.F32 R24, R8, R26, R16 ;  /* 0x0000001a0818723c */ /* 0x010fe40000001810 */
[----:B------:R-:W4:Y:S04]  /*74370*/  LDL.LU.64 R18, [R1+0x3448] ;  /* 0x0034480001127983 */ /* 0x000f280000300a00 */
[----:B------:R-:W4:-:S13]  /*74380*/  LDL.LU.64 R16, [R1+0x3440] ;  /* 0x0034400001107983 */ /* 0x000f1a0000300a00 */
[----:B------:R-:W-:Y:S04]  /*74390*/  STL.64 [R1+0x720], R24 ;  /* 0x0007201801007387 */ /* 0x000fe80000100a00 */
[----:B------:R0:W-:Y:S04]  /*743a0*/  STL.64 [R1+0x728], R26 ;  /* 0x0007281a01007387 */ /* 0x0001e80000100a00 */
[----:B0-----:R-:W4:Y:S02]  /*743b0*/  LDL.LU.64 R26, [R1+0x3438] ;  /* 0x00343800011a7983 */ /* 0x001f240000300a00 */
[----:B----4-:R-:W-:Y:S02]  /*743c0*/  HMMA.16816.F32 R24, R8, R26, R16 ;  /* 0x0000001a0818723c */ /* 0x010fe40000001810 */
[----:B------:R-:W2:-:S15]  /*743d0*/  LDL.LU.64 R18, [R1+0x3430] ;  /* 0x0034300001127983 */ /* 0x000e9e0000300a00 */
[----:B------:R-:W-:Y:S02]  /*743e0*/  NOP ;  /* 0x0000000000007918 */ /* 0x000fe40000000000 */
[----:B------:R-:W-:Y:S04]  /*743f0*/  STL.64 [R1+0x710], R24 ;  /* 0x0007101801007387 */ /* 0x000fe80000100a00 */
[----:B------:R0:W-:Y:S04]  /*74400*/  STL.64 [R1+0x718], R26 ;  /* 0x0007181a01007387 */ /* 0x0001e80000100a00 */
[----:B0-----:R-:W4:Y:S04]  /*74410*/  LDL.LU R26, [R1+0x208] ;  /* 0x00020800011a7983 */ /* 0x001f280000300800 */
[----:B------:R-:W4:Y:S01]  /*74420*/  LDL.LU R27, [R1+0x20c] ;  /* 0x00020c00011b7983 */ /* 0x000f220000300800 */
        /* <DEDUP_REMOVED lines=83> */
[----:B0-----:R-:W2:Y:S04]  /*74960*/  LDL.LU.64 R18, [R1+0x32e0] ;  /* 0x0032e00001127983 */ /* 0x001ea80000300a00 */
[----:B------:R-:W3:Y:S04]  /*74970*/  LDL.LU R28, [R1+0x2b44] ;  /* 0x002b4400011c7983 */ /* 0x000ee80000300800 */
[----:B------:R-:W3:Y:S04]  /*74980*/  LDL.LU R3, [R1+0x2b34] ;  /* 0x002b340001037983 */ /* 0x000ee80000300800 */
[----:B------:R-:W3:Y:S04]  /*74990*/  LDL.LU R2, [R1+0x2b24] ;  /* 0x002b240001027983 */ /* 0x000ee80000300800 */
[----:B------:R-:W3:Y:S01]  /*749a0*/  LDL.LU R0, [R1+0x2f60] ;  /* 0x002f600001007983 */ /* 0x000ee20000300800 */
        /* <DEDUP_REMOVED lines=13> */
[----:B------:R-:W3:-:S15]  /*74a80*/  LDL.LU.64 R14, [R1+0x32a8] ;  /* 0x0032a800010e7983 */ /* 0x000ede0000300a00 */
[----:B------:R-:W-:Y:S02]  /*74a90*/  NOP ;  /* 0x0000000000007918 */ /* 0x000fe40000000000 */
[----:B------:R-:W-:Y:S04]  /*74aa0*/  STL.64 [R1+0x600], R16 ;  /* 0x0006001001007387 */ /* 0x000fe80000100a00 */
[----:B------:R0:W-:Y:S04]  /*74ab0*/  STL.64 [R1+0x608], R18 ;  /* 0x0006081201007387 */ /* 0x0001e80000100a00 */
[----:B0-----:R-:W2:Y:S01]  /*74ac0*/  LDL.LU.64 R18, [R1+0x32a0] ;  /* 0x0032a00001127983 */ /* 0x001ea20000300a00 */
[----:B---3--:R-:W-:Y:S03]  /*74ad0*/  HMMA.16816.F32 R12, R8, R14, R4 ;  /* 0x0000000e080c723c */ /* 0x008fe60000001804 */
[----:B------:R-:W3:Y:S04]  /*74ae0*/  LDL.LU.64 R6, [R1+0x3298] ;  /* 0x0032980001067983 */ /* 0x000ee80000300a00 */
[----:B------:R-:W3:-:S12]  /*74af0*/  LDL.LU.64 R4, [R1+0x3290] ;  /* 0x0032900001047983 */ /* 0x000ed80000300a00 */
[----:B------:R-:W-:Y:S04]  /*74b00*/  STL.64 [R1+0x5f0], R12 ;  /* 0x0005f00c01007387 */ /* 0x000fe80000100a00 */
[----:B------:R0:W-:Y:S04]  /*74b10*/  STL.64 [R1+0x5f8], R14 ;  /* 0x0005f80e01007387 */ /* 0x0001e80000100a00 */
[----:B0-----:R-:W2:Y:S04]  /*74b20*/  LDL.LU.64 R14, [R1+0x3288] ;  /* 0x00328800010e7983 */ /* 0x001ea80000300a00 */
[----:B------:R-:W2:Y:S02]  /*74b30*/  LDL.LU.64 R12, [R1+0x3280] ;  /* 0x00328000010c7983 */ /* 0x000ea40000300a00 */
[----:B--2---:R-:W-:Y:S02]  /*74b40*/  HMMA.16816.F32 R12, R8, R18, R12 ;  /* 0x00000012080c723c */ /* 0x004fe4000000180c */
[----:B------:R-:W2:Y:S04]  /*74b50*/  LDL.LU.64 R18, [R1+0x3278] ;  /* 0x0032780001127983 */ /* 0x000ea80000300a00 */
[----:B------:R-:W2:-:S13]  /*74b60*/  LDL.LU.64 R16, [R1+0x3270] ;  /* 0x0032700001107983 */ /* 0x000e9a0000300a00 */
[----:B------:R-:W-:Y:S04]  /*74b70*/  STL.64 [R1+0x3f0], R12 ;  /* 0x0003f00c01007387 */ /* 0x000fe80000100a00 */
[----:B------:R0:W-:Y:S04]  /*74b80*/  STL.64 [R1+0x3f8], R14 ;  /* 0x0003f80e01007387 */ /* 0x0001e80000100a00 */
[----:B0-----:R-:W3:Y:S04]  /*74b90*/  LDL.LU R14, [R1+0x1f8] ;  /* 0x0001f800010e7983 */ /* 0x001ee80000300800 */
[----:B------:R-:W3:Y:S01]  /*74ba0*/  LDL.LU R15, [R1+0x1fc] ;  /* 0x0001fc00010f7983 */ /* 0x000ee20000300800 */
[----:B--2---:R-:W-:Y:S03]  /*74bb0*/  HMMA.16816.F32 R16, R8, R22, R16 ;  /* 0x000000160810723c */ /* 0x004fe60000001810 */
[----:B------:R-:W4:Y:S04]  /*74bc0*/  LDL.LU.64 R22, [R1+0x3268] ;  /* 0x0032680001167983 */ /* 0x000f280000300a00 */
[----:B------:R-:W4:-:S12]  /*74bd0*/  LDL.LU.64 R20, [R1+0x3260] ;  /* 0x0032600001147983 */ /* 0x000f180000300a00 */
[----:B------:R-:W-:Y:S04]  /*74be0*/  STL.64 [R1+0x3e0], R16 ;  /* 0x0003e01001007387 */ /* 0x000fe80000100a00 */
[----:B------:R0:W-:Y:S04]  /*74bf0*/  STL.64 [R1+0x3e8], R18 ;  /* 0x0003e81201007387 */ /* 0x0001e80000100a00 */
[----:B0-----:R-:W3:Y:S04]  /*74c00*/  LDL.LU R18, [R1+0x1e8] ;  /* 0x0001e80001127983 */ /* 0x001ee80000300800 */
[----:B------:R-:W3:Y:S01]  /*74c10*/  LDL.LU R19, [R1+0x1ec] ;  /* 0x0001ec0001137983 */ /* 0x000ee20000300800 */
[----:B----4-:R-:W-:Y:S03]  /*74c20*/  HMMA.16816.F32 R20, R8, R26, R20 ;  /* 0x0000001a0814723c */ /* 0x010fe60000001814 */
[----:B------:R-:W2:Y:S04]  /*74c30*/  LDL.LU.64 R26, [R1+0x3258] ;  /* 0x00325800011a7983 */ /* 0x000ea80000300a00 */
[----:B------:R-:W2:Y:S01]  /*74c40*/  LDL.LU.64 R24, [R1+0x3250] ;  /* 0x0032500001187983 */ /* 0x000ea20000300a00 */
[----:B------:R-:W-:-:S04]  /*74c50*/  USHF.L.U32 UR6, UR16, 0x7, URZ ;  /* 0x0000000710067899 */ /* 0x000fc800080006ff */
[----:B------:R-:W-:-:S07]  /*74c60*/  USHF.L.U32 UR17, UR6, 0x1, URZ ;  /* 0x0000000106117899 */ /* 0x000fce00080006ff */
[----:B------:R-:W-:Y:S04]  /*74c70*/  STL.64 [R1+0x3d0], R20 ;  /* 0x0003d01401007387 */ /* 0x000fe80000100a00 */
[----:B------:R-:W-:Y:S01]  /*74c80*/  STL.64 [R1+0x3d8], R22 ;  /* 0x0003d81601007387 */ /* 0x000fe20000100a00 */
[----:B---3--:R-:W-:Y:S01]  /*74c90*/  HMMA.16816.F32 R4, R8, R18, R4 ;  /* 0x000000120804723c */ /* 0x008fe20000001804 */
[----:B------:R-:W-:-:S07]  /*74ca0*/  IADD3 R28, P2, PT, R28, UR17, RZ ;  /* 0x000000111c1c7c10 */ /* 0x000fce000ff5e0ff */
[----:B--2---:R-:W-:-:S15]  /*74cb0*/  HMMA.16816.F32 R12, R8, R14, R24 ;  /* 0x0000000e080c723c */ /* 0x004fde0000001818 */
[----:B------:R-:W-:-:S04]  /*74cc0*/  NOP ;  /* 0x0000000000007918 */ /* 0x000fc80000000000 */
[----:B------:R0:W-:Y:S04]  /*74cd0*/  STL.64 [R1+0x3c0], R12 ;  /* 0x0003c00c01007387 */ /* 0x0001e80000100a00 */
[----:B------:R-:W-:Y:S01]  /*74ce0*/  STL.64 [R1+0x3c8], R14 ;  /* 0x0003c80e01007387 */ /* 0x000fe20000100a00 */
[----:B0-----:R-:W-:-:S05]  /*74cf0*/  IMAD.MOV.U32 R12, RZ, RZ, R15 ;  /* 0x000000ffff0c7224 */ /* 0x001fca00078e000f */
[----:B------:R-:W-:Y:S04]  /*74d00*/  STL [R1+0x3024], R12 ;  /* 0x0030240c01007387 */ /* 0x000fe80000100800 */
[----:B------:R0:W-:Y:S04]  /*74d10*/  STL.64 [R1+0x3b0], R4 ;  /* 0x0003b00401007387 */ /* 0x0001e80000100a00 */
[----:B------:R-:W-:Y:S01]  /*74d20*/  STL.64 [R1+0x3b8], R6 ;  /* 0x0003b80601007387 */ /* 0x000fe20000100a00 */
[----:B0-----:R-:W-:-:S05]  /*74d30*/  IMAD.MOV.U32 R4, RZ, RZ, R7 ;  /* 0x000000ffff047224 */ /* 0x001fca00078e0007 */
[----:B------:R0:W-:Y:S04]  /*74d40*/  STL [R1+0x3028], R4 ;  /* 0x0030280401007387 */ /* 0x0001e80000100800 */
[----:B------:R-:W-:Y:S04]  /*74d50*/  STL [R1+0x2b44], R28 ;  /* 0x002b441c01007387 */ /* 0x000fe80000100800 */
[----:B0-----:R-:W2:Y:S01]  /*74d60*/  LDL.LU R4, [R1+0x2fec] ;  /* 0x002fec0001047983 */ /* 0x001ea20000300800 */
[----:B------:R-:W-:Y:S02]  /*74d70*/  IADD3 R3, P1, PT, R3, UR17, RZ ;  /* 0x0000001103037c10 */ /* 0x000fe4000ff3e0ff */
[----:B------:R-:W-:-:S03]  /*74d80*/  IADD3 R2, P4, PT, R2, UR17, RZ ;  /* 0x0000001102027c10 */ /* 0x000fc6000ff9e0ff */
[----:B------:R-:W-:Y:S01]  /*74d90*/  STL [R1+0x2b34], R3 ;  /* 0x002b340301007387 */ /* 0x000fe20000100800 */
[----:B------:R-:W-:-:S03]  /*74da0*/  USHF.L.U32 UR5, UR14, 0x7, URZ ;  /* 0x000000070e057899 */ /* 0x000fc600080006ff */
[----:B--2---:R0:W-:Y:S04]  /*74db0*/  STL [R1+0x3244], R4 ;  /* 0x0032440401007387 */ /* 0x0041e80000100800 */
[----:B------:R-:W-:Y:S04]  /*74dc0*/  STL [R1+0x2b24], R2 ;  /* 0x002b240201007387 */ /* 0x000fe80000100800 */
[----:B0-----:R-:W2:Y:S01]  /*74dd0*/  LDL.LU R4, [R1+0x3000] ;  /* 0x0030000001047983 */ /* 0x001ea20000300800 */
[----:B------:R-:W-:-:S06]  /*74de0*/  USHF.L.U32 UR15, UR5, 0x1, URZ ;  /* 0x00000001050f7899 */ /* 0x000fcc00080006ff */
[----:B------:R-:W-:-:S05]  /*74df0*/  IADD3 R0, P5, PT, R0, UR15, RZ ;  /* 0x0000000f00007c10 */ /* 0x000fca000ffbe0ff */
[----:B------:R-:W-:Y:S04]  /*74e00*/  STL [R1+0x2f60], R0 ;  /* 0x002f600001007387 */ /* 0x000fe80000100800 */
        /* <DEDUP_REMOVED lines=30> */
[----:B--2---:R-:W-:-:S05]  /*74ff0*/  IADD3 R4, P6, PT, R4, UR17, RZ ;  /* 0x0000001104047c10 */ /* 0x004fca000ffde0ff */
[----:B------:R0:W-:Y:S04]  /*75000*/  STL [R1+0x2b14], R4 ;  /* 0x002b140401007387 */ /* 0x0001e80000100800 */
[----:B0-----:R-:W2:Y:S01]  /*75010*/  LDL.LU R4, [R1+0x3248] ;  /* 0x0032480001047983 */ /* 0x001ea20000300800 */
[----:B------:R-:W-:Y:S01]  /*75020*/  USHF.R.S32.HI UR7, URZ, 0x1f, UR5 ;  /* 0x0000001fff077899 */ /* 0x000fe20008011405 */
[----:B--2---:R-:W-:-:S05]  /*75030*/  IADD3 R4, P3, PT, R4, UR15, RZ ;  /* 0x0000000f04047c10 */ /* 0x004fca000ff7e0ff */
[----:B------:R0:W-:Y:S04]  /*75040*/  STL [R1+0x3000], R4 ;  /* 0x0030000401007387 */ /* 0x0001e80000100800 */
[----:B0-----:R-:W2:Y:S01]  /*75050*/  LDL.LU R4, [R1+0x3244] ;  /* 0x0032440001047983 */ /* 0x001ea20000300800 */
[----:B------:R-:W-:Y:S02]  /*75060*/  USHF.L.U64.HI UR7, UR5, 0x1, UR7 ;  /* 0x0000000105077899 */ /* 0x000fe40008010207 */
[----:B------:R-:W-:-:S04]  /*75070*/  USHF.R.S32.HI UR8, URZ, 0x1f, UR6 ;  /* 0x0000001fff087899 */ /* 0x000fc80008011406 */
[----:B------:R-:W-:Y:S01]  /*75080*/  USHF.L.U64.HI UR8, UR6, 0x1, UR8 ;  /* 0x0000000106087899 */ /* 0x000fe20008010208 */
[----:B---3--:R-:W-:Y:S02]  /*75090*/  IADD3.X R8, PT, PT, R8, UR7, RZ, P5, !PT ;  /* 0x0000000708087c10 */ /* 0x008fe4000affe4ff */
[----:B----4-:R-:W-:Y:S02]  /*750a0*/  IADD3 R9, P5, PT, R9, UR17, RZ ;  /* 0x0000001109097c10 */ /* 0x010fe4000ffbe0ff */
[----:B------:R-:W-:Y:S02]  /*750b0*/  IADD3.X R10, PT, PT, R10, UR7, RZ, P3, !PT ;  /* 0x000000070a0a7c10 */ /* 0x000fe40009ffe4ff */
[----:B------:R-:W-:Y:S02]  /*750c0*/  IADD3 R11, P3, PT, R11, UR17, RZ ;  /* 0x000000110b0b7c10 */ /* 0x000fe4000ff7e0ff */
[----:B------:R-:W-:Y:S02]  /*750d0*/  IADD3.X R7, PT, PT, R7, UR8, RZ, P2, !PT ;  /* 0x0000000807077c10 */ /* 0x000fe400097fe4ff */
[----:B------:R-:W-:-:S02]  /*750e0*/  IADD3 R12, P2, PT, R12, UR17, RZ ;  /* 0x000000110c0c7c10 */ /* 0x000fc4000ff5e0ff */
[----:B------:R-:W-:Y:S02]  /*750f0*/  IADD3.X R24, PT, PT, R24, UR8, RZ, P3, !PT ;  /* 0x0000000818187c10 */ /* 0x000fe40009ffe4ff */
[----:B------:R-:W-:Y:S02]  /*75100*/  IADD3 R25, P3, PT, R25, UR17, RZ ;  /* 0x0000001119197c10 */ /* 0x000fe4000ff7e0ff */
        /* <DEDUP_REMOVED lines=15> */
[----:B--2---:R-:W-:-:S04]  /*75200*/  IADD3 R4, P0, PT, R4, UR15, RZ ;  /* 0x0000000f04047c10 */ /* 0x004fc8000ff1e0ff */
[----:B------:R-:W-:Y:S01]  /*75210*/  IADD3.X R5, PT, PT, R5, UR7, RZ, P0, !PT ;  /* 0x0000000705057c10 */ /* 0x000fe200087fe4ff */
[----:B------:R0:W-:Y:S04]  /*75220*/  STL [R1+0x2fec], R4 ;  /* 0x002fec0401007387 */ /* 0x0001e80000100800 */
[----:B------:R-:W-:Y:S01]  /*75230*/  STL [R1+0x2f40], R8 ;  /* 0x002f400801007387 */ /* 0x000fe20000100800 */
[----:B------:R-:W-:-:S03]  /*75240*/  IADD3 R6, P0, PT, R6, UR17, RZ ;  /* 0x0000001106067c10 */ /* 0x000fc6000ff1e0ff */
        /* <DEDUP_REMOVED lines=24> */
[----:B0-----:R-:W2:Y:S01]  /*753d0*/  LDL.LU R4, [R1+0x2ae0] ;  /* 0x002ae00001047983 */ /* 0x001ea20000300800 */
[----:B------:R-:W-:-:S02]  /*753e0*/  IADD3 R3, P6, PT, R3, UR17, RZ ;  /* 0x0000001103037c10 */ /* 0x000fc4000ffde0ff */
[----:B------:R-:W-:-:S03]  /*753f0*/  IADD3.X R2, PT, PT, R2, UR8, RZ, P0, !PT ;  /* 0x0000000802027c10 */ /* 0x000fc600087fe4ff */
[----:B------:R-:W-:Y:S04]  /*75400*/  STL [R1+0x2aa4], R3 ;  /* 0x002aa40301007387 */ /* 0x000fe80000100800 */
[----:B--2---:R0:W-:Y:S04]  /*75410*/  STL [R1+0x323c], R4 ;  /* 0x00323c0401007387 */ /* 0x0041e80000100800 */
[----:B------:R-:W-:Y:S04]  /*75420*/  STL [R1+0x2af0], R2 ;  /* 0x002af00201007387 */ /* 0x000fe80000100800 */
[----:B0-----:R-:W2:Y:S01]  /*75430*/  LDL.LU R4, [R1+0x2a94] ;  /* 0x002a940001047983 */ /* 0x001ea20000300800 */
        /* <DEDUP_REMOVED lines=32> */
[----:B--2---:R-:W-:-:S05]  /*75640*/  IADD3.X R4, PT, PT, R4, UR8, RZ, P5, !PT ;  /* 0x0000000804047c10 */ /* 0x004fca000affe4ff */
[----:B------:R0:W-:Y:S04]  /*75650*/  STL [R1+0x2ae8], R4 ;  /* 0x002ae80401007387 */ /* 0x0001e80000100800 */
[----:B0-----:R-:W2:Y:S02]  /*75660*/  LDL.LU R4, [R1+0x3240] ;  /* 0x0032400001047983 */ /* 0x001ea40000300800 */
[----:B--2---:R-:W-:-:S05]  /*75670*/  IADD3 R4, P5, PT, R4, UR17, RZ ;  /* 0x0000001104047c10 */ /* 0x004fca000ffbe0ff */
[----:B------:R0:W-:Y:S04]  /*75680*/  STL [R1+0x2a94], R4 ;  /* 0x002a940401007387 */ /* 0x0001e80000100800 */
[----:B0-----:R-:W2:Y:S01]  /*75690*/  LDL.LU R4, [R1+0x323c] ;  /* 0x00323c0001047983 */ /* 0x001ea20000300800 */
[----:B----4-:R-:W-:Y:S02]  /*756a0*/  IADD3.X R9, PT, PT, R9, UR8, RZ, P0, !PT ;  /* 0x0000000809097c10 */ /* 0x010fe400087fe4ff */
[----:B---3--:R-:W-:Y:S02]  /*756b0*/  IADD3 R10, P0, PT, R10, UR17, RZ ;  /* 0x000000110a0a7c10 */ /* 0x008fe4000ff1e0ff */
        /* <DEDUP_REMOVED lines=20> */
[----:B--2---:R-:W-:Y:S02]  /*75800*/  IADD3.X R4, PT, PT, R4, UR8, RZ, P3, !PT ;  /* 0x0000000804047c10 */ /* 0x004fe40009ffe4ff */
[----:B------:R-:W-:-:S03]  /*75810*/  IADD3 R8, P3, PT, R8, UR17, RZ ;  /* 0x0000001108087c10 */ /* 0x000fc6000ff7e0ff */
[----:B------:R0:W-:Y:S04]  /*75820*/  STL [R1+0x2ae0], R4 ;  /* 0x002ae00401007387 */ /* 0x0001e80000100800 */
[----:B------:R-:W-:Y:S01]  /*75830*/  STL [R1+0x2acc], R8 ;  /* 0x002acc0801007387 */ /* 0x000fe20000100800 */
[----:B------:R-:W-:-:S03]  /*75840*/  IADD3.X R6, PT, PT, R6, UR8, RZ, P3, !PT ;  /* 0x0000000806067c10 */ /* 0x000fc60009ffe4ff */
        /* <DEDUP_REMOVED lines=26> */
[----:B------:R-:W-:-:S02]  /*759f0*/  IADD3.X R3, PT, PT, R3, UR8, RZ, P5, !PT ;  /* 0x0000000803037c10 */ /* 0x000fc4000affe4ff */
[----:B------:R-:W-:-:S03]  /*75a00*/  IADD3 R2, P5, PT, R2, UR17, RZ ;  /* 0x0000001102027c10 */ /* 0x000fc6000ffbe0ff */
[----:B------:R-:W-:Y:S04]  /*75a10*/  STL [R1+0xf0c], R3 ;  /* 0x000f0c0301007387 */ /* 0x000fe80000100800 */
[----:B--2---:R0:W-:Y:S04]  /*75a20*/  STL [R1+0x3234], R4 ;  /* 0x0032340401007387 */ /* 0x0041e80000100800 */
[----:B------:R-:W-:Y:S04]  /*75a30*/  STL [R1+0x2a3c], R2 ;  /* 0x002a3c0201007387 */ /* 0x000fe80000100800 */
[----:B0-----:R-:W2:Y:S01]  /*75a40*/  LDL.LU R4, [R1+0x2a80] ;  /* 0x002a800001047983 */ /* 0x001ea20000300800 */
[----:B------:R-:W-:-:S05]  /*75a50*/  IADD3.X R0, PT, PT, R0, UR8, RZ, P3, !PT ;  /* 0x0000000800007c10 */ /* 0x000fca0009ffe4ff */
        /* <DEDUP_REMOVED lines=33> */
[----:B0-----:R-:W2:Y:S02]  /*75c70*/  LDL.LU R4, [R1+0x3238] ;  /* 0x0032380001047983 */ /* 0x001ea40000300800 */
[----:B--2---:R-:W-:-:S05]  /*75c80*/  IADD3.X R4, PT, PT, R4, UR8, RZ, P0, !PT ;  /* 0x0000000804047c10 */ /* 0x004fca00087fe4ff */
[----:B------:R0:W-:Y:S04]  /*75c90*/  STL [R1+0x2a80], R4 ;  /* 0x002a800401007387 */ /* 0x0001e80000100800 */
[----:B0-----:R-:W2:Y:S01]  /*75ca0*/  LDL.LU R4, [R1+0x3234] ;  /* 0x0032340001047983 */ /* 0x001ea20000300800 */
[----:B---3--:R-:W-:Y:S02]  /*75cb0*/  IADD3.X R8, PT, PT, R8, UR8, RZ, P2, !PT ;  /* 0x0000000808087c10 */ /* 0x008fe400097fe4ff */
[----:B----4-:R-:W-:Y:S02]  /*75cc0*/  IADD3 R9, P2, PT, R9, UR17, RZ ;  /* 0x0000001109097c10 */ /* 0x010fe4000ff5e0ff */
        /* <DEDUP_REMOVED lines=21> */
[----:B--2---:R-:W-:-:S05]  /*75e20*/  IADD3 R4, P0, PT, R4, UR17, RZ ;  /* 0x0000001104047c10 */ /* 0x004fca000ff1e0ff */
[----:B------:R0:W-:Y:S04]  /*75e30*/  STL [R1+0x2a2c], R4 ;  /* 0x002a2c0401007387 */ /* 0x0001e80000100800 */
        /* <DEDUP_REMOVED lines=6105> */
[----:B------:R-:W-:Y:S02]  /*8dbd0*/  IADD3.X R28, PT, PT, R28, UR8, RZ, P1, !PT ;  /* 0x000000081c1c7c10 */ /* 0x000fe40008ffe4ff */
        /* <DEDUP_REMOVED lines=97> */
[----:B--2---:R-:W-:Y:S02]  /*8e1f0*/  IADD3.X R4, PT, PT, R4, UR8, RZ, P5, !PT ;  /* 0x0000000804047c10 */ /* 0x004fe4000affe4ff */
[----:B------:R-:W-:-:S03]  /*8e200*/  IADD3 R8, P5, PT, R8, UR15, RZ ;  /* 0x0000000f08087c10 */ /* 0x000fc6000ffbe0ff */
[----:B------:R0:W-:Y:S04]  /*8e210*/  STL [R1+0x2ecc], R4 ;  /* 0x002ecc0401007387 */ /* 0x0001e80000100800 */
        /* <DEDUP_REMOVED lines=90> */
[----:B------:R-:W-:Y:S02]  /*8e7c0*/  IADD3 R23, P6, PT, R23, UR15, RZ ;  /* 0x0000000f17177c10 */ /* 0x000fe4000ffde0ff */
[----:B------:R-:W-:Y:S02]  /*8e7d0*/  IADD3.X R16, PT, PT, R16, UR8, RZ, P1, !PT ;  /* 0x0000000810107c10 */ /* 0x000fe40008ffe4ff */
[----:B------:R-:W-:Y:S02]  /*8e7e0*/  IADD3.X R17, PT, PT, R17, UR7, RZ, P0, !PT ;  /* 0x0000000711117c10 */ /* 0x000fe400087fe4ff */
[----:B------:R-:W-:Y:S02]  /*8e7f0*/  IADD3.X R18, PT, PT, R18, UR7, RZ, P2, !PT ;  /* 0x0000000712127c10 */ /* 0x000fe400097fe4ff */
[----:B------:R-:W-:Y:S01]  /*8e800*/  IADD3.X R19, PT, PT, R19, UR7, RZ, P3, !PT ;  /* 0x0000000713137c10 */ /* 0x000fe20009ffe4ff */
[----:B------:R-:W-:Y:S01]  /*8e810*/  UIADD3 UR9, UPT, UPT, UR11, 0x7f, URZ ;  /* 0x0000007f0b097890 */ /* 0x000fe2000fffe0ff */
[----:B------:R-:W-:-:S02]  /*8e820*/  IADD3.X R15, PT, PT, R15, UR7, RZ, P6, !PT ;  /* 0x000000070f0f7c10 */ /* 0x000fc4000b7fe4ff */
[----:B------:R-:W-:Y:S01]  /*8e830*/  IADD3.X R13, PT, PT, R13, UR7, RZ, P4, !PT ;  /* 0x000000070d0d7c10 */ /* 0x000fe2000a7fe4ff */
[----:B------:R-:W-:-:S04]  /*8e840*/  USHF.R.S32.HI UR10, URZ, 0x1f, UR9 ;  /* 0x0000001fff0a7899 */ /* 0x000fc80008011409 */
[----:B------:R-:W-:Y:S02]  /*8e850*/  ULEA.HI UR10, UR10, UR9, URZ, 0x7 ;  /* 0x000000090a0a7291 */ /* 0x000fe4000f8f38ff */
[----:B------:R-:W-:Y:S02]  /*8e860*/  UIADD3 UR4, UPT, UPT, UR4, 0x1, URZ ;  /* 0x0000000104047890 */ /* 0x000fe4000fffe0ff */
[----:B------:R-:W-:-:S04]  /*8e870*/  USHF.R.S32.HI UR10, URZ, 0x7, UR10 ;  /* 0x00000007ff0a7899 */ /* 0x000fc8000801140a */
[----:B------:R-:W-:Y:S01]  /*8e880*/  UISETP.NE.U32.AND UP0, UPT, UR4, UR10, UPT ;  /* 0x0000000a0400728c */ /* 0x000fe2000bf05070 */
[----:B--2---:R-:W-:-:S05]  /*8e890*/  IADD3 R4, P5, PT, R4, UR15, RZ ;  /* 0x0000000f04047c10 */ /* 0x004fca000ffbe0ff */
[----:B------:R0:W-:Y:S04]  /*8e8a0*/  STL [R1+0x2fb0], R4 ;  /* 0x002fb00401007387 */ /* 0x0001e80000100800 */
[----:B0-----:R0:W5:Y:S04]  /*8e8b0*/  LDL.LU R4, [R1+0x3028] ;  /* 0x0030280001047983 */ /* 0x0011680000300800 */
[----:B------:R1:W-:Y:S01]  /*8e8c0*/  STL [R1+0x2f5c], R12 ;  /* 0x002f5c0c01007387 */ /* 0x0003e20000100800 */
[----:B------:R-:W-:-:S03]  /*8e8d0*/  IADD3.X R10, PT, PT, R10, UR7, RZ, P5, !PT ;  /* 0x000000070a0a7c10 */ /* 0x000fc6000affe4ff */
[----:B-1----:R0:W5:Y:S04]  /*8e8e0*/  LDL.LU R12, [R1+0x3024] ;  /* 0x00302400010c7983 */ /* 0x0021680000300800 */
[----:B------:R1:W-:Y:S01]  /*8e8f0*/  STL [R1+0x2fb8], R29 ;  /* 0x002fb81d01007387 */ /* 0x0003e20000100800 */
[----:B------:R-:W-:-:S03]  /*8e900*/  IADD3 R11, P5, PT, R11, UR15, RZ ;  /* 0x0000000f0b0b7c10 */ /* 0x000fc6000ffbe0ff */
[----:B-1----:R0:W5:Y:S04]  /*8e910*/  LDL.LU R29, [R1+0x3020] ;  /* 0x00302000011d7983 */ /* 0x0021680000300800 */
[----:B------:R1:W-:Y:S04]  /*8e920*/  STL [R1+0x2f64], R28 ;  /* 0x002f641c01007387 */ /* 0x0003e80000100800 */
[----:B-1----:R0:W5:Y:S04]  /*8e930*/  LDL.LU R28, [R1+0x301c] ;  /* 0x00301c00011c7983 */ /* 0x0021680000300800 */
[----:B------:R1:W-:Y:S04]  /*8e940*/  STL [R1+0x2fc0], R3 ;  /* 0x002fc00301007387 */ /* 0x0003e80000100800 */
[----:B-1----:R0:W5:Y:S04]  /*8e950*/  LDL.LU R3, [R1+0x3018] ;  /* 0x0030180001037983 */ /* 0x0021680000300800 */
[----:B------:R1:W-:Y:S04]  /*8e960*/  STL [R1+0x2f6c], R2 ;  /* 0x002f6c0201007387 */ /* 0x0003e80000100800 */
[----:B-1----:R0:W5:Y:S04]  /*8e970*/  LDL.LU R2, [R1+0x3014] ;  /* 0x0030140001027983 */ /* 0x0021680000300800 */
[----:B------:R1:W-:Y:S01]  /*8e980*/  STL [R1+0x2fc8], R0 ;  /* 0x002fc80001007387 */ /* 0x0003e20000100800 */
[----:B------:R-:W-:-:S03]  /*8e990*/  IADD3.X R21, PT, PT, R21, UR7, RZ, P5, !PT ;  /* 0x0000000715157c10 */ /* 0x000fc6000affe4ff */
[----:B-1----:R0:W5:Y:S04]  /*8e9a0*/  LDL.LU R0, [R1+0x3010] ;  /* 0x0030100001007983 */ /* 0x0021680000300800 */
[----:B------:R0:W-:Y:S04]  /*8e9b0*/  STL [R1+0x2f74], R8 ;  /* 0x002f740801007387 */ /* 0x0001e80000100800 */
[----:B------:R0:W-:Y:S04]  /*8e9c0*/  STL [R1+0x2fd0], R9 ;  /* 0x002fd00901007387 */ /* 0x0001e80000100800 */
[----:B------:R0:W-:Y:S04]  /*8e9d0*/  STL [R1+0x2f7c], R10 ;  /* 0x002f7c0a01007387 */ /* 0x0001e80000100800 */
[----:B------:R0:W-:Y:S04]  /*8e9e0*/  STL [R1+0x2fd8], R11 ;  /* 0x002fd80b01007387 */ /* 0x0001e80000100800 */
[----:B------:R0:W-:Y:S04]  /*8e9f0*/  STL [R1+0x2f84], R5 ;  /* 0x002f840501007387 */ /* 0x0001e80000100800 */
[----:B------:R0:W-:Y:S04]  /*8ea00*/  STL [R1+0x2fdc], R6 ;  /* 0x002fdc0601007387 */ /* 0x0001e80000100800 */
[----:B------:R0:W-:Y:S04]  /*8ea10*/  STL [R1+0x2f8c], R7 ;  /* 0x002f8c0701007387 */ /* 0x0001e80000100800 */
[----:B------:R0:W-:Y:S04]  /*8ea20*/  STL [R1+0x2fe8], R24 ;  /* 0x002fe81801007387 */ /* 0x0001e80000100800 */
[----:B------:R0:W-:Y:S01]  /*8ea30*/  STL [R1+0x2f94], R25 ;  /* 0x002f941901007387 */ /* 0x0001e20000100800 */
[----:B------:R-:W-:-:S03]  /*8ea40*/  IADD3 R22, P5, PT, R22, UR15, RZ ;  /* 0x0000000f16167c10 */ /* 0x000fc6000ffbe0ff */
        /* <DEDUP_REMOVED lines=8> */
[----:B------:R-:W-:-:S03]  /*8ead0*/  IADD3.X R14, PT, PT, R14, UR7, RZ, P5, !PT ;  /* 0x000000070e0e7c10 */ /* 0x000fc6000affe4ff */
[----:B------:R0:W-:Y:S04]  /*8eae0*/  STL [R1+0x2fb4], R18 ;  /* 0x002fb41201007387 */ /* 0x0001e80000100800 */
[----:B------:R0:W-:Y:S04]  /*8eaf0*/  STL [R1+0x2fbc], R19 ;  /* 0x002fbc1301007387 */ /* 0x0001e80000100800 */
[----:B------:R0:W-:Y:S04]  /*8eb00*/  STL [R1+0x2fd4], R15 ;  /* 0x002fd40f01007387 */ /* 0x0001e80000100800 */
[----:B------:R0:W-:Y:S04]  /*8eb10*/  STL [R1+0x2fc4], R13 ;  /* 0x002fc40d01007387 */ /* 0x0001e80000100800 */
[----:B------:R0:W-:Y:S01]  /*8eb20*/  STL [R1+0x2fcc], R14 ;  /* 0x002fcc0e01007387 */ /* 0x0001e20000100800 */
[----:B------:R-:W-:Y:S05]  /*8eb30*/  BRA.U UP0, `(.L_x_2) ;  /* 0xfffffa4500407547 */ /* 0x000fea000b83ffff */
[----:B0-----:R-:W2:Y:S04]  /*8eb40*/  LDL.LU R8, [R1+0x68c] ;  /* 0x00068c0001087983 */ /* 0x001ea80000300800 */
[----:B--2---:R0:W-:Y:S04]  /*8eb50*/  STL [R1+0x30a4], R8 ;  /* 0x0030a40801007387 */ /* 0x0041e80000100800 */
        /* <DEDUP_REMOVED lines=32> */
[----:B------:R-:W2:Y:S01]  /*8ed60*/  LDL.LU R9, [R1+0x69c] ;  /* 0x00069c0001097983 */ /* 0x000ea20000300800 */
[----:B0----5:R-:W-:-:S03]  /*8ed70*/  IMAD.MOV.U32 R8, RZ, RZ, R12 ;  /* 0x000000ffff087224 */ /* 0x021fc600078e000c */
        /* <DEDUP_REMOVED lines=31> */
[----:B------:R-:W2:Y:S04]  /*8ef70*/  LDL.LU R10, [R1+0x628] ;  /* 0x00062800010a7983 */ /* 0x000ea80000300800 */
[----:B------:R-:W2:Y:S01]  /*8ef80*/  LDL.LU R11, [R1+0x638] ;  /* 0x00063800010b7983 */ /* 0x000ea20000300800 */
[----:B0-----:R-:W-:-:S03]  /*8ef90*/  IMAD.MOV.U32 R9, RZ, RZ, R4 ;  /* 0x000000ffff097224 */ /* 0x001fc600078e0004 */
[----:B------:R-:W3:Y:S04]  /*8efa0*/  LDL.LU R4, [R1+0x648] ;  /* 0x0006480001047983 */ /* 0x000ee80000300800 */
[----:B------:R-:W3:Y:S04]  /*8efb0*/  LDL.LU R5, [R1+0x658] ;  /* 0x0006580001057983 */ /* 0x000ee80000300800 */
[----:B------:R-:W4:Y:S04]  /*8efc0*/  LDL.LU R6, [R1+0x668] ;  /* 0x0006680001067983 */ /* 0x000f280000300800 */
[----:B------:R-:W4:Y:S04]  /*8efd0*/  LDL.LU R7, [R1+0x678] ;  /* 0x0006780001077983 */ /* 0x000f280000300800 */
        /* <DEDUP_REMOVED lines=16> */
[----:B------:R0:W-:Y:S01]  /*8f0e0*/  STL [R1+0x3020], R29 ;  /* 0x0030201d01007387 */ /* 0x0001e20000100800 */
[----:B------:R-:W-:-:S03]  /*8f0f0*/  F2FP.F16.F32.PACK_AB R8, R9, R8 ;  /* 0x000000080908723e */ /* 0x000fc600000000ff */
        /* <DEDUP_REMOVED lines=9> */
[----:B------:R-:W2:Y:S04]  /*8f190*/  LDL.LU R9, [R1+0x3124] ;  /* 0x0031240001097983 */ /* 0x000ea80000300800 */
[----:B------:R0:W-:Y:S04]  /*8f1a0*/  STL [R1+0x9c], R8 ;  /* 0x00009c0801007387 */ /* 0x0001e80000100800 */
[----:B0-----:R-:W2:Y:S02]  /*8f1b0*/  LDL.LU R8, [R1+0x3120] ;  /* 0x0031200001087983 */ /* 0x001ea40000300800 */
[----:B--2---:R-:W-:-:S02]  /*8f1c0*/  F2FP.F16.F32.PACK_AB R8, R9, R8 ;  /* 0x000000080908723e */ /* 0x004fc400000000ff */
        /* <DEDUP_REMOVED lines=61> */
[----:B------:R0:W-:Y:S02]  /*8f5a0*/  STL [R1+0x5c], R2 ;  /* 0x00005c0201007387 */ /* 0x0001e40000100800 */
[----:B0-----:R-:W-:Y:S02]  /*8f5b0*/  F2FP.F16.F32.PACK_AB R2, R0, R28 ;  /* 0x0000001c0002723e */ /* 0x001fe400000000ff */
[----:B------:R-:W-:-:S03]  /*8f5c0*/  F2FP.F16.F32.PACK_AB R0, R3, R29 ;  /* 0x0000001d0300723e */ /* 0x000fc600000000ff */
[----:B------:R0:W-:Y:S04]  /*8f5d0*/  STL [R1+0x58], R2 ;  /* 0x0000580201007387 */ /* 0x0001e80000100800 */
[----:B------:R3:W-:Y:S01]  /*8f5e0*/  STL [R1+0x54], R0 ;  /* 0x0000540001007387 */ /* 0x0007e20000100800 */
[----:B0-----:R-:W-:Y:S02]  /*8f5f0*/  F2FP.F16.F32.PACK_AB R2, R10, R11 ;  /* 0x0000000b0a02723e */ /* 0x001fe400000000ff */
[----:B---3--:R-:W-:Y:S02]  /*8f600*/  F2FP.F16.F32.PACK_AB R0, R4, R5 ;  /* 0x000000050400723e */ /* 0x008fe400000000ff */
[----:B--2---:R-:W-:-:S05]  /*8f610*/  F2FP.F16.F32.PACK_AB R3, R8, R9 ;  /* 0x000000090803723e */ /* 0x004fca00000000ff */
[----:B------:R4:W-:Y:S04]  /*8f620*/  STL [R1+0x50], R3 ;  /* 0x0000500301007387 */ /* 0x0009e80000100800 */
[----:B------:R0:W-:Y:S01]  /*8f630*/  STL [R1+0x4c], R2 ;  /* 0x00004c0201007387 */ /* 0x0001e20000100800 */
[----:B----4-:R-:W-:-:S03]  /*8f640*/  F2FP.F16.F32.PACK_AB R3, R6, R7 ;  /* 0x000000070603723e */ /* 0x010fc600000000ff */
[----:B------:R1:W-:Y:S01]  /*8f650*/  STL [R1+0x48], R0 ;  /* 0x0000480001007387 */ /* 0x0003e20000100800 */
[----:B0-----:R-:W-:-:S03]  /*8f660*/  F2FP.F16.F32.PACK_AB R2, R24, R25 ;  /* 0x000000191802723e */ /* 0x001fc600000000ff */
[----:B------:R0:W-:Y:S01]  /*8f670*/  STL [R1+0x44], R3 ;  /* 0x0000440301007387 */ /* 0x0001e20000100800 */
[----:B-1----:R-:W-:-:S03]  /*8f680*/  F2FP.F16.F32.PACK_AB R0, R26, R27 ;  /* 0x0000001b1a00723e */ /* 0x002fc600000000ff */
[----:B------:R1:W-:Y:S01]  /*8f690*/  STL [R1+0x40], R2 ;  /* 0x0000400201007387 */ /* 0x0003e20000100800 */
[----:B0-----:R-:W-:-:S03]  /*8f6a0*/  F2FP.F16.F32.PACK_AB R3, R20, R21 ;  /* 0x000000151403723e */ /* 0x001fc600000000ff */
[----:B------:R0:W-:Y:S04]  /*8f6b0*/  STL [R1+0x3c], R0 ;  /* 0x00003c0001007387 */ /* 0x0001e80000100800 */
[----:B------:R2:W-:Y:S01]  /*8f6c0*/  STL [R1+0x38], R3 ;  /* 0x0000380301007387 */ /* 0x0005e20000100800 */
[----:B-1----:R-:W-:Y:S02]  /*8f6d0*/  F2FP.F16.F32.PACK_AB R2, R22, R23 ;  /* 0x000000171602723e */ /* 0x002fe400000000ff */
[----:B0-----:R-:W-:-:S03]  /*8f6e0*/  F2FP.F16.F32.PACK_AB R0, R16, R17 ;  /* 0x000000111000723e */ /* 0x001fc600000000ff */
[----:B------:R0:W-:Y:S01]  /*8f6f0*/  STL [R1+0x34], R2 ;  /* 0x0000340201007387 */ /* 0x0001e20000100800 */
[----:B--2---:R-:W-:-:S03]  /*8f700*/  F2FP.F16.F32.PACK_AB R3, R18, R19 ;  /* 0x000000131203723e */ /* 0x004fc600000000ff */
[----:B------:R1:W-:Y:S04]  /*8f710*/  STL [R1+0x30], R0 ;  /* 0x0000300001007387 */ /* 0x0003e80000100800 */
[----:B------:R-:W-:Y:S04]  /*8f720*/  STL [R1+0x2c], R3 ;  /* 0x00002c0301007387 */ /* 0x000fe80000100800 */
[----:B------:R-:W2:Y:S01]  /*8f730*/  LDL.LU R7, [R1+0x6b4] ;  /* 0x0006b40001077983 */ /* 0x000ea20000300800 */
[----:B0-----:R-:W-:Y:S02]  /*8f740*/  F2FP.F16.F32.PACK_AB R2, R12, R13 ;  /* 0x0000000d0c02723e */ /* 0x001fe400000000ff */
[----:B-1----:R-:W-:-:S03]  /*8f750*/  F2FP.F16.F32.PACK_AB R0, R14, R15 ;  /* 0x0000000f0e00723e */ /* 0x002fc600000000ff */
        /* <DEDUP_REMOVED lines=20> */
[----:B------:R-:W3:Y:S04]  /*8f8a0*/  LDL.LU R6, [R1+0x6d4] ;  /* 0x0006d40001067983 */ /* 0x000ee80000300800 */
[----:B---3--:R0:W-:Y:S04]  /*8f8b0*/  STL [R1+0x3058], R6 ;  /* 0x0030580601007387 */ /* 0x0081e80000100800 */
[----:B0-----:R-:W3:Y:S04]  /*8f8c0*/  LDL.LU R6, [R1+0x6a4] ;  /* 0x0006a40001067983 */ /* 0x001ee80000300800 */
        /* <DEDUP_REMOVED lines=17> */
[----:B0-----:R-:W2:Y:S04]  /*8f9e0*/  LDL.LU R6, [R1+0x680] ;  /* 0x0006800001067983 */ /* 0x001ea80000300800 */
[----:B------:R-:W3:Y:S04]  /*8f9f0*/  LDL.LU R5, [R1+0x6f4] ;  /* 0x0006f40001057983 */ /* 0x000ee80000300800 */
[----:B---3--:R0:W-:Y:S04]  /*8fa00*/  STL [R1+0x3054], R5 ;  /* 0x0030540501007387 */ /* 0x0081e80000100800 */
[----:B0-----:R-:W3:Y:S04]  /*8fa10*/  LDL.LU R5, [R1+0x6c4] ;  /* 0x0006c40001057983 */ /* 0x001ee80000300800 */
[----:B------:R-:W4:Y:S04]  /*8fa20*/  LDL.LU R4, [R1+0x714] ;  /* 0x0007140001047983 */ /* 0x000f280000300800 */
[----:B----4-:R0:W-:Y:S04]  /*8fa30*/  STL [R1+0x3050], R4 ;  /* 0x0030500401007387 */ /* 0x0101e80000100800 */
[----:B0-----:R-:W4:Y:S04]  /*8fa40*/  LDL.LU R4, [R1+0x6e4] ;  /* 0x0006e40001047983 */ /* 0x001f280000300800 */
[----:B------:R-:W2:Y:S04]  /*8fa50*/  LDL.LU R11, [R1+0x6b0] ;  /* 0x0006b000010b7983 */ /* 0x000ea80000300800 */
[----:B--2---:R0:W-:Y:S04]  /*8fa60*/  STL [R1+0x304c], R11 ;  /* 0x00304c0b01007387 */ /* 0x0041e80000100800 */
[----:B0-----:R-:W2:Y:S04]  /*8fa70*/  LDL.LU R11, [R1+0x704] ;  /* 0x00070400010b7983 */ /* 0x001ea80000300800 */
        /* <DEDUP_REMOVED lines=27> */
[----:B------:R-:W2:Y:S01]  /*8fc30*/  LDL.LU R29, [R1+0x768] ;  /* 0x00076800011d7983 */ /* 0x000ea20000300800 */
[----:B------:R-:W-:-:S03]  /*8fc40*/  F2FP.F16.F32.PACK_AB R7, R6, R7 ;  /* 0x000000070607723e */ /* 0x000fc600000000ff */
        /* <DEDUP_REMOVED lines=49> */
[----:B------:R0:W-:Y:S04]  /*8ff60*/  STL [R1], R7 ;  /* 0x0000000701007387 */ /* 0x0001e80000100800 */
[----:B0-----:R-:W2:Y:S02]  /*8ff70*/  LDL.LU R7, [R1+0x305c] ;  /* 0x00305c0001077983 */ /* 0x001ea40000300800 */
[----:B--2---:R-:W-:-:S02]  /*8ff80*/  F2FP.F16.F32.PACK_AB R7, R6, R7 ;  /* 0x000000070607723e */ /* 0x004fc400000000ff */
[----:B------:R-:W3:Y:S02]  /*8ff90*/  LDL.LU R6, [R1+0x3058] ;  /* 0x0030580001067983 */ /* 0x000ee40000300800 */
[----:B---3--:R-:W-:Y:S02]  /*8ffa0*/  F2FP.F16.F32.PACK_AB R6, R5, R6 ;  /* 0x000000060506723e */ /* 0x008fe400000000ff */
[----:B------:R-:W4:Y:S02]  /*8ffb0*/  LDL.LU R5, [R1+0x3054] ;  /* 0x0030540001057983 */ /* 0x000f240000300800 */
[----:B----4-:R-:W-:Y:S02]  /*8ffc0*/  F2FP.F16.F32.PACK_AB R5, R4, R5 ;  /* 0x000000050405723e */ /* 0x010fe400000000ff */
[----:B------:R-:W2:Y:S02]  /*8ffd0*/  LDL.LU R4, [R1+0x3050] ;  /* 0x0030500001047983 */ /* 0x000ea40000300800 */
[----:B--2---:R-:W-:-:S02]  /*8ffe0*/  F2FP.F16.F32.PACK_AB R4, R11, R4 ;  /* 0x000000040b04723e */ /* 0x004fc400000000ff */
[----:B------:R-:W2:Y:S02]  /*8fff0*/  LDL.LU R11, [R1+0x304c] ;  /* 0x00304c00010b7983 */ /* 0x000ea40000300800 */
[----:B--2---:R-:W-:Y:S02]  /*90000*/  F2FP.F16.F32.PACK_AB R11, R10, R11 ;  /* 0x0000000b0a0b723e */ /* 0x004fe400000000ff */
[----:B------:R-:W2:Y:S02]  /*90010*/  LDL.LU R10, [R1+0x3048] ;  /* 0x00304800010a7983 */ /* 0x000ea40000300800 */
[----:B--2---:R-:W-:Y:S02]  /*90020*/  F2FP.F16.F32.PACK_AB R10, R9, R10 ;  /* 0x0000000a090a723e */ /* 0x004fe400000000ff */
        /* <DEDUP_REMOVED lines=16> */
[----:B------:R-:W2:Y:S01]  /*90130*/  LDL.LU R29, [R1+0x3024] ;  /* 0x00302400011d7983 */ /* 0x000ea20000300800 */
[----:B------:R-:W-:Y:S02]  /*90140*/  F2FP.F16.F32.PACK_AB R16, R3, R16 ;  /* 0x000000100310723e */ /* 0x000fe400000000ff */
[----:B------:R-:W-:Y:S02]  /*90150*/  F2FP.F16.F32.PACK_AB R23, R28, R23 ;  /* 0x000000171c17723e */ /* 0x000fe400000000ff */
[----:B------:R-:W-:Y:S02]  /*90160*/  F2FP.F16.F32.PACK_AB R22, R0, R22 ;  /* 0x000000160016723e */ /* 0x000fe400000000ff */
[----:B------:R-:W-:-:S02]  /*90170*/  F2FP.F16.F32.PACK_AB R21, R2, R21 ;  /* 0x000000150215723e */ /* 0x000fc400000000ff */
[----:B--2---:R-:W-:Y:S02]  /*90180*/  F2FP.F16.F32.PACK_AB R17, R29, R17 ;  /* 0x000000111d11723e */ /* 0x004fe400000000ff */
[----:B------:R-:W2:Y:S04]  /*90190*/  LDL.LU R29, [R1+0x3020] ;  /* 0x00302000011d7983 */ /* 0x000ea80000300800 */
[----:B------:R-:W3:Y:S04]  /*901a0*/  LDL.LU R3, [R1+0x301c] ;  /* 0x00301c0001037983 */ /* 0x000ee80000300800 */
[----:B------:R-:W3:Y:S04]  /*901b0*/  LDL.LU R28, [R1+0x3018] ;  /* 0x00301800011c7983 */ /* 0x000ee80000300800 */
[----:B------:R-:W4:Y:S04]  /*901c0*/  LDL.LU R0, [R1+0x3014] ;  /* 0x0030140001007983 */ /* 0x000f280000300800 */
[----:B------:R-:W4:Y:S01]  /*901d0*/  LDL.LU R2, [R1+0x3010] ;  /* 0x0030100001027983 */ /* 0x000f220000300800 */
[----:B------:R-:W-:-:S02]  /*901e0*/  F2FP.F16.F32.PACK_AB R20, R24, R20 ;  /* 0x000000141814723e */ /* 0x000fc400000000ff */
[----:B------:R-:W-:Y:S02]  /*901f0*/  F2FP.F16.F32.PACK_AB R27, R25, R27 ;  /* 0x0000001b191b723e */ /* 0x000fe400000000ff */
[----:B--2---:R-:W-:Y:S02]  /*90200*/  F2FP.F16.F32.PACK_AB R26, R26, R29 ;  /* 0x0000001d1a1a723e */ /* 0x004fe400000000ff */
[----:B---3--:R-:W-:Y:S02]  /*90210*/  F2FP.F16.F32.PACK_AB R25, R28, R3 ;  /* 0x000000031c19723e */ /* 0x008fe400000000ff */
[----:B----4-:R-:W-:-:S07]  /*90220*/  F2FP.F16.F32.PACK_AB R24, R2, R0 ;  /* 0x000000000218723e */ /* 0x010fce00000000ff */
.L_x_1:
[----:B0-----:R-:W0:Y:S01]  /*90230*/  S2R R2, SR_CgaCtaId ;  /* 0x0000000000027919 */ /* 0x001e220000008800 */
[----:B------:R-:W-:Y:S01]  /*90240*/  MOV R3, 0x400 ;  /* 0x0000040000037802 */ /* 0x000fe20000000f00 */
[----:B------:R-:W2:Y:S01]  /*90250*/  LDCU UR4, c[0x0][0x3b4] ;  /* 0x00007680ff0477ac */ /* 0x000ea20008000800 */
[----:B------:R3:W-:Y:S01]  /*90260*/  STL [R1+0x306c], R6 ;  /* 0x00306c0601007387 */ /* 0x0007e20000100800 */
[----:B------:R-:W4:Y:S01]  /*90270*/  LDCU.64 UR8, c[0x0][0x398] ;  /* 0x00007300ff0877ac */ /* 0x000f220008000a00 */
[----:B-1----:R-:W1:Y:S01]  /*90280*/  S2R R28, SR_TID.X ;  /* 0x00000000001c7919 */ /* 0x002e620000002100 */
[----:B------:R-:W5:Y:S01]  /*90290*/  LDCU.64 UR6, c[0x0][0x390] ;  /* 0x00007200ff0677ac */ /* 0x000f620008000a00 */
[----:B---3--:R-:W3:Y:S01]  /*902a0*/  LDL.LU R6, [R1+0x3008] ;  /* 0x0030080001067983 */ /* 0x008ee20000300800 */
[----:B------:R-:W0:Y:S03]  /*902b0*/  LDCU UR5, c[0x0][0x39c] ;  /* 0x00007380ff0577ac */ /* 0x000e260008000800 */
[----:B------:R2:W-:Y:S01]  /*902c0*/  STL [R1+0x3068], R7 ;  /* 0x0030680701007387 */ /* 0x0005e20000100800 */
[----:B------:R-:W1:Y:S01]  /*902d0*/  LDCU UR10, c[0x0][0x39c] ;  /* 0x00007380ff0a77ac */ /* 0x000e620008000800 */
[----:B------:R-:W1:Y:S01]  /*902e0*/  LDCU UR11, c[0x0][0x39c] ;  /* 0x00007380ff0b77ac */ /* 0x000e620008000800 */
[----:B------:R-:W3:Y:S01]  /*902f0*/  LDCU UR14, c[0x0][0x39c] ;  /* 0x00007380ff0e77ac */ /* 0x000ee20008000800 */
[----:B--2---:R-:W2:Y:S01]  /*90300*/  LDL.LU R7, [R1+0x590] ;  /* 0x0005900001077983 */ /* 0x004ea20000300800 */
[----:B0-----:R-:W-:-:S03]  /*90310*/  LEA R29, R2, R3, 0x18 ;  /* 0x00000003021d7211 */ /* 0x001fc600078ec0ff */
[----:B------:R-:W2:Y:S01]  /*90320*/  LDL.LU R3, [R1+0x3004] ;  /* 0x0030040001037983 */ /* 0x000ea20000300800 */
[C---:B-1----:R-:W-:Y:S01]  /*90330*/  IMAD.SHL.U32 R0, R28.reuse, 0x80, RZ ;  /* 0x000000801c007824 */ /* 0x042fe200078e00ff */
[----:B------:R-:W-:-:S05]  /*90340*/  LOP3.LUT R2, R28, 0x20, RZ, 0xc0, !PT ;  /* 0x000000201c027812 */ /* 0x000fca00078ec0ff */
[----:B------:R-:W-:Y:S01]  /*90350*/  IMAD R2, R2, 0x10, R29 ;  /* 0x0000001002027824 */ /* 0x000fe200078e021d */
[----:B------:R-:W-:Y:S01]  /*90360*/  STL [R1+0xa0], R29 ;  /* 0x0000a01d01007387 */ /* 0x000fe20000100800 */
[----:B------:R-:W-:Y:S01]  /*90370*/  BAR.SYNC.DEFER_BLOCKING 0x0 ;  /* 0x0000000000007b1d */ /* 0x000fe20000010000 */
[----:B--2---:R-:W-:Y:S01]  /*90380*/  LOP3.LUT R0, R3, 0xc00, R0, 0xf8, !PT ;  /* 0x00000c0003007812 */ /* 0x004fe200078ef800 */
[C---:B------:R-:W-:Y:S02]  /*90390*/  IMAD.SHL.U32 R3, R28.reuse, 0x200, RZ ;  /* 0x000002001c037824 */ /* 0x040fe400078e00ff */
[----:B------:R-:W-:-:S05]  /*903a0*/  IMAD.SHL.U32 R28, R28, 0x4, RZ ;  /* 0x000000041c1c7824 */ /* 0x000fca00078e00ff */
[----:B------:R-:W-:Y:S02]  /*903b0*/  LOP3.LUT R0, R0, 0x70, R28, 0x78, !PT ;  /* 0x0000007000007812 */ /* 0x000fe400078e781c */
[----:B------:R-:W0:Y:S03]  /*903c0*/  S2R R28, SR_TID.X ;  /* 0x00000000001c7919 */ /* 0x000e260000002100 */
[----:B------:R-:W-:Y:S01]  /*903d0*/  IMAD.IADD R2, R0, 0x1, R2 ;  /* 0x0000000100027824 */ /* 0x000fe200078e0202 */
[----:B0-----:R-:W-:-:S04]  /*903e0*/  SHF.R.U32.HI R28, RZ, 0x4, R28 ;  /* 0x00000004ff1c7819 */ /* 0x001fc8000001161c */
[----:B------:R-:W-:-:S05]  /*903f0*/  LOP3.LUT R0, R7, 0x1fc, R28, 0xfe, !PT ;  /* 0x000001fc07007812 */ /* 0x000fca00078efe1c */
[----:B------:R0:W-:Y:S02]  /*90400*/  STL [R1+0x1b0], R0 ;  /* 0x0001b00001007387 */ /* 0x0001e40000100800 */
[----:B0-----:R-:W-:-:S05]  /*90410*/  LOP3.LUT R0, R7, 0x1bc, R28, 0xfe, !PT ;  /* 0x000001bc07007812 */ /* 0x001fca00078efe1c */
[----:B------:R0:W-:Y:S02]  /*90420*/  STL [R1+0x1a8], R0 ;  /* 0x0001a80001007387 */ /* 0x0001e40000100800 */
[----:B0-----:R-:W-:-:S05]  /*90430*/  LOP3.LUT R0, R7, 0x17c, R28, 0xfe, !PT ;  /* 0x0000017c07007812 */ /* 0x001fca00078efe1c */
[----:B------:R0:W-:Y:S02]  /*90440*/  STL [R1+0x198], R0 ;  /* 0x0001980001007387 */ /* 0x0001e40000100800 */
[----:B0-----:R-:W-:-:S05]  /*90450*/  LOP3.LUT R0, R7, 0x13c, R28, 0xfe, !PT ;  /* 0x0000013c07007812 */ /* 0x001fca00078efe1c */
[----:B------:R0:W-:Y:S02]  /*90460*/  STL [R1+0x188], R0 ;  /* 0x0001880001007387 */ /* 0x0001e40000100800 */
[----:B0-----:R-:W-:-:S05]  /*90470*/  LOP3.LUT R0, R7, 0xfc, R28, 0xfe, !PT ;  /* 0x000000fc07007812 */ /* 0x001fca00078efe1c */
[----:B------:R0:W-:Y:S02]  /*90480*/  STL [R1+0x180], R0 ;  /* 0x0001800001007387 */ /* 0x0001e40000100800 */
[----:B0-----:R-:W0:Y:S01]  /*90490*/  S2R R0, SR_TID.X ;  /* 0x0000000000007919 */ /* 0x001e220000002100 */
[----:B------:R-:W-:Y:S01]  /*904a0*/  LOP3.LUT R3, R3, 0xc00, RZ, 0xc0, !PT ;  /* 0x00000c0003037812 */ /* 0x000fe200078ec0ff */
[----:B------:R-:W-:-:S03]  /*904b0*/  VIADD R29, R28, 0x3c ;  /* 0x0000003c1c1d7836 */ /* 0x000fc60000000000 */
[----:B---3--:R-:W-:Y:S01]  /*904c0*/  LOP3.LUT R3, R3, 0x1f0, R6, 0xf8, !PT ;  /* 0x000001f003037812 */ /* 0x008fe200078ef806 */
[----:B------:R-:W-:Y:S01]  /*904d0*/  VIADD R6, R28, 0x7c ;  /* 0x0000007c1c067836 */ /* 0x000fe20000000000 */
[C---:B------:R-:W-:Y:S02]  /*904e0*/  LOP3.LUT R28, R7.reuse, 0xbc, R28, 0xfe, !PT ;  /* 0x000000bc071c7812 */ /* 0x040fe400078efe1c */
[C---:B------:R-:W-:Y:S02]  /*904f0*/  LOP3.LUT R29, R7.reuse, R29, RZ, 0xfc, !PT ;  /* 0x0000001d071d7212 */ /* 0x040fe400078efcff */
[----:B------:R-:W-:Y:S01]  /*90500*/  LOP3.LUT R6, R7, R6, RZ, 0xfc, !PT ;  /* 0x0000000607067212 */ /* 0x000fe200078efcff */
[----:B------:R-:W-:Y:S04]  /*90510*/  STL [R1+0x17c], R28 ;  /* 0x00017c1c01007387 */ /* 0x000fe80000100800 */
[----:B------:R-:W-:Y:S04]  /*90520*/  STL [R1+0x12c], R29 ;  /* 0x00012c1d01007387 */ /* 0x000fe80000100800 */
[----:B------:R1:W-:Y:S01]  /*90530*/  STL [R1+0x170], R6 ;  /* 0x0001700601007387 */ /* 0x0003e20000100800 */
[----:B0-----:R-:W-:-:S04]  /*90540*/  SHF.R.U32.HI R0, RZ, 0x4, R0 ;  /* 0x00000004ff007819 */ /* 0x001fc80000011600 */
[----:B------:R-:W-:-:S04]  /*90550*/  SGXT.U32 R0, R0, 0x2 ;  /* 0x000000020000781a */ /* 0x000fc80000000000 */
[----:B-1----:R-:W-:-:S05]  /*90560*/  LOP3.LUT R6, R7, 0x8, R0, 0xfe, !PT ;  /* 0x0000000807067812 */ /* 0x002fca00078efe00 */
        /* <DEDUP_REMOVED lines=228> */
[----:B------:R0:W-:Y:S01]  /*913b0*/  STL [R1+0x2e8], R6 ;  /* 0x0002e80601007387 */ /* 0x0001e20000100800 */
[C---:B------:R-:W-:Y:S02]  /*913c0*/  LOP3.LUT R28, R7.reuse, R0, RZ, 0xfc, !PT ;  /* 0x00000000071c7212 */ /* 0x040fe400078efcff */
[C-C-:B0-----:R-:W-:Y:S02]  /*913d0*/  LOP3.LUT R6, R7.reuse, 0x1f0, R0.reuse, 0xfe, !PT ;  /* 0x000001f007067812 */ /* 0x141fe400078efe00 */
[----:B------:R-:W-:-:S03]  /*913e0*/  LOP3.LUT R29, R7, 0x4, R0, 0xfe, !PT ;  /* 0x00000004071d7812 */ /* 0x000fc600078efe00 */
[----:B------:R0:W-:Y:S02]  /*913f0*/  STL [R1+0x2ec], R6 ;  /* 0x0002ec0601007387 */ /* 0x0001e40000100800 */
[C-C-:B0-----:R-:W-:Y:S02]  /*91400*/  LOP3.LUT R6, R7.reuse, 0x1f4, R0.reuse, 0xfe, !PT ;  /* 0x000001f407067812 */ /* 0x141fe400078efe00 */
[----:B------:R-:W-:-:S03]  /*91410*/  LOP3.LUT R0, R7, 0x1f8, R0, 0xfe, !PT ;  /* 0x000001f807007812 */ /* 0x000fc600078efe00 */
[----:B------:R0:W-:Y:S04]  /*91420*/  STL [R1+0x2f0], R6 ;  /* 0x0002f00601007387 */ /* 0x0001e80000100800 */
[----:B------:R1:W-:Y:S04]  /*91430*/  STS.128 [R2], R24 ;  /* 0x0000001802007388 */ /* 0x0003e80000000c00 */
[----:B0-----:R-:W2:Y:S04]  /*91440*/  LDL.LU R6, [R1+0x306c] ;  /* 0x00306c0001067983 */ /* 0x001ea80000300800 */
[----:B------:R-:W2:Y:S04]  /*91450*/  LDL.LU R7, [R1+0x3068] ;  /* 0x0030680001077983 */ /* 0x000ea80000300800 */
[----:B------:R0:W-:Y:S04]  /*91460*/  STL [R1+0x2bc], R0 ;  /* 0x0002bc0001007387 */ /* 0x0001e80000100800 */
[----:B-1----:R-:W3:Y:S01]  /*91470*/  LDL.LU R27, [R1+0xa0] ;  /* 0x0000a000011b7983 */ /* 0x002ee20000300800 */
[----:B0-----:R-:W0:Y:S03]  /*91480*/  S2R R0, SR_TID.X ;  /* 0x0000000000007919 */ /* 0x001e260000002100 */
[----:B------:R-:W-:Y:S04]  /*91490*/  STS.128 [R2+0x100], R20 ;  /* 0x0001001402007388 */ /* 0x000fe80000000c00 */
[----:B------:R1:W-:Y:S04]  /*914a0*/  STS.128 [R2+0x80], R16 ;  /* 0x0000801002007388 */ /* 0x0003e80000000c00 */
[----:B------:R0:W-:Y:S04]  /*914b0*/  STS.128 [R2+0x180], R12 ;  /* 0x0001800c02007388 */ /* 0x0001e80000000c00 */
[----:B-1----:R-:W2:Y:S04]  /*914c0*/  LDL.LU R16, [R1+0x10] ;  /* 0x0000100001107983 */ /* 0x002ea80000300800 */
[----:B------:R-:W2:Y:S01]  /*914d0*/  LDL.LU R17, [R1+0x14] ;  /* 0x0000140001117983 */ /* 0x000ea20000300800 */
[----:B0-----:R-:W-:-:S03]  /*914e0*/  LOP3.LUT R3, R3, 0x20, R0, 0x78, !PT ;  /* 0x0000002003037812 */ /* 0x001fc600078e7800 */
[----:B------:R-:W2:Y:S01]  /*914f0*/  LDL.LU R18, [R1+0x18] ;  /* 0x0000180001127983 */ /* 0x000ea20000300800 */
[----:B------:R-:W-:-:S03]  /*91500*/  LOP3.LUT R0, R3, 0x40, RZ, 0x3c, !PT ;  /* 0x0000004003007812 */ /* 0x000fc600078e3cff */
[----:B------:R-:W2:Y:S01]  /*91510*/  LDL.LU R19, [R1+0x1c] ;  /* 0x00001c0001137983 */ /* 0x000ea20000300800 */
[----:B------:R-:W-:Y:S06]  /*91520*/  BAR.SYNC.DEFER_BLOCKING 0x0 ;  /* 0x0000000000007b1d */ /* 0x000fec0000010000 */
[----:B------:R-:W2:Y:S04]  /*91530*/  LDL.LU R12, [R1+0x40] ;  /* 0x00004000010c7983 */ /* 0x000ea80000300800 */
[----:B------:R-:W2:Y:S04]  /*91540*/  LDL.LU R13, [R1+0x44] ;  /* 0x00004400010d7983 */ /* 0x000ea80000300800 */
[----:B------:R-:W2:Y:S04]  /*91550*/  LDL.LU R14, [R1+0x48] ;  /* 0x00004800010e7983 */ /* 0x000ea80000300800 */
[----:B------:R-:W2:Y:S01]  /*91560*/  LDL.LU R15, [R1+0x4c] ;  /* 0x00004c00010f7983 */ /* 0x000ea20000300800 */
[----:B---3--:R-:W-:-:S05]  /*91570*/  IMAD.IADD R25, R27, 0x1, R3 ;  /* 0x000000011b197824 */ /* 0x008fca00078e0203 */
[----:B------:R-:W0:Y:S01]  /*91580*/  LDS.128 R20, [R25] ;  /* 0x0000000019147984 */ /* 0x000e220000000c00 */
[----:B------:R-:W-:-:S03]  /*91590*/  IMAD.IADD R0, R27, 0x1, R0 ;  /* 0x000000011b007824 */ /* 0x000fc600078e0200 */
[----:B------:R-:W-:Y:S04]  /*915a0*/  STL [R1+0x110], R25 ;  /* 0x0001101901007387 */ /* 0x000fe80000100800 */
[----:B------:R-:W-:Y:S04]  /*915b0*/  STL [R1+0x100], R0 ;  /* 0x0001000001007387 */ /* 0x000fe80000100800 */
[----:B0-----:R-:W-:Y:S04]  /*915c0*/  STL.64 [R1+0xb0], R20 ;  /* 0x0000b01401007387 */ /* 0x001fe80000100a00 */
[----:B------:R-:W-:Y:S04]  /*915d0*/  STL.64 [R1+0xb8], R22 ;  /* 0x0000b81601007387 */ /* 0x000fe80000100a00 */
[----:B------:R-:W0:Y:S04]  /*915e0*/  LDS.128 R20, [R25+0x200] ;  /* 0x0002000019147984 */ /* 0x000e280000000c00 */
[----:B0-----:R-:W-:Y:S04]  /*915f0*/  STL.64 [R1+0xc0], R20 ;  /* 0x0000c01401007387 */ /* 0x001fe80000100a00 */
[----:B------:R-:W-:Y:S04]  /*91600*/  STL.64 [R1+0xc8], R22 ;  /* 0x0000c81601007387 */ /* 0x000fe80000100a00 */
[----:B------:R-:W0:Y:S04]  /*91610*/  LDS.128 R20, [R0] ;  /* 0x0000000000147984 */ /* 0x000e280000000c00 */
[----:B0-----:R-:W-:Y:S04]  /*91620*/  STL.64 [R1+0xa0], R20 ;  /* 0x0000a01401007387 */ /* 0x001fe80000100a00 */
[----:B------:R-:W-:Y:S04]  /*91630*/  STL.64 [R1+0xa8], R22 ;  /* 0x0000a81601007387 */ /* 0x000fe80000100a00 */
[----:B------:R-:W0:Y:S01]  /*91640*/  LDS.128 R20, [R0+0x200] ;  /* 0x0002000000147984 */ /* 0x000e220000000c00 */
[----:B------:R-:W-:Y:S06]  /*91650*/  BAR.SYNC.DEFER_BLOCKING 0x0 ;  /* 0x0000000000007b1d */ /* 0x000fec0000010000 */
[----:B------:R-:W-:Y:S04]  /*91660*/  STS.128 [R2], R8 ;  /* 0x0000000802007388 */ /* 0x000fe80000000c00 */
[----:B0-----:R-:W-:Y:S04]  /*91670*/  STL.64 [R1+0x3030], R22 ;  /* 0x0030301601007387 */ /* 0x001fe80000100a00 */
[----:B------:R0:W-:Y:S04]  /*91680*/  STL.64 [R1+0x3028], R20 ;  /* 0x0030281401007387 */ /* 0x0001e80000100a00 */
[----:B--2---:R1:W-:Y:S04]  /*91690*/  STS.128 [R2+0x100], R4 ;  /* 0x0001000402007388 */ /* 0x0043e80000000c00 */
        /* <DEDUP_REMOVED lines=8> */
[----:B-1----:R-:W2:Y:S04]  /*91720*/  LDL.LU R4, [R1] ;  /* 0x0000000001047983 */ /* 0x002ea80000300800 */
[----:B------:R-:W2:Y:S04]  /*91730*/  LDL.LU R5, [R1+0x4] ;  /* 0x0000040001057983 */ /* 0x000ea80000300800 */
[----:B------:R-:W2:Y:S04]  /*91740*/  LDL.LU R6, [R1+0x8] ;  /* 0x0000080001067983 */ /* 0x000ea80000300800 */
[----:B------:R-:W2:Y:S04]  /*91750*/  LDL.LU R7, [R1+0xc] ;  /* 0x00000c0001077983 */ /* 0x000ea80000300800 */
[----:B------:R-:W-:Y:S04]  /*91760*/  STS.128 [R2+0x180], R16 ;  /* 0x0001801002007388 */ /* 0x000fe80000000c00 */
[----:B--2---:R-:W-:Y:S01]  /*91770*/  STS.128 [R2+0x80], R4 ;  /* 0x0000800402007388 */ /* 0x004fe20000000c00 */
[----:B------:R-:W-:Y:S06]  /*91780*/  BAR.SYNC.DEFER_BLOCKING 0x0 ;  /* 0x0000000000007b1d */ /* 0x000fec0000010000 */
[----:B------:R-:W0:Y:S04]  /*91790*/  LDS.128 R16, [R25] ;  /* 0x0000000019107984 */ /* 0x000e280000000c00 */
[----:B------:R-:W1:Y:S04]  /*917a0*/  LDS.128 R4, [R25+0x200] ;  /* 0x0002000019047984 */ /* 0x000e680000000c00 */
[----:B0-----:R0:W-:Y:S04]  /*917b0*/  STL.64 [R1+0xe0], R16 ;  /* 0x0000e01001007387 */ /* 0x0011e80000100a00 */
[----:B------:R2:W-:Y:S04]  /*917c0*/  STL.64 [R1+0xe8], R18 ;  /* 0x0000e81201007387 */ /* 0x0005e80000100a00 */
[----:B0-----:R-:W3:Y:S04]  /*917d0*/  LDL.LU R16, [R1+0x50] ;  /* 0x0000500001107983 */ /* 0x001ee80000300800 */
[----:B-1----:R-:W-:Y:S04]  /*917e0*/  STL.64 [R1+0xd0], R4 ;  /* 0x0000d00401007387 */ /* 0x002fe80000100a00 */
[----:B------:R-:W-:Y:S04]  /*917f0*/  STL.64 [R1+0xd8], R6 ;  /* 0x0000d80601007387 */ /* 0x000fe80000100a00 */
[----:B------:R-:W0:Y:S04]  /*91800*/  LDS.128 R4, [R0] ;  /* 0x0000000000047984 */ /* 0x000e280000000c00 */
[----:B------:R-:W3:Y:S04]  /*91810*/  LDL.LU R17, [R1+0x54] ;  /* 0x0000540001117983 */ /* 0x000ee80000300800 */
[----:B--2---:R-:W2:Y:S04]  /*91820*/  LDL.LU R18, [R1+0x58] ;  /* 0x0000580001127983 */ /* 0x004ea80000300800 */
[----:B------:R-:W2:Y:S04]  /*91830*/  LDL.LU R19, [R1+0x5c] ;  /* 0x00005c0001137983 */ /* 0x000ea80000300800 */
[----:B0-----:R-:W-:Y:S04]  /*91840*/  STL.64 [R1+0x10], R4 ;  /* 0x0000100401007387 */ /* 0x001fe80000100a00 */
[----:B------:R-:W-:Y:S04]  /*91850*/  STL.64 [R1+0x18], R6 ;  /* 0x0000180601007387 */ /* 0x000fe80000100a00 */
[----:B------:R-:W0:Y:S01]  /*91860*/  LDS.128 R4, [R0+0x200] ;  /* 0x0002000000047984 */ /* 0x000e220000000c00 */
[----:B------:R-:W-:Y:S06]  /*91870*/  BAR.SYNC.DEFER_BLOCKING 0x0 ;  /* 0x0000000000007b1d */ /* 0x000fec0000010000 */
[----:B------:R1:W-:Y:S04]  /*91880*/  STS.128 [R2+0x100], R20 ;  /* 0x0001001402007388 */ /* 0x0003e80000000c00 */
[----:B0-----:R-:W-:Y:S04]  /*91890*/  STL.64 [R1], R4 ;  /* 0x0000000401007387 */ /* 0x001fe80000100a00 */
[----:B------:R-:W-:Y:S04]  /*918a0*/  STL.64 [R1+0x8], R6 ;  /* 0x0000080601007387 */ /* 0x000fe80000100a00 */
[----:B------:R-:W2:Y:S04]  /*918b0*/  LDL.LU R3, [R1+0x300c] ;  /* 0x00300c0001037983 */ /* 0x000ea80000300800 */
[----:B-1----:R-:W2:Y:S04]  /*918c0*/  LDL.LU R20, [R1+0x90] ;  /* 0x0000900001147983 */ /* 0x002ea80000300800 */
[----:B------:R-:W2:Y:S04]  /*918d0*/  LDL.LU R21, [R1+0x94] ;  /* 0x0000940001157983 */ /* 0x000ea80000300800 */
[----:B------:R-:W2:Y:S04]  /*918e0*/  LDL.LU R22, [R1+0x98] ;  /* 0x0000980001167983 */ /* 0x000ea80000300800 */
[----:B------:R-:W2:Y:S04]  /*918f0*/  LDL.LU R23, [R1+0x9c] ;  /* 0x00009c0001177983 */ /* 0x000ea80000300800 */
[----:B--2---:R-:W-:Y:S04]  /*91900*/  STL.64 [R1+0x3040], R22 ;  /* 0x0030401601007387 */ /* 0x004fe80000100a00 */
[----:B------:R0:W-:Y:S04]  /*91910*/  STL.64 [R1+0x3038], R20 ;  /* 0x0030381401007387 */ /* 0x0001e80000100a00 */
[----:B0-----:R-:W2:Y:S04]  /*91920*/  LDL.LU R20, [R1+0x80] ;  /* 0x0000800001147983 */ /* 0x001ea80000300800 */
        /* <DEDUP_REMOVED lines=9> */
[----:B---3--:R-:W-:Y:S04]  /*919c0*/  STS.128 [R2], R8 ;  /* 0x0000000802007388 */ /* 0x008fe80000000c00 */
[----:B------:R-:W-:Y:S04]  /*919d0*/  STS.128 [R2+0x80], R12 ;  /* 0x0000800c02007388 */ /* 0x000fe80000000c00 */
[----:B------:R-:W-:Y:S01]  /*919e0*/  STS.128 [R2+0x180], R16 ;  /* 0x0001801002007388 */ /* 0x000fe20000000c00 */
[----:B------:R-:W-:Y:S06]  /*919f0*/  BAR.SYNC.DEFER_BLOCKING 0x0 ;  /* 0x0000000000007b1d */ /* 0x000fec0000010000 */
[----:B------:R-:W0:Y:S04]  /*91a00*/  LDS.128 R4, [R25] ;  /* 0x0000000019047984 */ /* 0x000e280000000c00 */
[----:B------:R-:W1:Y:S04]  /*91a10*/  LDS.128 R8, [R25+0x200] ;  /* 0x0002000019087984 */ /* 0x000e680000000c00 */
[----:B------:R-:W3:Y:S04]  /*91a20*/  LDS.128 R12, [R0] ;  /* 0x00000000000c7984 */ /* 0x000ee80000000c00 */
[----:B------:R-:W0:Y:S01]  /*91a30*/  LDS.128 R16, [R0+0x200] ;  /* 0x0002000000107984 */ /* 0x000e220000000c00 */
[----:B------:R-:W-:Y:S06]  /*91a40*/  BAR.SYNC.DEFER_BLOCKING 0x0 ;  /* 0x0000000000007b1d */ /* 0x000fec0000010000 */
[----:B--2---:R-:W-:Y:S04]  /*91a50*/  STL.64 [R1+0x3060], R22 ;  /* 0x0030601601007387 */ /* 0x004fe80000100a00 */
[----:B------:R2:W-:Y:S04]  /*91a60*/  STL.64 [R1+0x3058], R20 ;  /* 0x0030581401007387 */ /* 0x0005e80000100a00 */
[----:B--2---:R-:W2:Y:S04]  /*91a70*/  LDL.LU R20, [R1+0x60] ;  /* 0x0000600001147983 */ /* 0x004ea80000300800 */
[----:B------:R-:W2:Y:S04]  /*91a80*/  LDL.LU R21, [R1+0x64] ;  /* 0x0000640001157983 */ /* 0x000ea80000300800 */
[----:B------:R-:W2:Y:S04]  /*91a90*/  LDL.LU R22, [R1+0x68] ;  /* 0x0000680001167983 */ /* 0x000ea80000300800 */
[----:B------:R-:W2:Y:S04]  /*91aa0*/  LDL.LU R23, [R1+0x6c] ;  /* 0x00006c0001177983 */ /* 0x000ea80000300800 */
[----:B------:R-:W3:Y:S04]  /*91ab0*/  LDL.LU R27, [R1+0xf0] ;  /* 0x0000f000011b7983 */ /* 0x000ee80000300800 */
[----:B------:R-:W3:Y:S04]  /*91ac0*/  LDL.LU R26, [R1+0xf4] ;  /* 0x0000f400011a7983 */ /* 0x000ee80000300800 */
[----:B0-----:R-:W-:Y:S04]  /*91ad0*/  STL [R1+0x301c], R4 ;  /* 0x00301c0401007387 */ /* 0x001fe80000100800 */
[----:B------:R0:W-:Y:S04]  /*91ae0*/  STL [R1+0x3018], R5 ;  /* 0x0030180501007387 */ /* 0x0001e80000100800 */
[----:B------:R1:W-:Y:S04]  /*91af0*/  STL [R1+0x3014], R6 ;  /* 0x0030140601007387 */ /* 0x0003e80000100800 */
[----:B------:R-:W-:Y:S04]  /*91b00*/  STL [R1+0x3010], R7 ;  /* 0x0030100701007387 */ /* 0x000fe80000100800 */
[----:B0-----:R-:W3:Y:S01]  /*91b10*/  LDL.LU R5, [R1+0x160] ;  /* 0x0001600001057983 */ /* 0x001ee20000300800 */
[----:B-1----:R-:W0:Y:S03]  /*91b20*/  LDC R6, c[0x0][0x3b8] ;  /* 0x0000ee00ff067b82 */ /* 0x002e260000000800 */
[----:B------:R-:W-:Y:S04]  /*91b30*/  STL [R1+0x3024], R10 ;  /* 0x0030240a01007387 */ /* 0x000fe80000100800 */
[----:B------:R1:W-:Y:S04]  /*91b40*/  STL [R1+0x3020], R11 ;  /* 0x0030200b01007387 */ /* 0x0003e80000100800 */
[----:B-1----:R-:W3:Y:S04]  /*91b50*/  LDL.LU R11, [R1+0xb0] ;  /* 0x0000b000010b7983 */ /* 0x002ee80000300800 */
[----:B--2---:R1:W-:Y:S04]  /*91b60*/  STS.128 [R2], R20 ;  /* 0x0000001402007388 */ /* 0x0043e80000000c00 */
[----:B-1----:R-:W2:Y:S04]  /*91b70*/  LDL.LU.64 R22, [R1+0x3060] ;  /* 0x0030600001167983 */ /* 0x002ea80000300a00 */
[----:B------:R-:W2:Y:S04]  /*91b80*/  LDL.LU.64 R20, [R1+0x3058] ;  /* 0x0030580001147983 */ /* 0x000ea80000300a00 */
[----:B--2---:R1:W-:Y:S04]  /*91b90*/  STS.128 [R2+0x100], R20 ;  /* 0x0001001402007388 */ /* 0x0043e80000000c00 */
[----:B-1----:R-:W2:Y:S04]  /*91ba0*/  LDL.LU.64 R22, [R1+0x3050] ;  /* 0x0030500001167983 */ /* 0x002ea80000300a00 */
[----:B------:R-:W2:Y:S04]  /*91bb0*/  LDL.LU.64 R20, [R1+0x3048] ;  /* 0x0030480001147983 */ /* 0x000ea80000300a00 */
[----:B------:R-:W3:Y:S04]  /*91bc0*/  LDL.LU R7, [R1+0xa0] ;  /* 0x0000a00001077983 */ /* 0x000ee80000300800 */
[----:B------:R-:W3:Y:S04]  /*91bd0*/  LDL.LU R10, [R1+0xc0] ;  /* 0x0000c000010a7983 */ /* 0x000ee80000300800 */
[----:B--2---:R1:W-:Y:S04]  /*91be0*/  STS.128 [R2+0x80], R20 ;  /* 0x0000801402007388 */ /* 0x0043e80000000c00 */
[----:B-1----:R-:W2:Y:S04]  /*91bf0*/  LDL.LU.64 R22, [R1+0x3040] ;  /* 0x0030400001167983 */ /* 0x002ea80000300a00 */
[----:B------:R-:W2:Y:S01]  /*91c00*/  LDL.LU.64 R20, [R1+0x3038] ;  /* 0x0030380001147983 */ /* 0x000ea20000300a00 */
[C---:B------:R-:W-:Y:S01]  /*91c10*/  IMAD R24, R3.reuse, UR4, RZ ;  /* 0x0000000403187c24 */ /* 0x040fe2000f8e02ff */
[----:B----4-:R-:W-:Y:S01]  /*91c20*/  ISETP.GE.AND P0, PT, R3, UR8, PT ;  /* 0x0000000803007c0c */ /* 0x010fe2000bf06270 */
[----:B0-----:R-:W-:Y:S01]  /*91c30*/  IMAD R3, R28, R6, RZ ;  /* 0x000000061c037224 */ /* 0x001fe200078e02ff */
[----:B------:R-:W0:Y:S02]  /*91c40*/  LDCU UR8, c[0x0][0x39c] ;  /* 0x00007380ff0877ac */ /* 0x000e240008000800 */
[----:B-----5:R-:W-:-:S02]  /*91c50*/  LEA R0, P1, R24, UR6, 0x1 ;  /* 0x0000000618007c11 */ /* 0x020fc4000f8208ff */
[----:B------:R-:W-:Y:S01]  /*91c60*/  ISETP.LT.AND P5, PT, R28, UR9, !P0 ;  /* 0x000000091c007c0c */ /* 0x000fe2000c7a1270 */
[----:B------:R-:W1:Y:S01]  /*91c70*/  LDCU UR4, c[0x0][0x39c] ;  /* 0x00007380ff0477ac */ /* 0x000e620008000800 */
[C---:B------:R-:W-:Y:S01]  /*91c80*/  ISETP.LT.AND P4, PT, R29.reuse, UR5, !P0 ;  /* 0x000000051d007c0c */ /* 0x040fe2000c781270 */
[-C--:B------:R-:W-:Y:S01]  /*91c90*/  IMAD R29, R29, R6.reuse, RZ ;  /* 0x000000061d1d7224 */ /* 0x080fe200078e02ff */
[C---:B---3--:R-:W-:Y:S01]  /*91ca0*/  ISETP.LT.AND P2, PT, R27.reuse, UR10, !P0 ;  /* 0x0000000a1b007c0c */ /* 0x048fe2000c741270 */
[----:B------:R-:W-:Y:S01]  /*91cb0*/  IMAD R27, R27, R6, RZ ;  /* 0x000000061b1b7224 */ /* 0x000fe200078e02ff */
[----:B------:R-:W3:Y:S02]  /*91cc0*/  LDCU UR5, c[0x0][0x39c] ;  /* 0x00007380ff0577ac */ /* 0x000ee40008000800 */
[----:B------:R-:W-:Y:S01]  /*91cd0*/  LEA R28, P3, R29, R0, 0x1 ;  /* 0x000000001d1c7211 */ /* 0x000fe200078608ff */
[----:B------:R-:W4:Y:S01]  /*91ce0*/  LDCU UR6, c[0x0][0x39c] ;  /* 0x00007380ff0677ac */ /* 0x000f220008000800 */
[----:B------:R-:W5:Y:S01]  /*91cf0*/  LDCU UR9, c[0x0][0x39c] ;  /* 0x00007380ff0977ac */ /* 0x000f620008000800 */
[----:B--2---:R2:W-:Y:S02]  /*91d00*/  STS.128 [R2+0x180], R20 ;  /* 0x0001801402007388 */ /* 0x0045e40000000c00 */
[----:B--2---:R-:W-:-:S02]  /*91d10*/  LEA.HI.X.SX32 R2, R24, UR7, 0x1, P1 ;  /* 0x0000000718027c11 */ /* 0x004fc400088f0eff */
[----:B------:R-:W2:Y:S01]  /*91d20*/  LDL.LU.64 R22, [R1+0x3030] ;  /* 0x0030300001167983 */ /* 0x000ea20000300a00 */
[----:B------:R-:W-:Y:S01]  /*91d30*/  BAR.SYNC.DEFER_BLOCKING 0x0 ;  /* 0x0000000000007b1d */ /* 0x000fe20000010000 */
[----:B------:R-:W-:-:S04]  /*91d40*/  LEA R24, P1, R3, R0, 0x1 ;  /* 0x0000000003187211 */ /* 0x000fc800078208ff */
[----:B------:R-:W-:Y:S01]  /*91d50*/  LEA.HI.X.SX32 R25, R3, R2, 0x1, P1 ;  /* 0x0000000203197211 */ /* 0x000fe200008f0eff */
[C---:B------:R-:W-:Y:S01]  /*91d60*/  IMAD R3, R26.reuse, R6, RZ ;  /* 0x000000061a037224 */ /* 0x040fe200078e02ff */
[----:B------:R-:W-:Y:S01]  /*91d70*/  ISETP.LT.AND P1, PT, R26, UR11, !P0 ;  /* 0x0000000b1a007c0c */ /* 0x000fe2000c721270 */
[----:B------:R-:W2:Y:S01]  /*91d80*/  LDL.LU.64 R20, [R1+0x3028] ;  /* 0x0030280001147983 */ /* 0x000ea20000300a00 */
[----:B------:R-:W-:Y:S01]  /*91d90*/  LEA.HI.X.SX32 R29, R29, R2, 0x1, P3 ;  /* 0x000000021d1d7211 */ /* 0x000fe200018f0eff */
[----:B------:R-:W1:Y:S01]  /*91da0*/  LDCU UR7, c[0x0][0x39c] ;  /* 0x00007380ff0777ac */ /* 0x000e620008000800 */
[-C--:B------:R-:W-:Y:S01]  /*91db0*/  LEA R26, P6, R3, R0.reuse, 0x1 ;  /* 0x00000000031a7211 */ /* 0x080fe200078c08ff */
[----:B------:R-:W3:Y:S01]  /*91dc0*/  LDL.LU R4, [R1+0x104] ;  /* 0x0001040001047983 */ /* 0x000ee20000300800 */
[----:B0-----:R-:W-:Y:S01]  /*91dd0*/  ISETP.LT.AND P3, PT, R5, UR8, !P0 ;  /* 0x0000000805007c0c */ /* 0x001fe2000c761270 */
[----:B------:R-:W0:Y:S02]  /*91de0*/  LDCU UR8, c[0x0][0x39c] ;  /* 0x00007380ff0877ac */ /* 0x000e240008000800 */
[----:B------:R-:W4:Y:S04]  /*91df0*/  LDL.LU R6, [R1+0x108] ;  /* 0x0001080001067983 */ /* 0x000f280000300800 */
[----:B------:R-:W3:Y:S04]  /*91e00*/  LDL.LU R5, [R1+0x10c] ;  /* 0x00010c0001057983 */ /* 0x000ee80000300800 */
[----:B------:R0:W-:Y:S02]  /*91e10*/  @P5 STG.E.U16 desc[UR12][R24.64], R11 ;  /* 0x0000000b18005986 */ /* 0x0001e4000c10150c */
[----:B0-----:R-:W-:-:S04]  /*91e20*/  LEA R24, P5, R27, R0, 0x1 ;  /* 0x000000001b187211 */ /* 0x001fc800078a08ff */
[-C--:B------:R-:W-:Y:S02]  /*91e30*/  LEA.HI.X.SX32 R25, R27, R2.reuse, 0x1, P5 ;  /* 0x000000021b197211 */ /* 0x080fe400028f0eff */
[----:B------:R-:W-:Y:S02]  /*91e40*/  LEA.HI.X.SX32 R27, R3, R2, 0x1, P6 ;  /* 0x00000002031b7211 */ /* 0x000fe400030f0eff */
[----:B------:R-:W3:Y:S04]  /*91e50*/  LDL.LU R3, [R1+0xf8] ;  /* 0x0000f80001037983 */ /* 0x000ee80000300800 */
[----:B------:R0:W-:Y:S04]  /*91e60*/  @P4 STG.E.U16 desc[UR12][R28.64], R7 ;  /* 0x000000071c004986 */ /* 0x0001e8000c10150c */
[----:B------:R1:W-:Y:S01]  /*91e70*/  @P2 STG.E.U16 desc[UR12][R24.64], R10 ;  /* 0x0000000a18002986 */ /* 0x0003e2000c10150c */
[----:B0-----:R-:W0:Y:S03]  /*91e80*/  LDC R29, c[0x0][0x3b8] ;  /* 0x0000ee00ff1d7b82 */ /* 0x001e260000000800 */
[----:B-1----:R-:W4:Y:S01]  /*91e90*/  LDL.LU R25, [R1+0xfc] ;  /* 0x0000fc0001197983 */ /* 0x002f220000300800 */
[----:B------:R-:W-:-:S03]  /*91ea0*/  PRMT R28, R7, 0x7632, R28 ;  /* 0x00007632071c7816 */ /* 0x000fc6000000001c */
[----:B------:R-:W5:Y:S04]  /*91eb0*/  LDL.LU R7, [R1+0xb4] ;  /* 0x0000b40001077983 */ /* 0x000f680000300800 */
[----:B--2---:R1:W-:Y:S02]  /*91ec0*/  @P1 STG.E.U16 desc[UR12][R26.64], R20 ;  /* 0x000000141a001986 */ /* 0x0043e4000c10150c */
[----:B-1----:R-:W-:Y:S02]  /*91ed0*/  PRMT R20, R11, 0x7632, R20 ;  /* 0x000076320b147816 */ /* 0x002fe40000000014 */
[C---:B---3--:R-:W-:Y:S01]  /*91ee0*/  ISETP.LT.AND P5, PT, R3.reuse, UR14, !P0 ;  /* 0x0000000e03007c0c */ /* 0x048fe2000c7a1270 */
[----:B0-----:R-:W-:-:S05]  /*91ef0*/  IMAD R3, R3, R29, RZ ;  /* 0x0000001d03037224 */ /* 0x001fca00078e02ff */
[----:B------:R-:W-:-:S04]  /*91f00*/  LEA R26, P1, R3, R0, 0x1 ;  /* 0x00000000031a7211 */ /* 0x000fc800078208ff */
[----:B------:R-:W-:Y:S01]  /*91f10*/  LEA.HI.X.SX32 R27, R3, R2, 0x1, P1 ;  /* 0x00000002031b7211 */ /* 0x000fe200008f0eff */
[CC--:B------:R-:W-:Y:S01]  /*91f20*/  IMAD R3, R4.reuse, R29.reuse, RZ ;  /* 0x0000001d04037224 */ /* 0x0c0fe200078e02ff */
[----:B------:R-:W-:Y:S01]  /*91f30*/  ISETP.LT.AND P1, PT, R4, UR5, !P0 ;  /* 0x0000000504007c0c */ /* 0x000fe2000c721270 */
[----:B------:R-:W0:Y:S01]  /*91f40*/  LDCU UR5, c[0x0][0x39c] ;  /* 0x00007380ff0577ac */ /* 0x000e220008000800 */
[----:B------:R-:W2:Y:S01]  /*91f50*/  LDL.LU R4, [R1+0x11c] ;  /* 0x00011c0001047983 */ /* 0x000ea20000300800 */
[C---:B----4-:R-:W-:Y:S01]  /*91f60*/  ISETP.LT.AND P2, PT, R25.reuse, UR4, !P0 ;  /* 0x0000000419007c0c */ /* 0x050fe2000c741270 */
[----:B------:R-:W-:Y:S01]  /*91f70*/  IMAD R25, R25, R29, RZ ;  /* 0x0000001d19197224 */ /* 0x000fe200078e02ff */
[----:B------:R-:W1:Y:S01]  /*91f80*/  LDCU UR4, c[0x0][0x39c] ;  /* 0x00007380ff0477ac */ /* 0x000e620008000800 */
[----:B------:R3:W-:Y:S03]  /*91f90*/  @P5 STG.E.U16 desc[UR12][R26.64], R20 ;  /* 0x000000141a005986 */ /* 0x0007e6000c10150c */
[C---:B------:R-:W-:Y:S01]  /*91fa0*/  LEA R24, P4, R25.reuse, R0, 0x1 ;  /* 0x0000000019187211 */ /* 0x040fe200078808ff */
[----:B------:R-:W4:Y:S03]  /*91fb0*/  LDL.LU R11, [R1+0xa4] ;  /* 0x0000a400010b7983 */ /* 0x000f260000300800 */
[----:B------:R-:W-:-:S02]  /*91fc0*/  LEA.HI.X.SX32 R25, R25, R2, 0x1, P4 ;  /* 0x0000000219197211 */ /* 0x000fc400020f0eff */
[C---:B---3--:R-:W-:Y:S02]  /*91fd0*/  LEA R26, P4, R3.reuse, R0, 0x1 ;  /* 0x00000000031a7211 */ /* 0x048fe400078808ff */
[----:B------:R-:W-:Y:S02]  /*91fe0*/  PRMT R20, R10, 0x7632, R20 ;  /* 0x000076320a147816 */ /* 0x000fe40000000014 */
[----:B------:R-:W-:Y:S01]  /*91ff0*/  LEA.HI.X.SX32 R27, R3, R2, 0x1, P4 ;  /* 0x00000002031b7211 */ /* 0x000fe200020f0eff */
[CC--:B------:R-:W-:Y:S01]  /*92000*/  IMAD R3, R5.reuse, R29.reuse, RZ ;  /* 0x0000001d05037224 */ /* 0x0c0fe200078e02ff */
[----:B------:R3:W-:Y:S01]  /*92010*/  @P2 STG.E.U16 desc[UR12][R24.64], R28 ;  /* 0x0000001c18002986 */ /* 0x0007e2000c10150c */
[C---:B------:R-:W-:Y:S01]  /*92020*/  ISETP.LT.AND P2, PT, R6.reuse, UR6, !P0 ;  /* 0x0000000606007c0c */ /* 0x040fe2000c741270 */
[----:B------:R-:W0:Y:S02]  /*92030*/  LDCU UR6, c[0x0][0x39c] ;  /* 0x00007380ff0677ac */ /* 0x000e240008000800 */
[----:B------:R5:W-:Y:S01]  /*92040*/  @P1 STG.E.U16 desc[UR12][R26.64], R20 ;  /* 0x000000141a001986 */ /* 0x000be2000c10150c */
[----:B-1----:R-:W-:Y:S01]  /*92050*/  ISETP.LT.AND P4, PT, R5, UR4, !P0 ;  /* 0x0000000405007c0c */ /* 0x002fe2000c781270 */
[----:B------:R-:W1:Y:S01]  /*92060*/  LDCU UR4, c[0x0][0x39c] ;  /* 0x00007380ff0477ac */ /* 0x000e620008000800 */
[----:B---3--:R-:W-:-:S02]  /*92070*/  IMAD R25, R6, R29, RZ ;  /* 0x0000001d06197224 */ /* 0x008fc400078e02ff */
[----:B------:R-:W3:Y:S01]  /*92080*/  LDL.LU R6, [R1+0xc4] ;  /* 0x0000c40001067983 */ /* 0x000ee20000300800 */
[----:B-----5:R-:W-:-:S03]  /*92090*/  LEA R26, P5, R3, R0, 0x1 ;  /* 0x00000000031a7211 */ /* 0x020fc600078a08ff */
[----:B------:R-:W5:Y:S01]  /*920a0*/  LDL.LU R10, [R1+0x124] ;  /* 0x00012400010a7983 */ /* 0x000f620000300800 */
[----:B------:R-:W-:-:S03]  /*920b0*/  LEA.HI.X.SX32 R27, R3, R2, 0x1, P5 ;  /* 0x00000002031b7211 */ /* 0x000fc600028f0eff */
[----:B------:R-:W3:Y:S04]  /*920c0*/  LDL.LU R5, [R1+0x128] ;  /* 0x0001280001057983 */ /* 0x000ee80000300800 */
[----:B------:R-:W3:Y:S01]  /*920d0*/  LDL.LU R3, [R1+0x114] ;  /* 0x0001140001037983 */ /* 0x000ee20000300800 */
[C---:B------:R-:W-:Y:S02]  /*920e0*/  LEA R24, P1, R25.reuse, R0, 0x1 ;  /* 0x0000000019187211 */ /* 0x040fe400078208ff */
[----:B------:R-:W-:Y:S02]  /*920f0*/  PRMT R20, R20, 0x7632, R20 ;  /* 0x0000763214147816 */ /* 0x000fe40000000014 */
[----:B------:R-:W-:-:S05]  /*92100*/  LEA.HI.X.SX32 R25, R25, R2, 0x1, P1 ;  /* 0x0000000219197211 */ /* 0x000fca00008f0eff */
[----:B------:R0:W-:Y:S04]  /*92110*/  @P2 STG.E.U16 desc[UR12][R24.64], R20 ;  /* 0x0000001418002986 */ /* 0x0001e8000c10150c */
[----:B------:R1:W-:Y:S04]  /*92120*/  @P4 STG.E.U16 desc[UR12][R26.64], R7 ;  /* 0x000000071a004986 */ /* 0x0003e8000c10150c */
[----:B0-----:R-:W5:Y:S01]  /*92130*/  LDL.LU R25, [R1+0x118] ;  /* 0x0001180001197983 */ /* 0x001f620000300800 */
[C---:B--2---:R-:W-:Y:S01]  /*92140*/  ISETP.LT.AND P4, PT, R4.reuse, UR8, !P0 ;  /* 0x0000000804007c0c */ /* 0x044fe2000c781270 */
[-C--:B------:R-:W-:Y:S01]  /*92150*/  IMAD R20, R4, R29.reuse, RZ ;  /* 0x0000001d04147224 */ /* 0x080fe200078e02ff */
[----:B------:R-:W0:Y:S01]  /*92160*/  LDCU UR8, c[0x0][0x39c] ;  /* 0x00007380ff0877ac */ /* 0x000e220008000800 */
[C---:B---3--:R-:W-:Y:S01]  /*92170*/  ISETP.LT.AND P5, PT, R3.reuse, UR7, !P0 ;  /* 0x0000000703007c0c */ /* 0x048fe2000c7a1270 */
[----:B------:R-:W-:Y:S01]  /*92180*/  IMAD R3, R3, R29, RZ ;  /* 0x0000001d03037224 */ /* 0x000fe200078e02ff */
[----:B------:R-:W2:Y:S04]  /*92190*/  LDCU UR7, c[0x0][0x39c] ;  /* 0x00007380ff0777ac */ /* 0x000ea80008000800 */
[----:B-1----:R-:W-:-:S04]  /*921a0*/  LEA R26, P2, R3, R0, 0x1 ;  /* 0x00000000031a7211 */ /* 0x002fc800078408ff */
[----:B------:R-:W-:Y:S02]  /*921b0*/  LEA.HI.X.SX32 R27, R3, R2, 0x1, P2 ;  /* 0x00000002031b7211 */ /* 0x000fe400010f0eff */
[----:B------:R-:W3:Y:S04]  /*921c0*/  LDL.LU R3, [R1+0x120] ;  /* 0x0001200001037983 */ /* 0x000ee80000300800 */
[----:B------:R-:W2:Y:S04]  /*921d0*/  LDL.LU R4, [R1+0x12c] ;  /* 0x00012c0001047983 */ /* 0x000ea80000300800 */
[----:B----4-:R1:W-:Y:S04]  /*921e0*/  @P5 STG.E.U16 desc[UR12][R26.64], R11 ;  /* 0x0000000b1a005986 */ /* 0x0103e8000c10150c */
[----:B-1----:R-:W4:Y:S01]  /*921f0*/  LDL.LU R27, [R1+0x178] ;  /* 0x00017800011b7983 */ /* 0x002f220000300800 */
[C---:B-----5:R-:W-:Y:S01]  /*92200*/  ISETP.LT.AND P1, PT, R25.reuse, UR5, !P0 ;  /* 0x0000000519007c0c */ /* 0x060fe2000c721270 */
[----:B------:R-:W-:Y:S01]  /*92210*/  IMAD R25, R25, R29, RZ ;  /* 0x0000001d19197224 */ /* 0x000fe200078e02ff */
[----:B------:R-:W1:Y:S04]  /*92220*/  LDCU UR5, c[0x0][0x39c] ;  /* 0x00007380ff0577ac */ /* 0x000e680008000800 */
[----:B------:R-:W-:-:S02]  /*92230*/  LEA R24, P2, R25, R0, 0x1 ;  /* 0x0000000019187211 */ /* 0x000fc400078408ff */
[----:B------:R-:W-:Y:S02]  /*92240*/  LEA R26, P6, R20, R0, 0x1 ;  /* 0x00000000141a7211 */ /* 0x000fe400078c08ff */
[----:B------:R-:W-:-:S05]  /*92250*/  LEA.HI.X.SX32 R25, R25, R2, 0x1, P2 ;  /* 0x0000000219197211 */ /* 0x000fca00010f0eff */
[----:B------:R5:W-:Y:S01]  /*92260*/  @P1 STG.E.U16 desc[UR12][R24.64], R6 ;  /* 0x0000000618001986 */ /* 0x000be2000c10150c */
[C---:B---3--:R-:W-:Y:S01]  /*92270*/  ISETP.LT.AND P5, PT, R3.reuse, UR4, !P0 ;  /* 0x0000000403007c0c */ /* 0x048fe2000c7a1270 */
[----:B------:R-:W-:Y:S01]  /*92280*/  IMAD R3, R3, R29, RZ ;  /* 0x0000001d03037224 */ /* 0x000fe200078e02ff */
[----:B------:R-:W2:Y:S04]  /*92290*/  LDCU UR4, c[0x0][0x39c] ;  /* 0x00007380ff0477ac */ /* 0x000ea80008000800 */
[----:B-----5:R-:W-:-:S04]  /*922a0*/  LEA R24, P1, R3, R0, 0x1 ;  /* 0x0000000003187211 */ /* 0x020fc800078208ff */
[-C--:B------:R-:W-:Y:S01]  /*922b0*/  LEA.HI.X.SX32 R25, R3, R2.reuse, 0x1, P1 ;  /* 0x0000000203197211 */ /* 0x080fe200008f0eff */
[----:B------:R-:W-:Y:S01]  /*922c0*/  IMAD R3, R5, R29, RZ ;  /* 0x0000001d05037224 */ /* 0x000fe200078e02ff */
[----:B----4-:R-:W-:Y:S02]  /*922d0*/  ISETP.LT.AND P2, PT, R27, UR9, !P0 ;  /* 0x000000091b007c0c */ /* 0x010fe4000c741270 */
[----:B------:R-:W-:-:S05]  /*922e0*/  LEA.HI.X.SX32 R27, R20, R2, 0x1, P6 ;  /* 0x00000002141b7211 */ /* 0x000fca00030f0eff */
[----:B------:R3:W-:Y:S01]  /*922f0*/  @P4 STG.E.U16 desc[UR12][R26.64], R21 ;  /* 0x000000151a004986 */ /* 0x0007e2000c10150c */
[----:B-1----:R-:W-:Y:S01]  /*92300*/  ISETP.LT.AND P4, PT, R5, UR5, !P0 ;  /* 0x0000000505007c0c */ /* 0x002fe2000c781270 */
[C---:B------:R-:W-:Y:S01]  /*92310*/  IMAD R20, R10.reuse, R29, RZ ;  /* 0x0000001d0a147224 */ /* 0x040fe200078e02ff */
[----:B------:R-:W-:Y:S01]  /*92320*/  ISETP.LT.AND P1, PT, R10, UR6, !P0 ;  /* 0x000000060a007c0c */ /* 0x000fe2000c721270 */
[----:B------:R-:W1:Y:S01]  /*92330*/  LDCU UR5, c[0x0][0x39c] ;  /* 0x00007380ff0577ac */ /* 0x000e620008000800 */
[----:B------:R-:W-:Y:S01]  /*92340*/  PRMT R28, R11, 0x7632, R28 ;  /* 0x000076320b1c7816 */ /* 0x000fe2000000001c */
[----:B------:R-:W4:Y:S01]  /*92350*/  LDCU UR6, c[0x0][0x39c] ;  /* 0x00007380ff0677ac */ /* 0x000f220008000800 */
[----:B---3--:R-:W-:Y:S02]  /*92360*/  PRMT R21, R7, 0x7632, R21 ;  /* 0x0000763207157816 */ /* 0x008fe40000000015 */
[C---:B------:R-:W-:Y:S01]  /*92370*/  LEA R26, P6, R3.reuse, R0, 0x1 ;  /* 0x00000000031a7211 */ /* 0x040fe200078c08ff */
[----:B------:R-:W3:Y:S04]  /*92380*/  LDL.LU R7, [R1+0x134] ;  /* 0x0001340001077983 */ /* 0x000ee80000300800 */
[----:B------:R5:W-:Y:S01]  /*92390*/  @P5 STG.E.U16 desc[UR12][R24.64], R21 ;  /* 0x0000001518005986 */ /* 0x000be2000c10150c */
[----:B------:R-:W-:-:S03]  /*923a0*/  LEA.HI.X.SX32 R27, R3, R2, 0x1, P6 ;  /* 0x00000002031b7211 */ /* 0x000fc600030f0eff */
[----:B------:R-:W4:Y:S01]  /*923b0*/  LDL.LU R5, [R1+0x138] ;  /* 0x0001380001057983 */ /* 0x000f220000300800 */
[----:B-----5:R-:W-:-:S03]  /*923c0*/  PRMT R21, R6, 0x7632, R21 ;  /* 0x0000763206157816 */ /* 0x020fc60000000015 */
[----:B------:R-:W5:Y:S04]  /*923d0*/  LDL.LU R6, [R1+0xb8] ;  /* 0x0000b80001067983 */ /* 0x000f680000300800 */
[----:B------:R-:W4:Y:S04]  /*923e0*/  LDL.LU R10, [R1+0xa8] ;  /* 0x0000a800010a7983 */ /* 0x000f280000300800 */
[----:B------:R-:W4:Y:S01]  /*923f0*/  LDL.LU R3, [R1+0x130] ;  /* 0x0001300001037983 */ /* 0x000f220000300800 */
[----:B------:R-:W-:Y:S02]  /*92400*/  LEA R24, P5, R20, R0, 0x1 ;  /* 0x0000000014187211 */ /* 0x000fe400078a08ff */
[----:B--2---:R-:W-:Y:S01]  /*92410*/  ISETP.LT.AND P6, PT, R4, UR4, !P0 ;  /* 0x0000000404007c0c */ /* 0x004fe2000c7c1270 */
[----:B------:R-:W2:Y:S01]  /*92420*/  LDCU UR4, c[0x0][0x39c] ;  /* 0x00007380ff0477ac */ /* 0x000ea20008000800 */
[----:B------:R-:W-:Y:S01]  /*92430*/  LEA.HI.X.SX32 R25, R20, R2, 0x1, P5 ;  /* 0x0000000214197211 */ /* 0x000fe200028f0eff */
[----:B------:R-:W-:-:S02]  /*92440*/  IMAD R20, R4, R29, RZ ;  /* 0x0000001d04147224 */ /* 0x000fc400078e02ff */
[----:B------:R-:W2:Y:S04]  /*92450*/  LDL.LU R4, [R1+0x140] ;  /* 0x0001400001047983 */ /* 0x000ea80000300800 */
[----:B------:R0:W-:Y:S04]  /*92460*/  @P1 STG.E.U16 desc[UR12][R24.64], R28 ;  /* 0x0000001c18001986 */ /* 0x0001e8000c10150c */
[----:B------:R1:W-:Y:S04]  /*92470*/  @P4 STG.E.U16 desc[UR12][R26.64], R21 ;  /* 0x000000151a004986 */ /* 0x0003e8000c10150c */
[----:B------:R-:W2:Y:S01]  /*92480*/  LDL.LU R11, [R1+0xc8] ;  /* 0x0000c800010b7983 */ /* 0x000ea20000300800 */
[----:B0-----:R-:W-:-:S03]  /*92490*/  LEA R24, P1, R20, R0, 0x1 ;  /* 0x0000000014187211 */ /* 0x001fc600078208ff */
[----:B------:R-:W2:Y:S01]  /*924a0*/  LDL.LU R28, [R1+0x144] ;  /* 0x00014400011c7983 */ /* 0x000ea20000300800 */
[----:B-1----:R-:W-:Y:S02]  /*924b0*/  PRMT R21, R21, 0x7632, R21 ;  /* 0x0000763215157816 */ /* 0x002fe40000000015 */
[----:B------:R-:W-:-:S05]  /*924c0*/  LEA.HI.X.SX32 R25, R20, R2, 0x1, P1 ;  /* 0x0000000214197211 */ /* 0x000fca00008f0eff */
[----:B------:R0:W-:Y:S01]  /*924d0*/  @P6 STG.E.U16 desc[UR12][R24.64], R21 ;  /* 0x0000001518006986 */ /* 0x0001e2000c10150c */
[C---:B---3--:R-:W-:Y:S01]  /*924e0*/  IMAD R26, R7.reuse, R29, RZ ;  /* 0x0000001d071a7224 */ /* 0x048fe200078e02ff */
[----:B------:R-:W-:Y:S01]  /*924f0*/  ISETP.LT.AND P4, PT, R7, UR5, !P0 ;  /* 0x0000000507007c0c */ /* 0x000fe2000c781270 */
[----:B------:R-:W2:Y:S01]  /*92500*/  LDCU UR5, c[0x0][0x39c] ;  /* 0x00007380ff0577ac */ /* 0x000ea20008000800 */
[----:B------:R-:W3:Y:S02]  /*92510*/  LDL.LU R7, [R1+0x148] ;  /* 0x0001480001077983 */ /* 0x000ee40000300800 */
[----:B0-----:R-:W-:-:S04]  /*92520*/  LEA R24, P6, R26, R0, 0x1 ;  /* 0x000000001a187211 */ /* 0x001fc800078c08ff */
[----:B------:R-:W-:Y:S02]  /*92530*/  LEA.HI.X.SX32 R25, R26, R2, 0x1, P6 ;  /* 0x000000021a197211 */ /* 0x000fe400030f0eff */
[C---:B----4-:R-:W-:Y:S01]  /*92540*/  ISETP.LT.AND P5, PT, R3.reuse, UR7, !P0 ;  /* 0x0000000703007c0c */ /* 0x050fe2000c7a1270 */
[----:B------:R-:W-:Y:S01]  /*92550*/  IMAD R3, R3, R29, RZ ;  /* 0x0000001d03037224 */ /* 0x000fe200078e02ff */
[----:B-----5:R-:W-:Y:S01]  /*92560*/  PRMT R27, R6, 0x7632, R27 ;  /* 0x00007632061b7816 */ /* 0x020fe2000000001b */
[----:B------:R-:W0:Y:S03]  /*92570*/  LDCU UR7, c[0x0][0x39c] ;  /* 0x00007380ff0777ac */ /* 0x000e260008000800 */
[----:B------:R-:W-:-:S04]  /*92580*/  LEA R20, P1, R3, R0, 0x1 ;  /* 0x0000000003147211 */ /* 0x000fc800078208ff */
[----:B------:R-:W-:Y:S01]  /*92590*/  LEA.HI.X.SX32 R21, R3, R2, 0x1, P1 ;  /* 0x0000000203157211 */ /* 0x000fe200008f0eff */
[C---:B------:R-:W-:Y:S01]  /*925a0*/  IMAD R3, R5.reuse, R29, RZ ;  /* 0x0000001d05037224 */ /* 0x040fe200078e02ff */
[----:B------:R-:W-:Y:S01]  /*925b0*/  ISETP.LT.AND P1, PT, R5, UR6, !P0 ;  /* 0x0000000605007c0c */ /* 0x000fe2000c721270 */
[----:B------:R-:W1:Y:S01]  /*925c0*/  LDCU UR6, c[0x0][0x39c] ;  /* 0x00007380ff0677ac */ /* 0x000e620008000800 */
[----:B------:R-:W4:Y:S04]  /*925d0*/  LDL.LU R5, [R1+0x14c] ;  /* 0x00014c0001057983 */ /* 0x000f280000300800 */
[----:B------:R-:W5:Y:S04]  /*925e0*/  LDL.LU R26, [R1+0x13c] ;  /* 0x00013c00011a7983 */ /* 0x000f680000300800 */
[----:B------:R0:W-:Y:S04]  /*925f0*/  @P5 STG.E.U16 desc[UR12][R20.64], R6 ;  /* 0x0000000614005986 */ /* 0x0001e8000c10150c */
[----:B------:R1:W-:Y:S01]  /*92600*/  @P4 STG.E.U16 desc[UR12][R24.64], R10 ;  /* 0x0000000a18004986 */ /* 0x0003e2000c10150c */
[----:B--2---:R-:W-:Y:S01]  /*92610*/  ISETP.LT.AND P4, PT, R4, UR5, !P0 ;  /* 0x0000000504007c0c */ /* 0x004fe2000c781270 */
[----:B------:R-:W4:Y:S01]  /*92620*/  LDCU UR5, c[0x0][0x39c] ;  /* 0x00007380ff0577ac */ /* 0x000f220008000800 */
[----:B0-----:R-:W-:-:S04]  /*92630*/  LEA R20, P6, R3, R0, 0x1 ;  /* 0x0000000003147211 */ /* 0x001fc800078c08ff */
[----:B------:R-:W-:Y:S01]  /*92640*/  LEA.HI.X.SX32 R21, R3, R2, 0x1, P6 ;  /* 0x0000000203157211 */ /* 0x000fe200030f0eff */
[-C--:B------:R-:W-:Y:S01]  /*92650*/  IMAD R3, R28, R29.reuse, RZ ;  /* 0x0000001d1c037224 */ /* 0x080fe200078e02ff */
[C---:B-----5:R-:W-:Y:S01]  /*92660*/  ISETP.LT.AND P5, PT, R26.reuse, UR4, !P0 ;  /* 0x000000041a007c0c */ /* 0x060fe2000c7a1270 */
[-C--:B-1----:R-:W-:Y:S02]  /*92670*/  IMAD R25, R26, R29.reuse, RZ ;  /* 0x0000001d1a197224 */ /* 0x082fe400078e02ff */
[----:B------:R0:W-:Y:S01]  /*92680*/  @P1 STG.E.U16 desc[UR12][R20.64], R11 ;  /* 0x0000000b14001986 */ /* 0x0001e2000c10150c */
[----:B------:R-:W-:Y:S01]  /*92690*/  IMAD R26, R4, R29, RZ ;  /* 0x0000001d041a7224 */ /* 0x000fe200078e02ff */
[----:B------:R-:W1:Y:S02]  /*926a0*/  LDCU UR4, c[0x0][0x39c] ;  /* 0x00007380ff0477ac */ /* 0x000e640008000800 */
[----:B------:R-:W2:Y:S01]  /*926b0*/  LDL.LU R4, [R1+0x150] ;  /* 0x0001500001047983 */ /* 0x000ea20000300800 */
[----:B------:R-:W-:-:S03]  /*926c0*/  LEA R24, P6, R25, R0, 0x1 ;  /* 0x0000000019187211 */ /* 0x000fc600078c08ff */
[----:B------:R-:W5:Y:S01]  /*926d0*/  LDL.LU R6, [R1+0x158] ;  /* 0x0001580001067983 */ /* 0x000f620000300800 */
[----:B------:R-:W-:Y:S02]  /*926e0*/  LEA.HI.X.SX32 R25, R25, R2, 0x1, P6 ;  /* 0x0000000219197211 */ /* 0x000fe400030f0eff */
[----:B0-----:R-:W-:Y:S02]  /*926f0*/  LEA R20, P1, R26, R0, 0x1 ;  /* 0x000000001a147211 */ /* 0x001fe400078208ff */
[----:B------:R-:W-:Y:S01]  /*92700*/  ISETP.LT.AND P6, PT, R28, UR6, !P0 ;  /* 0x000000061c007c0c */ /* 0x000fe2000c7c1270 */
[----:B------:R0:W-:Y:S01]  /*92710*/  @P5 STG.E.U16 desc[UR12][R24.64], R22 ;  /* 0x0000001618005986 */ /* 0x0001e2000c10150c */
[----:B------:R-:W-:Y:S01]  /*92720*/  LEA.HI.X.SX32 R21, R26, R2, 0x1, P1 ;  /* 0x000000021a157211 */ /* 0x000fe200008f0eff */
[----:B------:R-:W2:Y:S01]  /*92730*/  LDCU UR6, c[0x0][0x39c] ;  /* 0x00007380ff0677ac */ /* 0x000ea20008000800 */
[----:B0-----:R-:W-:-:S03]  /*92740*/  LEA R24, P1, R3, R0, 0x1 ;  /* 0x0000000003187211 */ /* 0x001fc600078208ff */
[----:B------:R3:W-:Y:S01]  /*92750*/  @P4 STG.E.U16 desc[UR12][R20.64], R27 ;  /* 0x0000001b14004986 */ /* 0x0007e2000c10150c */
[----:B------:R-:W-:Y:S02]  /*92760*/  LEA.HI.X.SX32 R25, R3, R2, 0x1, P1 ;  /* 0x0000000203197211 */ /* 0x000fe400008f0eff */
[----:B------:R-:W-:Y:S02]  /*92770*/  PRMT R3, R10, 0x7632, R3 ;  /* 0x000076320a037816 */ /* 0x000fe40000000003 */
[----:B------:R-:W5:Y:S01]  /*92780*/  LDL.LU R10, [R1+0xbc] ;  /* 0x0000bc00010a7983 */ /* 0x000f620000300800 */
[----:B---3--:R-:W-:-:S03]  /*92790*/  IMAD R21, R7, R29, RZ ;  /* 0x0000001d07157224 */ /* 0x008fc600078e02ff */
[----:B------:R0:W-:Y:S01]  /*927a0*/  @P6 STG.E.U16 desc[UR12][R24.64], R3 ;  /* 0x0000000318006986 */ /* 0x0001e2000c10150c */
[----:B----4-:R-:W-:Y:S01]  /*927b0*/  ISETP.LT.AND P4, PT, R5, UR5, !P0 ;  /* 0x0000000505007c0c */ /* 0x010fe2000c781270 */
[----:B------:R-:W3:Y:S01]  /*927c0*/  LDCU UR5, c[0x0][0x39c] ;  /* 0x00007380ff0577ac */ /* 0x000ee20008000800 */
[----:B------:R-:W-:Y:S02]  /*927d0*/  LEA R20, P6, R21, R0, 0x1 ;  /* 0x0000000015147211 */ /* 0x000fe400078c08ff */
[----:B-1----:R-:W-:Y:S01]  /*927e0*/  ISETP.LT.AND P1, PT, R7, UR4, !P0 ;  /* 0x0000000407007c0c */ /* 0x002fe2000c721270 */
[----:B------:R-:W5:Y:S01]  /*927f0*/  LDCU UR4, c[0x0][0x39c] ;  /* 0x00007380ff0477ac */ /* 0x000f620008000800 */
[----:B0-----:R-:W-:Y:S01]  /*92800*/  IMAD R3, R5, R29, RZ ;  /* 0x0000001d05037224 */ /* 0x001fe200078e02ff */
[----:B------:R-:W-:Y:S01]  /*92810*/  LEA.HI.X.SX32 R21, R21, R2, 0x1, P6 ;  /* 0x0000000215157211 */ /* 0x000fe200030f0eff */
[----:B------:R-:W4:Y:S03]  /*92820*/  LDL.LU R5, [R1+0x15c] ;  /* 0x00015c0001057983 */ /* 0x000f260000300800 */
[----:B------:R-:W-:Y:S01]  /*92830*/  LEA R24, P5, R3, R0, 0x1 ;  /* 0x0000000003187211 */ /* 0x000fe200078a08ff */
[----:B------:R-:W3:Y:S01]  /*92840*/  LDL.LU R7, [R1+0xac] ;  /* 0x0000ac0001077983 */ /* 0x000ee20000300800 */
[----:B------:R-:W-:-:S03]  /*92850*/  PRMT R22, R11, 0x7632, R22 ;  /* 0x000076320b167816 */ /* 0x000fc60000000016 */
[----:B------:R-:W3:Y:S01]  /*92860*/  LDL.LU R28, [R1+0xcc] ;  /* 0x0000cc00011c7983 */ /* 0x000ee20000300800 */
[----:B------:R-:W-:Y:S02]  /*92870*/  LEA.HI.X.SX32 R25, R3, R2, 0x1, P5 ;  /* 0x0000000203197211 */ /* 0x000fe400028f0eff */
[C---:B--2---:R-:W-:Y:S01]  /*92880*/  ISETP.LT.AND P6, PT, R4.reuse, UR6, !P0 ;  /* 0x0000000604007c0c */ /* 0x044fe2000c7c1270 */
[----:B------:R-:W-:Y:S01]  /*92890*/  IMAD R26, R4, R29, RZ ;  /* 0x0000001d041a7224 */ /* 0x000fe200078e02ff */
[----:B------:R-:W-:Y:S01]  /*928a0*/  PRMT R27, R22, 0x7632, R27 ;  /* 0x00007632161b7816 */ /* 0x000fe2000000001b */
[----:B------:R-:W2:Y:S01]  /*928b0*/  LDL.LU R4, [R1+0x164] ;  /* 0x0001640001047983 */ /* 0x000ea20000300800 */
[----:B------:R-:W0:Y:S03]  /*928c0*/  LDCU UR6, c[0x0][0x39c] ;  /* 0x00007380ff0677ac */ /* 0x000e260008000800 */
[----:B------:R-:W2:Y:S04]  /*928d0*/  LDL.LU R11, [R1+0x168] ;  /* 0x00016800010b7983 */ /* 0x000ea80000300800 */
[----:B------:R-:W2:Y:S04]  /*928e0*/  LDL.LU R3, [R1+0x154] ;  /* 0x0001540001037983 */ /* 0x000ea80000300800 */
[----:B------:R1:W-:Y:S04]  /*928f0*/  @P1 STG.E.U16 desc[UR12][R20.64], R22 ;  /* 0x0000001614001986 */ /* 0x0003e8000c10150c */
[----:B------:R0:W-:Y:S01]  /*92900*/  @P4 STG.E.U16 desc[UR12][R24.64], R27 ;  /* 0x0000001b18004986 */ /* 0x0001e2000c10150c */
[----:B-1----:R-:W-:-:S04]  /*92910*/  LEA R20, P1, R26, R0, 0x1 ;  /* 0x000000001a147211 */ /* 0x002fc800078208ff */
[----:B------:R-:W-:Y:S02]  /*92920*/  LEA.HI.X.SX32 R21, R26, R2, 0x1, P1 ;  /* 0x000000021a157211 */ /* 0x000fe400008f0eff */
[----:B-----5:R-:W-:Y:S01]  /*92930*/  ISETP.LT.AND P1, PT, R6, UR4, !P0 ;  /* 0x0000000406007c0c */ /* 0x020fe2000c721270 */
[----:B------:R-:W1:Y:S01]  /*92940*/  LDCU UR4, c[0x0][0x39c] ;  /* 0x00007380ff0477ac */ /* 0x000e620008000800 */
[----:B------:R-:W-:Y:S01]  /*92950*/  PRMT R26, R10, 0x7632, R26 ;  /* 0x000076320a1a7816 */ /* 0x000fe2000000001a */
[----:B------:R5:W-:Y:S01]  /*92960*/  @P6 STG.E.U16 desc[UR12][R20.64], R10 ;  /* 0x0000000a14006986 */ /* 0x000be2000c10150c */
[CC--:B--2---:R-:W-:Y:S01]  /*92970*/  IMAD R22, R3.reuse, R29.reuse, RZ ;  /* 0x0000001d03167224 */ /* 0x0c4fe200078e02ff */
[----:B------:R-:W-:Y:S01]  /*92980*/  ISETP.LT.AND P4, PT, R3, UR7, !P0 ;  /* 0x0000000703007c0c */ /* 0x000fe2000c781270 */
[----:B------:R-:W-:Y:S01]  /*92990*/  IMAD R3, R6, R29, RZ ;  /* 0x0000001d06037224 */ /* 0x000fe200078e02ff */
[----:B------:R-:W2:Y:S01]  /*929a0*/  LDCU UR7, c[0x0][0x39c] ;  /* 0x00007380ff0777ac */ /* 0x000ea20008000800 */
[----:B------:R-:W2:Y:S01]  /*929b0*/  LDL.LU R6, [R1+0x16c] ;  /* 0x00016c0001067983 */ /* 0x000ea20000300800 */
[----:B0-----:R-:W-:-:S04]  /*929c0*/  LEA R24, P5, R22, R0, 0x1 ;  /* 0x0000000016187211 */ /* 0x001fc800078a08ff */
[----:B------:R-:W-:Y:S01]  /*929d0*/  LEA.HI.X.SX32 R25, R22, R2, 0x1, P5 ;  /* 0x0000000216197211 */ /* 0x000fe200028f0eff */
[C---:B----4-:R-:W-:Y:S01]  /*929e0*/  IMAD R22, R5.reuse, R29, RZ ;  /* 0x0000001d05167224 */ /* 0x050fe200078e02ff */
[----:B---3--:R-:W-:Y:S01]  /*929f0*/  ISETP.LT.AND P5, PT, R5, UR5, !P0 ;  /* 0x0000000505007c0c */ /* 0x008fe2000c7a1270 */
[----:B------:R-:W0:Y:S01]  /*92a00*/  LDCU UR5, c[0x0][0x39c] ;  /* 0x00007380ff0577ac */ /* 0x000e220008000800 */
[----:B------:R-:W3:Y:S01]  /*92a10*/  LDL.LU R5, [R1+0x170] ;  /* 0x0001700001057983 */ /* 0x000ee20000300800 */
[----:B-----5:R-:W-:-:S03]  /*92a20*/  LEA R20, P6, R3, R0, 0x1 ;  /* 0x0000000003147211 */ /* 0x020fc600078c08ff */
[----:B------:R-:W4:Y:S01]  /*92a30*/  LDL.LU R10, [R1+0x174] ;  /* 0x00017400010a7983 */ /* 0x000f220000300800 */
[----:B------:R-:W-:-:S03]  /*92a40*/  LEA.HI.X.SX32 R21, R3, R2, 0x1, P6 ;  /* 0x0000000203157211 */ /* 0x000fc600030f0eff */
[----:B------:R5:W-:Y:S01]  /*92a50*/  @P4 STG.E.U16 desc[UR12][R24.64], R7 ;  /* 0x0000000718004986 */ /* 0x000be2000c10150c */
[----:B------:R-:W-:-:S03]  /*92a60*/  IMAD R3, R4, R29, RZ ;  /* 0x0000001d04037224 */ /* 0x000fc600078e02ff */
[----:B------:R-:W-:Y:S01]  /*92a70*/  @P1 STG.E.U16 desc[UR12][R20.64], R28 ;  /* 0x0000001c14001986 */ /* 0x000fe2000c10150c */
[----:B-----5:R-:W-:-:S04]  /*92a80*/  LEA R24, P4, R22, R0, 0x1 ;  /* 0x0000000016187211 */ /* 0x020fc800078808ff */
[----:B------:R-:W-:Y:S02]  /*92a90*/  LEA.HI.X.SX32 R25, R22, R2, 0x1, P4 ;  /* 0x0000000216197211 */ /* 0x000fe400020f0eff */
[----:B------:R-:W-:Y:S01]  /*92aa0*/  ISETP.LT.AND P1, PT, R4, UR6, !P0 ;  /* 0x0000000604007c0c */ /* 0x000fe2000c721270 */
[C---:B------:R-:W-:Y:S01]  /*92ab0*/  IMAD R22, R11.reuse, R29, RZ ;  /* 0x0000001d0b167224 */ /* 0x040fe200078e02ff */
[----:B------:R-:W5:Y:S01]  /*92ac0*/  LDL.LU R4, [R1+0x184] ;  /* 0x0001840001047983 */ /* 0x000f620000300800 */
[----:B-1----:R-:W-:Y:S01]  /*92ad0*/  ISETP.LT.AND P4, PT, R11, UR4, !P0 ;  /* 0x000000040b007c0c */ /* 0x002fe2000c781270 */
[----:B------:R-:W1:Y:S02]  /*92ae0*/  LDCU UR4, c[0x0][0x39c] ;  /* 0x00007380ff0477ac */ /* 0x000e640008000800 */
[----:B------:R0:W-:Y:S01]  /*92af0*/  @P5 STG.E.U16 desc[UR12][R24.64], R23 ;  /* 0x0000001718005986 */ /* 0x0001e2000c10150c */
[----:B------:R-:W5:Y:S01]  /*92b00*/  LDCU UR6, c[0x0][0x39c] ;  /* 0x00007380ff0677ac */ /* 0x000f620008000800 */
[----:B0-----:R-:W-:-:S02]  /*92b10*/  PRMT R23, R7, 0x7632, R23 ;  /* 0x0000763207177816 */ /* 0x001fc40000000017 */
[----:B------:R-:W5:Y:S01]  /*92b20*/  LDL.LU R7, [R1+0xe0] ;  /* 0x0000e00001077983 */ /* 0x000f620000300800 */
[CC--:B------:R-:W-:Y:S02]  /*92b30*/  LEA R20, P5, R3.reuse, R0.reuse, 0x1 ;  /* 0x0000000003147211 */ /* 0x0c0fe400078a08ff */
[C---:B------:R-:W-:Y:S02]  /*92b40*/  LEA R24, P6, R22.reuse, R0, 0x1 ;  /* 0x0000000016187211 */ /* 0x040fe400078c08ff */
[-C--:B------:R-:W-:Y:S02]  /*92b50*/  LEA.HI.X.SX32 R21, R3, R2.reuse, 0x1, P5 ;  /* 0x0000000203157211 */ /* 0x080fe400028f0eff */
[----:B------:R-:W-:-:S03]  /*92b60*/  LEA.HI.X.SX32 R25, R22, R2, 0x1, P6 ;  /* 0x0000000216197211 */ /* 0x000fc600030f0eff */
[----:B------:R-:W-:Y:S04]  /*92b70*/  @P1 STG.E.U16 desc[UR12][R20.64], R26 ;  /* 0x0000001a14001986 */ /* 0x000fe8000c10150c */
[----:B------:R0:W-:Y:S01]  /*92b80*/  @P4 STG.E.U16 desc[UR12][R24.64], R23 ;  /* 0x0000001718004986 */ /* 0x0001e2000c10150c */
[----:B------:R-:W-:Y:S02]  /*92b90*/  PRMT R27, R28, 0x7632, R27 ;  /* 0x000076321c1b7816 */ /* 0x000fe4000000001b */
[----:B0-----:R-:W-:Y:S01]  /*92ba0*/  PRMT R23, R23, 0x7632, R23 ;  /* 0x0000763217177816 */ /* 0x001fe20000000017 */
[C---:B--2---:R-:W-:Y:S01]  /*92bb0*/  IMAD R3, R6.reuse, R29, RZ ;  /* 0x0000001d06037224 */ /* 0x044fe200078e02ff */
[----:B------:R-:W-:Y:S01]  /*92bc0*/  ISETP.LT.AND P5, PT, R6, UR5, !P0 ;  /* 0x0000000506007c0c */ /* 0x000fe2000c7a1270 */
[----:B------:R-:W0:Y:S01]  /*92bd0*/  LDCU UR5, c[0x0][0x39c] ;  /* 0x00007380ff0577ac */ /* 0x000e220008000800 */
[----:B------:R-:W2:Y:S02]  /*92be0*/  LDL.LU R6, [R1+0x10] ;  /* 0x0000100001067983 */ /* 0x000ea40000300800 */
[----:B------:R-:W-:-:S02]  /*92bf0*/  LEA R24, P4, R3, R0, 0x1 ;  /* 0x0000000003187211 */ /* 0x000fc400078808ff */
[----:B------:R-:W2:Y:S01]  /*92c00*/  LDL.LU R28, [R1+0x194] ;  /* 0x00019400011c7983 */ /* 0x000ea20000300800 */
[-C--:B---3--:R-:W-:Y:S01]  /*92c10*/  IMAD R20, R5, R29.reuse, RZ ;  /* 0x0000001d05147224 */ /* 0x088fe200078e02ff */
[----:B------:R-:W-:Y:S02]  /*92c20*/  LEA.HI.X.SX32 R25, R3, R2, 0x1, P4 ;  /* 0x0000000203197211 */ /* 0x000fe400020f0eff */
[----:B------:R-:W-:Y:S01]  /*92c30*/  ISETP.LT.AND P1, PT, R5, UR7, !P0 ;  /* 0x0000000705007c0c */ /* 0x000fe2000c721270 */
[----:B----4-:R-:W-:Y:S01]  /*92c40*/  IMAD R3, R10, R29, RZ ;  /* 0x0000001d0a037224 */ /* 0x010fe200078e02ff */
[----:B------:R-:W-:Y:S02]  /*92c50*/  LEA R26, P6, R20, R0, 0x1 ;  /* 0x00000000141a7211 */ /* 0x000fe400078c08ff */
[----:B-1----:R-:W-:Y:S01]  /*92c60*/  ISETP.LT.AND P4, PT, R10, UR4, !P0 ;  /* 0x000000040a007c0c */ /* 0x002fe2000c781270 */
[----:B------:R1:W-:Y:S01]  /*92c70*/  @P5 STG.E.U16 desc[UR12][R24.64], R27 ;  /* 0x0000001b18005986 */ /* 0x0003e2000c10150c */
[----:B------:R-:W3:Y:S03]  /*92c80*/  LDCU UR4, c[0x0][0x39c] ;  /* 0x00007380ff0477ac */ /* 0x000ee60008000800 */
[----:B------:R-:W4:Y:S01]  /*92c90*/  LDL.LU R5, [R1+0xd0] ;  /* 0x0000d00001057983 */ /* 0x000f220000300800 */
[----:B------:R-:W0:Y:S03]  /*92ca0*/  LDCU UR7, c[0x0][0x39c] ;  /* 0x00007380ff0777ac */ /* 0x000e260008000800 */
[----:B------:R-:W4:Y:S01]  /*92cb0*/  LDL.LU R11, [R1+0x19c] ;  /* 0x00019c00010b7983 */ /* 0x000f220000300800 */
[----:B-1----:R-:W-:-:S03]  /*92cc0*/  LEA.HI.X.SX32 R27, R20, R2, 0x1, P6 ;  /* 0x00000002141b7211 */ /* 0x002fc600030f0eff */
[----:B------:R-:W4:Y:S01]  /*92cd0*/  LDL.LU R10, [R1] ;  /* 0x00000000010a7983 */ /* 0x000f220000300800 */
[----:B------:R-:W-:-:S04]  /*92ce0*/  LEA R20, P6, R3, R0, 0x1 ;  /* 0x0000000003147211 */ /* 0x000fc800078c08ff */
[----:B------:R-:W-:Y:S01]  /*92cf0*/  LEA.HI.X.SX32 R21, R3, R2, 0x1, P6 ;  /* 0x0000000203157211 */ /* 0x000fe200030f0eff */
[----:B------:R1:W-:Y:S01]  /*92d00*/  @P1 STG.E.U16 desc[UR12][R26.64], R23 ;  /* 0x000000171a001986 */ /* 0x0003e2000c10150c */
[----:B-----5:R-:W-:Y:S01]  /*92d10*/  ISETP.LT.AND P5, PT, R4, UR6, !P0 ;  /* 0x0000000604007c0c */ /* 0x020fe2000c7a1270 */
[C---:B------:R-:W-:Y:S01]  /*92d20*/  IMAD R22, R29.reuse, 0x4, R3 ;  /* 0x000000041d167824 */ /* 0x040fe200078e0203 */
[----:B------:R-:W5:Y:S01]  /*92d30*/  LDCU UR6, c[0x0][0x39c] ;  /* 0x00007380ff0677ac */ /* 0x000f620008000800 */
[----:B------:R-:W5:Y:S04]  /*92d40*/  LDL.LU R4, [R1+0x1ac] ;  /* 0x0001ac0001047983 */ /* 0x000f680000300800 */
[----:B-1----:R-:W5:Y:S04]  /*92d50*/  LDL.LU R27, [R1+0x1a0] ;  /* 0x0001a000011b7983 */ /* 0x002f680000300800 */
[----:B------:R1:W-:Y:S04]  /*92d60*/  @P4 STG.E.U16 desc[UR12][R20.64], R7 ;  /* 0x0000000714004986 */ /* 0x0003e8000c10150c */
[----:B-1----:R-:W0:Y:S04]  /*92d70*/  LDL.LU R20, [R1+0x18c] ;  /* 0x00018c0001147983 */ /* 0x002e280000300800 */
[----:B------:R-:W5:Y:S01]  /*92d80*/  LDL.LU R21, [R1+0x190] ;  /* 0x0001900001157983 */ /* 0x000f620000300800 */
[----:B------:R-:W-:Y:S01]  /*92d90*/  LEA R24, P1, R22, R0, 0x1 ;  /* 0x0000000016187211 */ /* 0x000fe200078208ff */
[----:B------:R-:W-:-:S03]  /*92da0*/  IMAD R3, R29, 0x4, R22 ;  /* 0x000000041d037824 */ /* 0x000fc600078e0216 */
[----:B------:R-:W-:Y:S02]  /*92db0*/  LEA.HI.X.SX32 R25, R22, R2, 0x1, P1 ;  /* 0x0000000216197211 */ /* 0x000fe400008f0eff */
[----:B------:R-:W-:-:S04]  /*92dc0*/  LEA R22, P4, R3, R0, 0x1 ;  /* 0x0000000003167211 */ /* 0x000fc800078808ff */
[----:B------:R-:W-:Y:S01]  /*92dd0*/  LEA.HI.X.SX32 R23, R3, R2, 0x1, P4 ;  /* 0x0000000203177211 */ /* 0x000fe200020f0eff */
[----:B--2---:R1:W-:Y:S01]  /*92de0*/  @P3 STG.E.U16 desc[UR12][R24.64], R6 ;  /* 0x0000000618003986 */ /* 0x0043e2000c10150c */
[----:B---3--:R-:W-:Y:S01]  /*92df0*/  ISETP.LT.AND P4, PT, R28, UR4, !P0 ;  /* 0x000000041c007c0c */ /* 0x008fe2000c781270 */
[----:B------:R-:W2:Y:S02]  /*92e00*/  LDCU UR4, c[0x0][0x39c] ;  /* 0x00007380ff0477ac */ /* 0x000ea40008000800 */
[----:B------:R-:W3:Y:S04]  /*92e10*/  LDL.LU R28, [R1+0x1b4] ;  /* 0x0001b400011c7983 */ /* 0x000ee80000300800 */
[----:B----4-:R4:W-:Y:S01]  /*92e20*/  @P2 STG.E.U16 desc[UR12][R22.64], R5 ;  /* 0x0000000516002986 */ /* 0x0109e2000c10150c */
[----:B0-----:R-:W-:Y:S01]  /*92e30*/  ISETP.LT.AND P6, PT, R20, UR5, !P0 ;  /* 0x0000000514007c0c */ /* 0x001fe2000c7c1270 */
[----:B------:R-:W-:Y:S01]  /*92e40*/  IMAD R20, R29, 0x4, R3 ;  /* 0x000000041d147824 */ /* 0x000fe200078e0203 */
[----:B-----5:R-:W-:-:S03]  /*92e50*/  ISETP.LT.AND P1, PT, R21, UR7, !P0 ;  /* 0x0000000715007c0c */ /* 0x020fc6000c721270 */
[C---:B------:R-:W-:Y:S01]  /*92e60*/  IMAD R3, R29.reuse, 0x4, R20 ;  /* 0x000000041d037824 */ /* 0x040fe200078e0214 */
[C---:B-1----:R-:W-:Y:S01]  /*92e70*/  LEA R24, P3, R20.reuse, R0, 0x1 ;  /* 0x0000000014187211 */ /* 0x042fe200078608ff */
[----:B------:R-:W3:Y:S03]  /*92e80*/  LDCU UR5, c[0x0][0x39c] ;  /* 0x00007380ff0577ac */ /* 0x000ee60008000800 */
[----:B------:R-:W-:Y:S01]  /*92e90*/  LEA.HI.X.SX32 R25, R20, R2, 0x1, P3 ;  /* 0x0000000214197211 */ /* 0x000fe200018f0eff */
[----:B------:R-:W-:Y:S01]  /*92ea0*/  IMAD R21, R29, 0x4, R3 ;  /* 0x000000041d157824 */ /* 0x000fe200078e0203 */
[----:B------:R-:W-:Y:S01]  /*92eb0*/  ISETP.LT.AND P3, PT, R11, UR6, !P0 ;  /* 0x000000060b007c0c */ /* 0x000fe2000c761270 */
[----:B------:R-:W0:Y:S01]  /*92ec0*/  LDCU UR6, c[0x0][0x39c] ;  /* 0x00007380ff0677ac */ /* 0x000e220008000800 */
[----:B------:R-:W0:Y:S01]  /*92ed0*/  LDL.LU R11, [R1+0x1b8] ;  /* 0x0001b800010b7983 */ /* 0x000e220000300800 */
[----:B------:R-:W-:Y:S01]  /*92ee0*/  ISETP.LT.AND P2, PT, R27, UR8, !P0 ;  /* 0x000000081b007c0c */ /* 0x000fe2000c741270 */
[----:B------:R-:W1:Y:S02]  /*92ef0*/  LDCU UR7, c[0x0][0x39c] ;  /* 0x00007380ff0777ac */ /* 0x000e640008000800 */
[----:B------:R5:W-:Y:S01]  /*92f00*/  @P5 STG.E.U16 desc[UR12][R24.64], R10 ;  /* 0x0000000a18005986 */ /* 0x000be2000c10150c */
[C---:B----4-:R-:W-:Y:S01]  /*92f10*/  LEA R22, P5, R3.reuse, R0, 0x1 ;  /* 0x0000000003167211 */ /* 0x050fe200078a08ff */
[----:B------:R-:W4:Y:S03]  /*92f20*/  LDCU UR8, c[0x0][0x39c] ;  /* 0x00007380ff0877ac */ /* 0x000f260008000800 */
[----:B------:R-:W-:-:S02]  /*92f30*/  LEA.HI.X.SX32 R23, R3, R2, 0x1, P5 ;  /* 0x0000000203177211 */ /* 0x000fc400028f0eff */
[----:B------:R-:W-:Y:S02]  /*92f40*/  LEA R20, P5, R21, R0, 0x1 ;  /* 0x0000000015147211 */ /* 0x000fe400078a08ff */
[----:B-----5:R-:W-:Y:S02]  /*92f50*/  PRMT R25, R6, 0x7632, R25 ;  /* 0x0000763206197816 */ /* 0x020fe40000000019 */
[----:B------:R-:W-:Y:S01]  /*92f60*/  PRMT R24, R7, 0x7632, R24 ;  /* 0x0000763207187816 */ /* 0x000fe20000000018 */
[----:B------:R-:W5:Y:S01]  /*92f70*/  LDL.LU R6, [R1+0x1bc] ;  /* 0x0001bc0001067983 */ /* 0x000f620000300800 */
[----:B------:R-:W-:-:S03]  /*92f80*/  IMAD R3, R29, 0x4, R21 ;  /* 0x000000041d037824 */ /* 0x000fc600078e0215 */
[----:B------:R-:W4:Y:S01]  /*92f90*/  LDL.LU R7, [R1+0xe4] ;  /* 0x0000e40001077983 */ /* 0x000f220000300800 */
[----:B------:R-:W-:Y:S02]  /*92fa0*/  LEA.HI.X.SX32 R21, R21, R2, 0x1, P5 ;  /* 0x0000000215157211 */ /* 0x000fe400028f0eff */
[----:B--2---:R-:W-:Y:S01]  /*92fb0*/  ISETP.LT.AND P5, PT, R4, UR4, !P0 ;  /* 0x0000000404007c0c */ /* 0x004fe2000c7a1270 */
[----:B------:R2:W-:Y:S01]  /*92fc0*/  @P6 STG.E.U16 desc[UR12][R22.64], R24 ;  /* 0x0000001816006986 */ /* 0x0005e2000c10150c */
[----:B------:R-:W5:Y:S03]  /*92fd0*/  LDCU UR4, c[0x0][0x39c] ;  /* 0x00007380ff0477ac */ /* 0x000f660008000800 */
[----:B------:R-:W4:Y:S04]  /*92fe0*/  LDL.LU R4, [R1+0x14] ;  /* 0x0000140001047983 */ /* 0x000f280000300800 */
[----:B------:R-:W4:Y:S01]  /*92ff0*/  LDL.LU R27, [R1+0x1c4] ;  /* 0x0001c400011b7983 */ /* 0x000f220000300800 */
[----:B--2---:R-:W-:-:S03]  /*93000*/  LEA R22, P6, R3, R0, 0x1 ;  /* 0x0000000003167211 */ /* 0x004fc600078c08ff */
[----:B------:R2:W-:Y:S01]  /*93010*/  @P1 STG.E.U16 desc[UR12][R20.64], R25 ;  /* 0x0000001914001986 */ /* 0x0005e2000c10150c */
[----:B------:R-:W-:Y:S02]  /*93020*/  LEA.HI.X.SX32 R23, R3, R2, 0x1, P6 ;  /* 0x0000000203177211 */ /* 0x000fe400030f0eff */
[----:B--2---:R-:W-:Y:S01]  /*93030*/  PRMT R20, R5, 0x7632, R20 ;  /* 0x0000763205147816 */ /* 0x004fe20000000014 */
[C---:B------:R-:W-:Y:S01]  /*93040*/  IMAD R21, R29.reuse, 0x4, R3 ;  /* 0x000000041d157824 */ /* 0x040fe200078e0203 */
[----:B------:R-:W2:Y:S04]  /*93050*/  LDL.LU R5, [R1+0xd4] ;  /* 0x0000d40001057983 */ /* 0x000ea80000300800 */
[----:B------:R1:W-:Y:S01]  /*93060*/  @P4 STG.E.U16 desc[UR12][R22.64], R20 ;  /* 0x0000001416004986 */ /* 0x0003e2000c10150c */
[----:B------:R-:W-:-:S04]  /*93070*/  IMAD R3, R29, 0x4, R21 ;  /* 0x000000041d037824 */ /* 0x000fc800078e0215 */
[----:B------:R-:W-:Y:S01]  /*93080*/  IMAD R24, R29, 0x4, R3 ;  /* 0x000000041d187824 */ /* 0x000fe200078e0203 */
[C---:B-1----:R-:W-:Y:S02]  /*93090*/  LEA R20, P6, R21.reuse, R0, 0x1 ;  /* 0x0000000015147211 */ /* 0x042fe400078c08ff */
[----:B------:R-:W-:Y:S02]  /*930a0*/  PRMT R23, R10, 0x7632, R23 ;  /* 0x000076320a177816 */ /* 0x000fe40000000017 */
[----:B------:R-:W-:Y:S02]  /*930b0*/  LEA.HI.X.SX32 R21, R21, R2, 0x1, P6 ;  /* 0x0000000215157211 */ /* 0x000fe400030f0eff */
[----:B------:R-:W-:-:S03]  /*930c0*/  LEA R22, P6, R3, R0, 0x1 ;  /* 0x0000000003167211 */ /* 0x000fc600078c08ff */
[----:B------:R1:W-:Y:S02]  /*930d0*/  @P3 STG.E.U16 desc[UR12][R20.64], R23 ;  /* 0x0000001714003986 */ /* 0x0003e4000c10150c */
[----:B-1----:R-:W-:Y:S01]  /*930e0*/  LEA.HI.X.SX32 R23, R3, R2, 0x1, P6 ;  /* 0x0000000203177211 */ /* 0x002fe200030f0eff */
[----:B------:R-:W-:Y:S01]  /*930f0*/  IMAD R3, R29, 0x4, R24 ;  /* 0x000000041d037824 */ /* 0x000fe200078e0218 */
[----:B------:R-:W-:-:S04]  /*93100*/  LEA R20, P6, R24, R0, 0x1 ;  /* 0x0000000018147211 */ /* 0x000fc800078c08ff */
[----:B------:R-:W-:Y:S01]  /*93110*/  LEA.HI.X.SX32 R21, R24, R2, 0x1, P6 ;  /* 0x0000000218157211 */ /* 0x000fe200030f0eff */
[----:B------:R-:W-:Y:S01]  /*93120*/  IMAD R24, R29, 0x4, R3 ;  /* 0x000000041d187824 */ /* 0x000fe200078e0203 */
[----:B---3--:R-:W-:Y:S01]  /*93130*/  ISETP.LT.AND P1, PT, R28, UR5, !P0 ;  /* 0x000000051c007c0c */ /* 0x008fe2000c721270 */
[----:B------:R-:W1:Y:S01]  /*93140*/  LDCU UR5, c[0x0][0x39c] ;  /* 0x00007380ff0577ac */ /* 0x000e620008000800 */
[----:B------:R-:W3:Y:S01]  /*93150*/  LDL.LU R28, [R1+0x4] ;  /* 0x00000400011c7983 */ /* 0x000ee20000300800 */
[----:B0-----:R-:W-:Y:S01]  /*93160*/  ISETP.LT.AND P4, PT, R11, UR6, !P0 ;  /* 0x000000060b007c0c */ /* 0x001fe2000c781270 */
[----:B------:R-:W0:Y:S02]  /*93170*/  LDCU UR6, c[0x0][0x39c] ;  /* 0x00007380ff0677ac */ /* 0x000e240008000800 */
[----:B------:R-:W3:Y:S04]  /*93180*/  LDL.LU R11, [R1+0x1cc] ;  /* 0x0001cc00010b7983 */ /* 0x000ee80000300800 */
[----:B------:R-:W3:Y:S01]  /*93190*/  LDL.LU R10, [R1+0x3024] ;  /* 0x00302400010a7983 */ /* 0x000ee20000300800 */
[----:B-----5:R-:W-:Y:S01]  /*931a0*/  ISETP.LT.AND P3, PT, R6, UR4, !P0 ;  /* 0x0000000406007c0c */ /* 0x020fe2000c761270 */
[----:B------:R-:W5:Y:S02]  /*931b0*/  LDCU UR4, c[0x0][0x39c] ;  /* 0x00007380ff0477ac */ /* 0x000f640008000800 */
[----:B------:R-:W5:Y:S04]  /*931c0*/  LDL.LU R6, [R1+0x17c] ;  /* 0x00017c0001067983 */ /* 0x000f680000300800 */
[----:B----4-:R4:W-:Y:S04]  /*931d0*/  @P2 STG.E.U16 desc[UR12][R22.64], R7 ;  /* 0x0000000716002986 */ /* 0x0109e8000c10150c */
[----:B------:R0:W-:Y:S01]  /*931e0*/  @P5 STG.E.U16 desc[UR12][R20.64], R4 ;  /* 0x0000000414005986 */ /* 0x0001e2000c10150c */
[----:B----4-:R-:W-:-:S04]  /*931f0*/  LEA R22, P2, R3, R0, 0x1 ;  /* 0x0000000003167211 */ /* 0x010fc800078408ff */
[----:B------:R-:W-:Y:S02]  /*93200*/  LEA.HI.X.SX32 R23, R3, R2, 0x1, P2 ;  /* 0x0000000203177211 */ /* 0x000fe400010f0eff */
[----:B------:R-:W4:Y:S04]  /*93210*/  LDL.LU R3, [R1+0x1c8] ;  /* 0x0001c80001037983 */ /* 0x000f280000300800 */
[----:B0-----:R-:W1:Y:S01]  /*93220*/  LDL.LU R21, [R1+0x1c0] ;  /* 0x0001c00001157983 */ /* 0x001e620000300800 */
[----:B------:R-:W-:Y:S01]  /*93230*/  ISETP.LT.AND P2, PT, R27, UR6, !P0 ;  /* 0x000000061b007c0c */ /* 0x000fe2000c741270 */
[----:B------:R-:W0:Y:S02]  /*93240*/  LDCU UR6, c[0x0][0x39c] ;  /* 0x00007380ff0677ac */ /* 0x000e240008000800 */
[----:B------:R-:W3:Y:S01]  /*93250*/  LDL.LU R27, [R1+0x1d0] ;  /* 0x0001d000011b7983 */ /* 0x000ee20000300800 */
[----:B------:R-:W-:-:S03]  /*93260*/  LEA R20, P6, R24, R0, 0x1 ;  /* 0x0000000018147211 */ /* 0x000fc600078c08ff */
[----:B--2---:R2:W-:Y:S01]  /*93270*/  @P1 STG.E.U16 desc[UR12][R22.64], R5 ;  /* 0x0000000516001986 */ /* 0x0045e2000c10150c */
[----:B------:R-:W-:Y:S02]  /*93280*/  PRMT R25, R4, 0x7632, R25 ;  /* 0x0000763204197816 */ /* 0x000fe40000000019 */
[----:B-1----:R-:W-:Y:S01]  /*93290*/  ISETP.LT.AND P5, PT, R21, UR5, !P0 ;  /* 0x0000000515007c0c */ /* 0x002fe2000c7a1270 */
[----:B------:R-:W1:Y:S01]  /*932a0*/  LDCU UR5, c[0x0][0x39c] ;  /* 0x00007380ff0577ac */ /* 0x000e620008000800 */
[----:B------:R-:W-:Y:S01]  /*932b0*/  LEA.HI.X.SX32 R21, R24, R2, 0x1, P6 ;  /* 0x0000000218157211 */ /* 0x000fe200030f0eff */
[----:B------:R-:W-:-:S04]  /*932c0*/  IMAD R24, R29, 0x4, R24 ;  /* 0x000000041d187824 */ /* 0x000fc800078e0218 */
[----:B---3--:R3:W-:Y:S01]  /*932d0*/  @P4 STG.E.U16 desc[UR12][R20.64], R28 ;  /* 0x0000001c14004986 */ /* 0x0087e2000c10150c */
[C---:B--2---:R-:W-:Y:S02]  /*932e0*/  LEA R22, P6, R24.reuse, R0, 0x1 ;  /* 0x0000000018167211 */ /* 0x044fe400078c08ff */
[----:B----4-:R-:W-:Y:S01]  /*932f0*/  ISETP.LT.AND P1, PT, R3, UR7, !P0 ;  /* 0x0000000703007c0c */ /* 0x010fe2000c721270 */
[----:B------:R-:W2:Y:S01]  /*93300*/  LDCU UR7, c[0x0][0x39c] ;  /* 0x00007380ff0777ac */ /* 0x000ea20008000800 */
[----:B------:R-:W-:Y:S01]  /*93310*/  LEA.HI.X.SX32 R23, R24, R2, 0x1, P6 ;  /* 0x0000000218177211 */ /* 0x000fe200030f0eff */
[--C-:B---3--:R-:W-:Y:S01]  /*93320*/  IMAD R21, R29, 0x4, R24.reuse ;  /* 0x000000041d157824 */ /* 0x108fe200078e0218 */
[----:B------:R-:W-:Y:S02]  /*93330*/  PRMT R24, R7, 0x7632, R24 ;  /* 0x0000763207187816 */ /* 0x000fe40000000018 */
[----:B------:R-:W3:Y:S01]  /*93340*/  LDL.LU R7, [R1+0x1d8] ;  /* 0x0001d80001077983 */ /* 0x000ee20000300800 */
[----:B------:R-:W-:Y:S01]  /*93350*/  IMAD R3, R29, 0x4, R21 ;  /* 0x000000041d037824 */ /* 0x000fe200078e0215 */
[----:B------:R-:W-:-:S02]  /*93360*/  LEA R20, P6, R21, R0, 0x1 ;  /* 0x0000000015147211 */ /* 0x000fc400078c08ff */
[----:B------:R4:W-:Y:S02]  /*93370*/  @P3 STG.E.U16 desc[UR12][R22.64], R24 ;  /* 0x0000001816003986 */ /* 0x0009e4000c10150c */
[----:B------:R-:W-:Y:S02]  /*93380*/  LEA.HI.X.SX32 R21, R21, R2, 0x1, P6 ;  /* 0x0000000215157211 */ /* 0x000fe400030f0eff */
[----:B------:R-:W2:Y:S01]  /*93390*/  LDL.LU R4, [R1+0xe8] ;  /* 0x0000e80001047983 */ /* 0x000ea20000300800 */
[----:B-----5:R-:W-:Y:S01]  /*933a0*/  ISETP.LT.AND P6, PT, R6, UR4, !P0 ;  /* 0x0000000406007c0c */ /* 0x020fe2000c7c1270 */
[----:B------:R-:W3:Y:S02]  /*933b0*/  LDCU UR4, c[0x0][0x39c] ;  /* 0x00007380ff0477ac */ /* 0x000ee40008000800 */
[----:B------:R5:W-:Y:S01]  /*933c0*/  @P5 STG.E.U16 desc[UR12][R20.64], R25 ;  /* 0x0000001914005986 */ /* 0x000be2000c10150c */
[----:B----4-:R-:W-:Y:S02]  /*933d0*/  LEA R22, P3, R3, R0, 0x1 ;  /* 0x0000000003167211 */ /* 0x010fe400078608ff */
[----:B------:R-:W-:-:S02]  /*933e0*/  PRMT R24, R5, 0x7632, R24 ;  /* 0x0000763205187816 */ /* 0x000fc40000000018 */
[----:B------:R-:W-:Y:S02]  /*933f0*/  LEA.HI.X.SX32 R23, R3, R2, 0x1, P3 ;  /* 0x0000000203177211 */ /* 0x000fe400018f0eff */
[----:B------:R-:W-:Y:S01]  /*93400*/  ISETP.LT.AND P4, PT, R11, UR8, !P0 ;  /* 0x000000080b007c0c */ /* 0x000fe2000c781270 */
[----:B------:R-:W4:Y:S01]  /*93410*/  LDCU UR8, c[0x0][0x39c] ;  /* 0x00007380ff0877ac */ /* 0x000f220008000800 */
[----:B-----5:R-:W-:Y:S02]  /*93420*/  IMAD R21, R6, R29, RZ ;  /* 0x0000001d06157224 */ /* 0x020fe400078e02ff */
[----:B------:R-:W5:Y:S01]  /*93430*/  LDL.LU R6, [R1+0x18] ;  /* 0x0000180001067983 */ /* 0x000f620000300800 */
[----:B-1----:R-:W-:Y:S01]  /*93440*/  ISETP.LT.AND P3, PT, R27, UR5, !P0 ;  /* 0x000000051b007c0c */ /* 0x002fe2000c761270 */
[----:B------:R-:W1:Y:S02]  /*93450*/  LDCU UR5, c[0x0][0x39c] ;  /* 0x00007380ff0577ac */ /* 0x000e640008000800 */
[----:B------:R-:W1:Y:S04]  /*93460*/  LDL.LU R11, [R1+0x1dc] ;  /* 0x0001dc00010b7983 */ /* 0x000e680000300800 */
[----:B------:R-:W2:Y:S04]  /*93470*/  LDL.LU R5, [R1+0xd8] ;  /* 0x0000d80001057983 */ /* 0x000ea80000300800 */
[----:B------:R-:W2:Y:S04]  /*93480*/  LDL.LU R27, [R1+0x8] ;  /* 0x00000800011b7983 */ /* 0x000ea80000300800 */
[----:B------:R0:W-:Y:S04]  /*93490*/  @P2 STG.E.U16 desc[UR12][R22.64], R24 ;  /* 0x0000001816002986 */ /* 0x0001e8000c10150c */
[----:B0-----:R-:W2:Y:S01]  /*934a0*/  LDL.LU R22, [R1+0x1d4] ;  /* 0x0001d40001167983 */ /* 0x001ea20000300800 */
[----:B------:R-:W-:Y:S01]  /*934b0*/  LEA R20, P5, R21, R0, 0x1 ;  /* 0x0000000015147211 */ /* 0x000fe200078a08ff */
[----:B------:R-:W-:Y:S01]  /*934c0*/  IMAD R23, R29, 0x8, R3 ;  /* 0x000000081d177824 */ /* 0x000fe200078e0203 */
[----:B------:R-:W-:-:S02]  /*934d0*/  PRMT R24, R28, 0x7632, R24 ;  /* 0x000076321c187816 */ /* 0x000fc40000000018 */
[----:B------:R-:W-:Y:S01]  /*934e0*/  LEA.HI.X.SX32 R21, R21, R2, 0x1, P5 ;  /* 0x0000000215157211 */ /* 0x000fe200028f0eff */
[----:B------:R-:W-:-:S04]  /*934f0*/  IMAD R3, R29, 0x4, R23 ;  /* 0x000000041d037824 */ /* 0x000fc800078e0217 */
[----:B------:R0:W-:Y:S02]  /*93500*/  @P6 STG.E.U16 desc[UR12][R20.64], R24 ;  /* 0x0000001814006986 */ /* 0x0001e4000c10150c */
[----:B0-----:R-:W-:-:S04]  /*93510*/  LEA R20, P6, R3, R0, 0x1 ;  /* 0x0000000003147211 */ /* 0x001fc800078c08ff */
[----:B------:R-:W-:Y:S02]  /*93520*/  LEA.HI.X.SX32 R21, R3, R2, 0x1, P6 ;  /* 0x0000000203157211 */ /* 0x000fe400030f0eff */
[----:B--2---:R-:W-:Y:S01]  /*93530*/  ISETP.LT.AND P5, PT, R22, UR6, !P0 ;  /* 0x0000000616007c0c */ /* 0x004fe2000c7a1270 */
[----:B------:R-:W0:Y:S01]  /*93540*/  LDCU UR6, c[0x0][0x39c] ;  /* 0x00007380ff0677ac */ /* 0x000e220008000800 */
[----:B------:R-:W-:-:S04]  /*93550*/  LEA R22, P2, R23, R0, 0x1 ;  /* 0x0000000017167211 */ /* 0x000fc800078408ff */
[----:B------:R-:W-:Y:S02]  /*93560*/  LEA.HI.X.SX32 R23, R23, R2, 0x1, P2 ;  /* 0x0000000217177211 */ /* 0x000fe400010f0eff */
[----:B---3--:R-:W-:Y:S01]  /*93570*/  ISETP.LT.AND P2, PT, R7, UR4, !P0 ;  /* 0x0000000407007c0c */ /* 0x008fe2000c741270 */
[C---:B------:R-:W-:Y:S01]  /*93580*/  IMAD R24, R29.reuse, 0x4, R3 ;  /* 0x000000041d187824 */ /* 0x040fe200078e0203 */
[----:B------:R-:W2:Y:S01]  /*93590*/  LDL.LU R7, [R1+0x1ec] ;  /* 0x0001ec0001077983 */ /* 0x000ea20000300800 */
[----:B------:R-:W3:Y:S03]  /*935a0*/  LDCU UR4, c[0x0][0x39c] ;  /* 0x00007380ff0477ac */ /* 0x000ee60008000800 */
[----:B------:R-:W-:Y:S04]  /*935b0*/  @P1 STG.E.U16 desc[UR12][R22.64], R4 ;  /* 0x0000000416001986 */ /* 0x000fe8000c10150c */
[----:B------:R-:W2:Y:S04]  /*935c0*/  LDL.LU R28, [R1+0x1f0] ;  /* 0x0001f000011c7983 */ /* 0x000ea80000300800 */
[----:B-----5:R5:W-:Y:S04]  /*935d0*/  @P4 STG.E.U16 desc[UR12][R20.64], R6 ;  /* 0x0000000614004986 */ /* 0x020be8000c10150c */
[----:B-----5:R-:W0:Y:S01]  /*935e0*/  LDL.LU R21, [R1+0x1e0] ;  /* 0x0001e00001157983 */ /* 0x020e220000300800 */
[----:B------:R-:W-:Y:S01]  /*935f0*/  IMAD R3, R29, 0x4, R24 ;  /* 0x000000041d037824 */ /* 0x000fe200078e0218 */
[----:B------:R-:W-:-:S04]  /*93600*/  LEA R22, P1, R24, R0, 0x1 ;  /* 0x0000000018167211 */ /* 0x000fc800078208ff */
[----:B------:R-:W-:Y:S02]  /*93610*/  LEA R20, P6, R3, R0, 0x1 ;  /* 0x0000000003147211 */ /* 0x000fe400078c08ff */
[-C--:B------:R-:W-:Y:S02]  /*93620*/  LEA.HI.X.SX32 R23, R24, R2.reuse, 0x1, P1 ;  /* 0x0000000218177211 */ /* 0x080fe400008f0eff */
[----:B-1----:R-:W-:Y:S01]  /*93630*/  ISETP.LT.AND P1, PT, R11, UR5, !P0 ;  /* 0x000000050b007c0c */ /* 0x002fe2000c721270 */
[----:B------:R-:W2:Y:S01]  /*93640*/  LDCU UR5, c[0x0][0x39c] ;  /* 0x00007380ff0577ac */ /* 0x000ea20008000800 */
[----:B------:R-:W5:Y:S04]  /*93650*/  LDL.LU R11, [R1+0x3020] ;  /* 0x00302000010b7983 */ /* 0x000f680000300800 */
[----:B------:R1:W-:Y:S04]  /*93660*/  @P3 STG.E.U16 desc[UR12][R22.64], R5 ;  /* 0x0000000516003986 */ /* 0x0003e8000c10150c */
[----:B-1----:R-:W2:Y:S01]  /*93670*/  LDL.LU R23, [R1+0x1e4] ;  /* 0x0001e40001177983 */ /* 0x002ea20000300800 */
[----:B0-----:R-:W-:Y:S01]  /*93680*/  ISETP.LT.AND P4, PT, R21, UR6, !P0 ;  /* 0x0000000615007c0c */ /* 0x001fe2000c781270 */
[----:B------:R-:W0:Y:S01]  /*93690*/  LDCU UR6, c[0x0][0x39c] ;  /* 0x00007380ff0677ac */ /* 0x000e220008000800 */
[----:B------:R-:W-:-:S05]  /*936a0*/  LEA.HI.X.SX32 R21, R3, R2, 0x1, P6 ;  /* 0x0000000203157211 */ /* 0x000fca00030f0eff */
[----:B------:R1:W-:Y:S04]  /*936b0*/  @P5 STG.E.U16 desc[UR12][R20.64], R27 ;  /* 0x0000001b14005986 */ /* 0x0003e8000c10150c */
[----:B-1----:R-:W3:Y:S01]  /*936c0*/  LDL.LU R20, [R1+0x1e8] ;  /* 0x0001e80001147983 */ /* 0x002ee20000300800 */
[----:B------:R-:W-:-:S04]  /*936d0*/  IMAD R3, R29, 0x4, R3 ;  /* 0x000000041d037824 */ /* 0x000fc800078e0203 */
[----:B------:R-:W-:Y:S01]  /*936e0*/  IMAD R21, R29, 0x4, R3 ;  /* 0x000000041d157824 */ /* 0x000fe200078e0203 */
[----:B------:R-:W-:Y:S02]  /*936f0*/  LEA R22, P6, R3, R0, 0x1 ;  /* 0x0000000003167211 */ /* 0x000fe400078c08ff */
[----:B--2---:R-:W-:Y:S01]  /*93700*/  ISETP.LT.AND P3, PT, R23, UR7, !P0 ;  /* 0x0000000717007c0c */ /* 0x004fe2000c761270 */
[----:B------:R-:W1:Y:S01]  /*93710*/  LDCU UR7, c[0x0][0x39c] ;  /* 0x00007380ff0777ac */ /* 0x000e620008000800 */
[----:B------:R-:W-:Y:S01]  /*93720*/  LEA.HI.X.SX32 R23, R3, R2, 0x1, P6 ;  /* 0x0000000203177211 */ /* 0x000fe200030f0eff */
[----:B------:R-:W-:Y:S01]  /*93730*/  IMAD R3, R29, 0x4, R21 ;  /* 0x000000041d037824 */ /* 0x000fe200078e0215 */
[----:B------:R-:W-:Y:S02]  /*93740*/  PRMT R25, R4, 0x7632, R25 ;  /* 0x0000763204197816 */ /* 0x000fe40000000019 */
[----:B------:R-:W-:Y:S01]  /*93750*/  PRMT R24, R6, 0x7632, R24 ;  /* 0x0000763206187816 */ /* 0x000fe20000000018 */
[----:B------:R-:W2:Y:S04]  /*93760*/  LDL.LU R4, [R1+0x301c] ;  /* 0x00301c0001047983 */ /* 0x000ea80000300800 */
[----:B------:R-:W-:Y:S01]  /*93770*/  @P2 STG.E.U16 desc[UR12][R22.64], R25 ;  /* 0x0000001916002986 */ /* 0x000fe2000c10150c */
[----:B------:R-:W-:Y:S01]  /*93780*/  ISETP.LT.AND P2, PT, R7, UR5, !P0 ;  /* 0x0000000507007c0c */ /* 0x000fe2000c741270 */
[----:B------:R-:W0:Y:S02]  /*93790*/  LDCU UR5, c[0x0][0x39c] ;  /* 0x00007380ff0577ac */ /* 0x000e240008000800 */
[----:B------:R-:W2:Y:S04]  /*937a0*/  LDL.LU R6, [R1+0xec] ;  /* 0x0000ec0001067983 */ /* 0x000ea80000300800 */
[----:B------:R-:W2:Y:S01]  /*937b0*/  LDL.LU R7, [R1+0x1c] ;  /* 0x00001c0001077983 */ /* 0x000ea20000300800 */
[----:B---3--:R-:W-:Y:S01]  /*937c0*/  ISETP.LT.AND P5, PT, R20, UR4, !P0 ;  /* 0x0000000414007c0c */ /* 0x008fe2000c7a1270 */
[----:B------:R-:W3:Y:S01]  /*937d0*/  LDCU UR4, c[0x0][0x39c] ;  /* 0x00007380ff0477ac */ /* 0x000ee20008000800 */
[----:B------:R-:W-:-:S04]  /*937e0*/  LEA R20, P6, R21, R0, 0x1 ;  /* 0x0000000015147211 */ /* 0x000fc800078c08ff */
[----:B------:R-:W-:-:S05]  /*937f0*/  LEA.HI.X.SX32 R21, R21, R2, 0x1, P6 ;  /* 0x0000000215157211 */ /* 0x000fca00030f0eff */
[----:B------:R0:W-:Y:S04]  /*93800*/  @P1 STG.E.U16 desc[UR12][R20.64], R24 ;  /* 0x0000001814001986 */ /* 0x0001e8000c10150c */
[----:B0-----:R-:W3:Y:S01]  /*93810*/  LDL.LU R24, [R1+0x1f4] ;  /* 0x0001f40001187983 */ /* 0x001ee20000300800 */
[----:B------:R-:W-:Y:S01]  /*93820*/  LEA R22, P6, R3, R0, 0x1 ;  /* 0x0000000003167211 */ /* 0x000fe200078c08ff */
[----:B------:R-:W-:Y:S01]  /*93830*/  IMAD R21, R29, 0x4, R3 ;  /* 0x000000041d157824 */ /* 0x000fe200078e0203 */
[----:B------:R-:W-:Y:S02]  /*93840*/  PRMT R20, R5, 0x7632, R20 ;  /* 0x0000763205147816 */ /* 0x000fe40000000014 */
[----:B------:R-:W-:Y:S01]  /*93850*/  LEA.HI.X.SX32 R23, R3, R2, 0x1, P6 ;  /* 0x0000000203177211 */ /* 0x000fe200030f0eff */
[----:B------:R-:W-:Y:S01]  /*93860*/  IMAD R3, R29, 0x4, R21 ;  /* 0x000000041d037824 */ /* 0x000fe200078e0215 */
[----:B------:R-:W-:Y:S01]  /*93870*/  PRMT R25, R27, 0x7632, R25 ;  /* 0x000076321b197816 */ /* 0x000fe20000000019 */
[----:B------:R-:W4:Y:S04]  /*93880*/  LDL.LU R5, [R1+0x3018] ;  /* 0x0030180001057983 */ /* 0x000f280000300800 */
[----:B------:R0:W-:Y:S01]  /*93890*/  @P4 STG.E.U16 desc[UR12][R22.64], R20 ;  /* 0x0000001416004986 */ /* 0x0001e2000c10150c */
[----:B------:R-:W-:Y:S01]  /*938a0*/  ISETP.LT.AND P1, PT, R28, UR6, !P0 ;  /* 0x000000061c007c0c */ /* 0x000fe2000c721270 */
[----:B------:R-:W1:Y:S02]  /*938b0*/  LDCU UR6, c[0x0][0x39c] ;  /* 0x00007380ff0677ac */ /* 0x000e640008000800 */
[----:B------:R-:W4:Y:S04]  /*938c0*/  LDL.LU R28, [R1+0xc] ;  /* 0x00000c00011c7983 */ /* 0x000f280000300800 */
[----:B------:R-:W4:Y:S01]  /*938d0*/  LDL.LU R27, [R1+0x180] ;  /* 0x00018000011b7983 */ /* 0x000f220000300800 */
[----:B0-----:R-:W-:-:S04]  /*938e0*/  LEA R20, P6, R21, R0, 0x1 ;  /* 0x0000000015147211 */ /* 0x001fc800078c08ff */
[----:B------:R-:W-:Y:S02]  /*938f0*/  LEA.HI.X.SX32 R21, R21, R2, 0x1, P6 ;  /* 0x0000000215157211 */ /* 0x000fe400030f0eff */
[----:B------:R-:W-:-:S03]  /*93900*/  LEA R22, P6, R3, R0, 0x1 ;  /* 0x0000000003167211 */ /* 0x000fc600078c08ff */
[----:B------:R0:W-:Y:S01]  /*93910*/  @P3 STG.E.U16 desc[UR12][R20.64], R25 ;  /* 0x0000001914003986 */ /* 0x0001e2000c10150c */
[----:B------:R-:W-:-:S05]  /*93920*/  LEA.HI.X.SX32 R23, R3, R2, 0x1, P6 ;  /* 0x0000000203177211 */ /* 0x000fca00030f0eff */
[----:B--2---:R2:W-:Y:S04]  /*93930*/  @P5 STG.E.U16 desc[UR12][R22.64], R6 ;  /* 0x0000000616005986 */ /* 0x0045e8000c10150c */
[----:B0-----:R-:W4:Y:S01]  /*93940*/  LDL.LU R25, [R1+0xdc] ;  /* 0x0000dc0001197983 */ /* 0x001f220000300800 */
[----:B---3--:R-:W-:Y:S01]  /*93950*/  ISETP.LT.AND P4, PT, R24, UR4, !P0 ;  /* 0x0000000418007c0c */ /* 0x008fe2000c781270 */
[C---:B------:R-:W-:Y:S01]  /*93960*/  IMAD R24, R29.reuse, 0x4, R3 ;  /* 0x000000041d187824 */ /* 0x040fe200078e0203 */
[----:B------:R-:W0:Y:S04]  /*93970*/  LDCU UR4, c[0x0][0x39c] ;  /* 0x00007380ff0477ac */ /* 0x000e280008000800 */
[----:B------:R-:W-:Y:S01]  /*93980*/  LEA R20, P3, R24, R0, 0x1 ;  /* 0x0000000018147211 */ /* 0x000fe200078608ff */
[----:B------:R-:W-:-:S03]  /*93990*/  IMAD R3, R29, 0x4, R24 ;  /* 0x000000041d037824 */ /* 0x000fc600078e0218 */
[----:B------:R-:W-:Y:S02]  /*939a0*/  LEA.HI.X.SX32 R21, R24, R2, 0x1, P3 ;  /* 0x0000000218157211 */ /* 0x000fe400018f0eff */
[----:B------:R-:W1:Y:S04]  /*939b0*/  LDL.LU R24, [R1+0x1fc] ;  /* 0x0001fc0001187983 */ /* 0x000e680000300800 */
[----:B--2---:R-:W2:Y:S01]  /*939c0*/  LDL.LU R23, [R1+0x1f8] ;  /* 0x0001f80001177983 */ /* 0x004ea20000300800 */
[----:B------:R-:W-:-:S03]  /*939d0*/  LEA R22, P5, R3, R0, 0x1 ;  /* 0x0000000003167211 */ /* 0x000fc600078a08ff */
[----:B------:R3:W-:Y:S01]  /*939e0*/  @P2 STG.E.U16 desc[UR12][R20.64], R7 ;  /* 0x0000000714002986 */ /* 0x0007e2000c10150c */
[----:B-1----:R-:W-:Y:S01]  /*939f0*/  ISETP.LT.AND P3, PT, R24, UR6, !P0 ;  /* 0x0000000618007c0c */ /* 0x002fe2000c761270 */
[----:B------:R-:W-:Y:S01]  /*93a00*/  IMAD R24, R29, 0x4, R3 ;  /* 0x000000041d187824 */ /* 0x000fe200078e0203 */
[----:B------:R-:W-:Y:S01]  /*93a10*/  PRMT R26, R7, 0x7632, R26 ;  /* 0x00007632071a7816 */ /* 0x000fe2000000001a */
[----:B------:R-:W1:Y:S01]  /*93a20*/  LDCU UR6, c[0x0][0x39c] ;  /* 0x00007380ff0677ac */ /* 0x000e620008000800 */
[----:B--2---:R-:W-:Y:S02]  /*93a30*/  ISETP.LT.AND P6, PT, R23, UR5, !P0 ;  /* 0x0000000517007c0c */ /* 0x004fe4000c7c1270 */
[----:B------:R-:W-:Y:S01]  /*93a40*/  LEA.HI.X.SX32 R23, R3, R2, 0x1, P5 ;  /* 0x0000000203177211 */ /* 0x000fe200028f0eff */
[----:B------:R-:W2:Y:S01]  /*93a50*/  LDCU UR5, c[0x0][0x39c] ;  /* 0x00007380ff0577ac */ /* 0x000ea20008000800 */
[----:B------:R-:W2:Y:S04]  /*93a60*/  LDL.LU R3, [R1+0x208] ;  /* 0x0002080001037983 */ /* 0x000ea80000300800 */
[----:B---3--:R-:W0:Y:S01]  /*93a70*/  LDL.LU R21, [R1+0x200] ;  /* 0x0002000001157983 */ /* 0x008e220000300800 */
[----:B------:R-:W-:-:S02]  /*93a80*/  LEA R20, P2, R24, R0, 0x1 ;  /* 0x0000000018147211 */ /* 0x000fc400078408ff */
[----:B0-----:R-:W-:Y:S01]  /*93a90*/  ISETP.LT.AND P5, PT, R21, UR4, !P0 ;  /* 0x0000000415007c0c */ /* 0x001fe2000c7a1270 */
[----:B----4-:R0:W-:Y:S01]  /*93aa0*/  @P1 STG.E.U16 desc[UR12][R22.64], R25 ;  /* 0x0000001916001986 */ /* 0x0101e2000c10150c */
[----:B------:R-:W3:Y:S03]  /*93ab0*/  LDCU UR4, c[0x0][0x39c] ;  /* 0x00007380ff0477ac */ /* 0x000ee60008000800 */
[----:B------:R-:W4:Y:S01]  /*93ac0*/  LDL.LU R21, [R1+0x204] ;  /* 0x0002040001157983 */ /* 0x000f220000300800 */
[----:B0-----:R-:W-:-:S03]  /*93ad0*/  PRMT R23, R6, 0x7632, R23 ;  /* 0x0000763206177816 */ /* 0x001fc60000000017 */
[----:B------:R-:W3:Y:S04]  /*93ae0*/  LDL.LU R6, [R1+0x3014] ;  /* 0x0030140001067983 */ /* 0x000ee80000300800 */
[----:B------:R-:W3:Y:S01]  /*93af0*/  LDL.LU R7, [R1+0x3010] ;  /* 0x0030100001077983 */ /* 0x000ee20000300800 */
[----:B----4-:R-:W-:Y:S01]  /*93b00*/  ISETP.LT.AND P1, PT, R21, UR7, !P0 ;  /* 0x0000000715007c0c */ /* 0x010fe2000c721270 */
[----:B------:R-:W0:Y:S01]  /*93b10*/  LDCU UR7, c[0x0][0x39c] ;  /* 0x00007380ff0777ac */ /* 0x000e220008000800 */
[----:B------:R-:W-:Y:S02]  /*93b20*/  LEA.HI.X.SX32 R21, R24, R2, 0x1, P2 ;  /* 0x0000000218157211 */ /* 0x000fe400010f0eff */
[----:B--2---:R-:W-:Y:S01]  /*93b30*/  ISETP.LT.AND P2, PT, R3, UR8, !P0 ;  /* 0x0000000803007c0c */ /* 0x004fe2000c741270 */
[--C-:B------:R-:W-:Y:S01]  /*93b40*/  IMAD R3, R29, 0x4, R24.reuse ;  /* 0x000000041d037824 */ /* 0x100fe200078e0218 */
[----:B------:R-:W-:Y:S01]  /*93b50*/  PRMT R24, R25, 0x7632, R24 ;  /* 0x0000763219187816 */ /* 0x000fe20000000018 */
[----:B------:R2:W-:Y:S01]  /*93b60*/  @P4 STG.E.U16 desc[UR12][R20.64], R28 ;  /* 0x0000001c14004986 */ /* 0x0005e2000c10150c */
[----:B------:R-:W4:Y:S01]  /*93b70*/  LDCU UR8, c[0x0][0x39c] ;  /* 0x00007380ff0877ac */ /* 0x000f220008000800 */
[----:B------:R-:W-:Y:S01]  /*93b80*/  IMAD R25, R29, 0x4, R3 ;  /* 0x000000041d197824 */ /* 0x000fe200078e0203 */
[----:B--2---:R-:W-:-:S04]  /*93b90*/  LEA R20, P4, R3, R0, 0x1 ;  /* 0x0000000003147211 */ /* 0x004fc800078808ff */
[----:B------:R-:W-:Y:S02]  /*93ba0*/  LEA.HI.X.SX32 R21, R3, R2, 0x1, P4 ;  /* 0x0000000203157211 */ /* 0x000fe400020f0eff */
[----:B------:R-:W-:Y:S01]  /*93bb0*/  LEA R22, P4, R25, R0, 0x1 ;  /* 0x0000000019167211 */ /* 0x000fe200078808ff */
[----:B------:R-:W-:Y:S02]  /*93bc0*/  IMAD R3, R29, 0x4, R25 ;  /* 0x000000041d037824 */ /* 0x000fe400078e0219 */
[----:B------:R2:W-:Y:S02]  /*93bd0*/  @P6 STG.E.U16 desc[UR12][R20.64], R23 ;  /* 0x0000001714006986 */ /* 0x0005e4000c10150c */
[----:B--2---:R-:W-:Y:S01]  /*93be0*/  LEA.HI.X.SX32 R23, R25, R2, 0x1, P4 ;  /* 0x0000000219177211 */ /* 0x004fe200020f0eff */
[----:B------:R-:W-:Y:S01]  /*93bf0*/  IMAD R25, R27, R29, RZ ;  /* 0x0000001d1b197224 */ /* 0x000fe200078e02ff */
[----:B------:R-:W-:Y:S02]  /*93c00*/  LEA R20, P6, R3, R0, 0x1 ;  /* 0x0000000003147211 */ /* 0x000fe400078c08ff */
[----:B---3--:R-:W-:Y:S01]  /*93c10*/  ISETP.LT.AND P4, PT, R27, UR4, !P0 ;  /* 0x000000041b007c0c */ /* 0x008fe2000c781270 */
[----:B------:R2:W-:Y:S01]  /*93c20*/  @P3 STG.E.U16 desc[UR12][R22.64], R26 ;  /* 0x0000001a16003986 */ /* 0x0005e2000c10150c */
[----:B------:R-:W-:Y:S01]  /*93c30*/  LEA.HI.X.SX32 R21, R3, R2, 0x1, P6 ;  /* 0x0000000203157211 */ /* 0x000fe200030f0eff */
[----:B------:R-:W3:Y:S02]  /*93c40*/  LDCU UR4, c[0x0][0x39c] ;  /* 0x00007380ff0477ac */ /* 0x000ee40008000800 */
[----:B------:R-:W3:Y:S04]  /*93c50*/  LDL.LU R27, [R1+0x21c] ;  /* 0x00021c00011b7983 */ /* 0x000ee80000300800 */
[----:B--2---:R-:W2:Y:S04]  /*93c60*/  LDL.LU R23, [R1+0x20c] ;  /* 0x00020c0001177983 */ /* 0x004ea80000300800 */
[----:B------:R-:W3:Y:S04]  /*93c70*/  LDL.LU R26, [R1+0x218] ;  /* 0x00021800011a7983 */ /* 0x000ee80000300800 */
[----:B------:R0:W-:Y:S04]  /*93c80*/  @P5 STG.E.U16 desc[UR12][R20.64], R24 ;  /* 0x0000001814005986 */ /* 0x0001e8000c10150c */
[----:B0-----:R-:W1:Y:S01]  /*93c90*/  LDL.LU R20, [R1+0x210] ;  /* 0x0002100001147983 */ /* 0x001e620000300800 */
[----:B------:R-:W-:Y:S01]  /*93ca0*/  LEA R22, P6, R25, R0, 0x1 ;  /* 0x0000000019167211 */ /* 0x000fe200078c08ff */
[----:B------:R-:W-:Y:S01]  /*93cb0*/  IMAD R21, R29, 0x8, R3 ;  /* 0x000000081d157824 */ /* 0x000fe200078e0203 */
[----:B------:R-:W-:-:S03]  /*93cc0*/  PRMT R24, R28, 0x7632, R24 ;  /* 0x000076321c187816 */ /* 0x000fc60000000018 */
[----:B------:R-:W-:Y:S01]  /*93cd0*/  IMAD R3, R29, 0x4, R21 ;  /* 0x000000041d037824 */ /* 0x000fe200078e0215 */
[----:B--2---:R-:W-:Y:S01]  /*93ce0*/  ISETP.LT.AND P3, PT, R23, UR5, !P0 ;  /* 0x0000000517007c0c */ /* 0x004fe2000c761270 */
[----:B------:R-:W0:Y:S01]  /*93cf0*/  LDCU UR5, c[0x0][0x39c] ;  /* 0x00007380ff0577ac */ /* 0x000e220008000800 */
[----:B------:R-:W-:Y:S02]  /*93d00*/  LEA.HI.X.SX32 R23, R25, R2, 0x1, P6 ;  /* 0x0000000219177211 */ /* 0x000fe400030f0eff */
[----:B------:R-:W4:Y:S04]  /*93d10*/  LDL.LU R25, [R1+0x224] ;  /* 0x0002240001197983 */ /* 0x000f280000300800 */
[----:B------:R2:W-:Y:S04]  /*93d20*/  @P4 STG.E.U16 desc[UR12][R22.64], R24 ;  /* 0x0000001816004986 */ /* 0x0005e8000c10150c */
[----:B------:R-:W4:Y:S01]  /*93d30*/  LDL.LU R28, [R1+0x228] ;  /* 0x00022800011c7983 */ /* 0x000f220000300800 */
[----:B--2---:R-:W-:-:S02]  /*93d40*/  LEA R22, P4, R3, R0, 0x1 ;  /* 0x0000000003167211 */ /* 0x004fc400078808ff */
[----:B-1----:R-:W-:Y:S01]  /*93d50*/  ISETP.LT.AND P5, PT, R20, UR6, !P0 ;  /* 0x0000000614007c0c */ /* 0x002fe2000c7a1270 */
[----:B------:R-:W-:Y:S01]  /*93d60*/  IMAD R24, R29, 0x4, R3 ;  /* 0x000000041d187824 */ /* 0x000fe200078e0203 */
[----:B------:R-:W-:Y:S01]  /*93d70*/  LEA R20, P6, R21, R0, 0x1 ;  /* 0x0000000015147211 */ /* 0x000fe200078c08ff */
[----:B------:R-:W1:Y:S01]  /*93d80*/  LDCU UR6, c[0x0][0x39c] ;  /* 0x00007380ff0677ac */ /* 0x000e620008000800 */
[-C--:B------:R-:W-:Y:S02]  /*93d90*/  LEA.HI.X.SX32 R23, R3, R2.reuse, 0x1, P4 ;  /* 0x0000000203177211 */ /* 0x080fe400020f0eff */
[----:B------:R-:W2:Y:S01]  /*93da0*/  LDL.LU R3, [R1+0x214] ;  /* 0x0002140001037983 */ /* 0x000ea20000300800 */
[----:B------:R-:W-:-:S05]  /*93db0*/  LEA.HI.X.SX32 R21, R21, R2, 0x1, P6 ;  /* 0x0000000215157211 */ /* 0x000fca00030f0eff */
[----:B------:R0:W-:Y:S01]  /*93dc0*/  @P1 STG.E.U16 desc[UR12][R20.64], R4 ;  /* 0x0000000414001986 */ /* 0x0001e2000c10150c */
[----:B---3--:R-:W-:Y:S01]  /*93dd0*/  ISETP.LT.AND P1, PT, R26, UR4, !P0 ;  /* 0x000000041a007c0c */ /* 0x008fe2000c721270 */
[----:B------:R-:W3:Y:S02]  /*93de0*/  LDCU UR4, c[0x0][0x39c] ;  /* 0x00007380ff0477ac */ /* 0x000ee40008000800 */
[----:B------:R-:W-:Y:S01]  /*93df0*/  @P2 STG.E.U16 desc[UR12][R22.64], R12 ;  /* 0x0000000c16002986 */ /* 0x000fe2000c10150c */
[----:B0-----:R-:W-:-:S03]  /*93e00*/  LEA R20, P4, R24, R0, 0x1 ;  /* 0x0000000018147211 */ /* 0x001fc600078808ff */
[----:B------:R-:W3:Y:S01]  /*93e10*/  LDL.LU R26, [R1+0x22c] ;  /* 0x00022c00011a7983 */ /* 0x000ee20000300800 */
[----:B------:R-:W-:Y:S02]  /*93e20*/  LEA.HI.X.SX32 R21, R24, R2, 0x1, P4 ;  /* 0x0000000218157211 */ /* 0x000fe400020f0eff */
[----:B------:R-:W-:Y:S01]  /*93e30*/  ISETP.LT.AND P2, PT, R27, UR5, !P0 ;  /* 0x000000051b007c0c */ /* 0x000fe2000c741270 */
[----:B------:R-:W0:Y:S01]  /*93e40*/  LDCU UR5, c[0x0][0x39c] ;  /* 0x00007380ff0577ac */ /* 0x000e220008000800 */
[----:B------:R-:W3:Y:S04]  /*93e50*/  LDL.LU R27, [R1+0x230] ;  /* 0x00023000011b7983 */ /* 0x000ee80000300800 */
[----:B------:R1:W-:Y:S04]  /*93e60*/  @P3 STG.E.U16 desc[UR12][R20.64], R8 ;  /* 0x0000000814003986 */ /* 0x0003e8000c10150c */
[----:B-1----:R-:W3:Y:S01]  /*93e70*/  LDL.LU R21, [R1+0x220] ;  /* 0x0002200001157983 */ /* 0x002ee20000300800 */
[----:B------:R-:W-:-:S02]  /*93e80*/  PRMT R8, R4, 0x7632, R8 ;  /* 0x0000763204087816 */ /* 0x000fc40000000008 */
[----:B------:R-:W-:Y:S02]  /*93e90*/  PRMT R12, R12, 0x7632, R12 ;  /* 0x000076320c0c7816 */ /* 0x000fe4000000000c */
[----:B--2---:R-:W-:Y:S01]  /*93ea0*/  ISETP.LT.AND P6, PT, R3, UR7, !P0 ;  /* 0x0000000703007c0c */ /* 0x004fe2000c7c1270 */
[----:B------:R-:W-:Y:S01]  /*93eb0*/  IMAD R3, R29, 0x4, R24 ;  /* 0x000000041d037824 */ /* 0x000fe200078e0218 */
[----:B----4-:R-:W-:Y:S01]  /*93ec0*/  ISETP.LT.AND P3, PT, R25, UR8, !P0 ;  /* 0x0000000819007c0c */ /* 0x010fe2000c761270 */
[----:B------:R-:W1:Y:S01]  /*93ed0*/  LDCU UR7, c[0x0][0x39c] ;  /* 0x00007380ff0777ac */ /* 0x000e620008000800 */
[----:B------:R-:W2:Y:S02]  /*93ee0*/  LDL.LU R25, [R1+0x234] ;  /* 0x0002340001197983 */ /* 0x000ea40000300800 */
[----:B------:R-:W-:Y:S01]  /*93ef0*/  LEA R22, P4, R3, R0, 0x1 ;  /* 0x0000000003167211 */ /* 0x000fe200078808ff */
[----:B------:R-:W-:Y:S01]  /*93f00*/  IMAD R20, R29, 0x4, R3 ;  /* 0x000000041d147824 */ /* 0x000fe200078e0203 */
[----:B------:R-:W4:Y:S02]  /*93f10*/  LDCU UR8, c[0x0][0x39c] ;  /* 0x00007380ff0877ac */ /* 0x000f240008000800 */
[----:B------:R-:W-:Y:S01]  /*93f20*/  LEA.HI.X.SX32 R23, R3, R2, 0x1, P4 ;  /* 0x0000000203177211 */ /* 0x000fe200020f0eff */
[----:B------:R-:W-:-:S04]  /*93f30*/  IMAD R3, R29, 0x4, R20 ;  /* 0x000000041d037824 */ /* 0x000fc800078e0214 */
[----:B------:R0:W-:Y:S01]  /*93f40*/  @P5 STG.E.U16 desc[UR12][R22.64], R16 ;  /* 0x0000001016005986 */ /* 0x0001e2000c10150c */
[----:B------:R-:W-:Y:S01]  /*93f50*/  IMAD R4, R29, 0x4, R3 ;  /* 0x000000041d047824 */ /* 0x000fe200078e0203 */
[----:B0-----:R-:W-:-:S04]  /*93f60*/  LEA R22, P5, R20, R0, 0x1 ;  /* 0x0000000014167211 */ /* 0x001fc800078a08ff */
[----:B------:R-:W-:Y:S02]  /*93f70*/  LEA.HI.X.SX32 R23, R20, R2, 0x1, P5 ;  /* 0x0000000214177211 */ /* 0x000fe400028f0eff */
[----:B------:R-:W-:Y:S02]  /*93f80*/  LEA R20, P5, R3, R0, 0x1 ;  /* 0x0000000003147211 */ /* 0x000fe400078a08ff */
[----:B---3--:R-:W-:Y:S01]  /*93f90*/  ISETP.LT.AND P4, PT, R21, UR6, !P0 ;  /* 0x0000000615007c0c */ /* 0x008fe2000c781270 */
[----:B------:R-:W0:Y:S01]  /*93fa0*/  LDCU UR6, c[0x0][0x39c] ;  /* 0x00007380ff0677ac */ /* 0x000e220008000800 */
[----:B------:R3:W-:Y:S01]  /*93fb0*/  @P6 STG.E.U16 desc[UR12][R22.64], R8 ;  /* 0x0000000816006986 */ /* 0x0007e2000c10150c */
[----:B------:R-:W-:Y:S02]  /*93fc0*/  LEA.HI.X.SX32 R21, R3, R2, 0x1, P5 ;  /* 0x0000000203157211 */ /* 0x000fe400028f0eff */
[----:B------:R-:W-:Y:S01]  /*93fd0*/  ISETP.LT.AND P5, PT, R28, UR4, !P0 ;  /* 0x000000041c007c0c */ /* 0x000fe2000c7a1270 */
[----:B------:R-:W2:Y:S01]  /*93fe0*/  LDCU UR4, c[0x0][0x39c] ;  /* 0x00007380ff0477ac */ /* 0x000ea20008000800 */
[----:B------:R-:W4:Y:S01]  /*93ff0*/  LDL.LU R28, [R1+0x23c] ;  /* 0x00023c00011c7983 */ /* 0x000f220000300800 */
[----:B---3--:R-:W-:-:S02]  /*94000*/  LEA R22, P6, R4, R0, 0x1 ;  /* 0x0000000004167211 */ /* 0x008fc400078c08ff */
[----:B------:R-:W-:Y:S02]  /*94010*/  PRMT R8, R8, 0x7632, R8 ;  /* 0x0000763208087816 */ /* 0x000fe40000000008 */
[----:B------:R-:W-:Y:S01]  /*94020*/  LEA.HI.X.SX32 R23, R4, R2, 0x1, P6 ;  /* 0x0000000204177211 */ /* 0x000fe200030f0eff */
[----:B------:R3:W-:Y:S01]  /*94030*/  @P1 STG.E.U16 desc[UR12][R20.64], R12 ;  /* 0x0000000c14001986 */ /* 0x0007e2000c10150c */
[----:B------:R-:W-:Y:S01]  /*94040*/  ISETP.LT.AND P1, PT, R26, UR5, !P0 ;  /* 0x000000051a007c0c */ /* 0x000fe2000c721270 */
[----:B------:R-:W-:Y:S01]  /*94050*/  IMAD R4, R29, 0x4, R4 ;  /* 0x000000041d047824 */ /* 0x000fe200078e0204 */
[----:B------:R-:W-:Y:S01]  /*94060*/  PRMT R16, R16, 0x7632, R16 ;  /* 0x0000763210107816 */ /* 0x000fe20000000010 */
[----:B------:R1:W-:Y:S01]  /*94070*/  @P2 STG.E.U16 desc[UR12][R22.64], R8 ;  /* 0x0000000816002986 */ /* 0x0003e2000c10150c */
[----:B0-----:R-:W-:-:S03]  /*94080*/  ISETP.LT.AND P2, PT, R27, UR6, !P0 ;  /* 0x000000061b007c0c */ /* 0x001fc6000c741270 */
[----:B---3--:R-:W3:Y:S01]  /*94090*/  LDL.LU R12, [R1+0x238] ;  /* 0x00023800010c7983 */ /* 0x008ee20000300800 */
[C---:B------:R-:W-:Y:S01]  /*940a0*/  LEA R20, P6, R4.reuse, R0, 0x1 ;  /* 0x0000000004147211 */ /* 0x040fe200078c08ff */
[C---:B------:R-:W-:Y:S01]  /*940b0*/  IMAD R3, R29.reuse, 0x4, R4 ;  /* 0x000000041d037824 */ /* 0x040fe200078e0204 */
[----:B------:R-:W4:Y:S01]  /*940c0*/  LDCU UR6, c[0x0][0x39c] ;  /* 0x00007380ff0677ac */ /* 0x000f220008000800 */
[----:B------:R-:W3:Y:S01]  /*940d0*/  LDL.LU R26, [R1+0x240] ;  /* 0x00024000011a7983 */ /* 0x000ee20000300800 */
[----:B------:R-:W0:Y:S03]  /*940e0*/  LDCU UR5, c[0x0][0x39c] ;  /* 0x00007380ff0577ac */ /* 0x000e260008000800 */
[----:B------:R-:W5:Y:S01]  /*940f0*/  LDL.LU R27, [R1+0x244] ;  /* 0x00024400011b7983 */ /* 0x000f620000300800 */
[----:B------:R-:W-:Y:S01]  /*94100*/  LEA.HI.X.SX32 R21, R4, R2, 0x1, P6 ;  /* 0x0000000204157211 */ /* 0x000fe200030f0eff */
[----:B------:R-:W-:Y:S01]  /*94110*/  IMAD R4, R29, 0x4, R3 ;  /* 0x000000041d047824 */ /* 0x000fe200078e0203 */
[----:B-1----:R-:W-:-:S03]  /*94120*/  LEA R22, P6, R3, R0, 0x1 ;  /* 0x0000000003167211 */ /* 0x002fc600078c08ff */
[----:B------:R1:W-:Y:S01]  /*94130*/  @P4 STG.E.U16 desc[UR12][R20.64], R16 ;  /* 0x0000001014004986 */ /* 0x0003e2000c10150c */
[----:B------:R-:W-:Y:S01]  /*94140*/  LEA.HI.X.SX32 R23, R3, R2, 0x1, P6 ;  /* 0x0000000203177211 */ /* 0x000fe200030f0eff */
[C---:B------:R-:W-:Y:S01]  /*94150*/  IMAD R3, R29.reuse, 0x4, R4 ;  /* 0x000000041d037824 */ /* 0x040fe200078e0204 */
[C---:B-1----:R-:W-:Y:S01]  /*94160*/  LEA R20, P6, R4.reuse, R0, 0x1 ;  /* 0x0000000004147211 */ /* 0x042fe200078c08ff */
[----:B------:R-:W1:Y:S03]  /*94170*/  LDC R16, c[0x0][0x3b8] ;  /* 0x0000ee00ff107b82 */ /* 0x000e660000000800 */
[----:B------:R-:W-:Y:S01]  /*94180*/  LEA.HI.X.SX32 R21, R4, R2, 0x1, P6 ;  /* 0x0000000204157211 */ /* 0x000fe200030f0eff */
[----:B------:R-:W-:Y:S01]  /*94190*/  IMAD R4, R29, 0x4, R3 ;  /* 0x000000041d047824 */ /* 0x000fe200078e0203 */
[----:B------:R0:W-:Y:S04]  /*941a0*/  @P3 STG.E.U16 desc[UR12][R22.64], R5 ;  /* 0x0000000516003986 */ /* 0x0001e8000c10150c */
[----:B------:R0:W-:Y:S02]  /*941b0*/  @P5 STG.E.U16 desc[UR12][R20.64], R13 ;  /* 0x0000000d14005986 */ /* 0x0001e4000c10150c */
[----:B0-----:R-:W-:-:S02]  /*941c0*/  LEA R22, P3, R3, R0, 0x1 ;  /* 0x0000000003167211 */ /* 0x001fc400078608ff */
[C---:B------:R-:W-:Y:S02]  /*941d0*/  LEA R20, P6, R4.reuse, R0, 0x1 ;  /* 0x0000000004147211 */ /* 0x040fe400078c08ff */
[-C--:B------:R-:W-:Y:S02]  /*941e0*/  LEA.HI.X.SX32 R23, R3, R2.reuse, 0x1, P3 ;  /* 0x0000000203177211 */ /* 0x080fe400018f0eff */
[----:B------:R-:W-:-:S03]  /*941f0*/  LEA.HI.X.SX32 R21, R4, R2, 0x1, P6 ;  /* 0x0000000204157211 */ /* 0x000fc600030f0eff */
[----:B------:R0:W-:Y:S04]  /*94200*/  @P1 STG.E.U16 desc[UR12][R22.64], R9 ;  /* 0x0000000916001986 */ /* 0x0001e8000c10150c */
[----:B------:R0:W-:Y:S01]  /*94210*/  @P2 STG.E.U16 desc[UR12][R20.64], R17 ;  /* 0x0000001114002986 */ /* 0x0001e2000c10150c */
[----:B--2---:R-:W-:Y:S02]  /*94220*/  ISETP.LT.AND P4, PT, R25, UR4, !P0 ;  /* 0x0000000419007c0c */ /* 0x004fe4000c781270 */
[----:B----4-:R-:W-:Y:S01]  /*94230*/  ISETP.LT.AND P3, PT, R28, UR6, !P0 ;  /* 0x000000061c007c0c */ /* 0x010fe2000c761270 */
[----:B------:R-:W2:Y:S01]  /*94240*/  LDL.LU R25, [R1+0x188] ;  /* 0x0001880001197983 */ /* 0x000ea20000300800 */
[----:B------:R-:W-:Y:S01]  /*94250*/  IMAD R4, R29, 0x4, R4 ;  /* 0x000000041d047824 */ /* 0x000fe200078e0204 */
[----:B------:R-:W4:Y:S01]  /*94260*/  LDCU UR4, c[0x0][0x3b8] ;  /* 0x00007700ff0477ac */ /* 0x000f220008000800 */
[----:B0-----:R-:W-:Y:S01]  /*94270*/  PRMT R9, R5, 0x7632, R9 ;  /* 0x0000763205097816 */ /* 0x001fe20000000009 */
[----:B------:R-:W4:Y:S01]  /*94280*/  LDL.LU R28, [R1+0x248] ;  /* 0x00024800011c7983 */ /* 0x000f220000300800 */
[----:B------:R-:W-:Y:S01]  /*94290*/  PRMT R13, R13, 0x7632, R13 ;  /* 0x000076320d0d7816 */ /* 0x000fe2000000000d */
[----:B------:R-:W0:Y:S08]  /*942a0*/  LDC R22, c[0x0][0x3b8] ;  /* 0x0000ee00ff167b82 */ /* 0x000e300000000800 */
[----:B------:R-:W0:Y:S01]  /*942b0*/  LDC R23, c[0x0][0x3b8] ;  /* 0x0000ee00ff177b82 */ /* 0x000e220000000800 */
[----:B---3--:R-:W-:-:S02]  /*942c0*/  ISETP.LT.AND P1, PT, R26, UR7, !P0 ;  /* 0x000000071a007c0c */ /* 0x008fc4000c721270 */
[----:B-----5:R-:W-:Y:S01]  /*942d0*/  ISETP.LT.AND P2, PT, R27, UR8, !P0 ;  /* 0x000000081b007c0c */ /* 0x020fe2000c741270 */
[----:B------:R-:W3:Y:S01]  /*942e0*/  LDL.LU R26, [R1+0x24c] ;  /* 0x00024c00011a7983 */ /* 0x000ee20000300800 */
[C---:B------:R-:W-:Y:S01]  /*942f0*/  IMAD R8, R29.reuse, 0x4, R4 ;  /* 0x000000041d087824 */ /* 0x040fe200078e0204 */
[----:B------:R-:W-:Y:S01]  /*94300*/  LEA R20, P6, R4, R0, 0x1 ;  /* 0x0000000004147211 */ /* 0x000fe200078c08ff */
[----:B------:R-:W5:Y:S01]  /*94310*/  LDCU UR6, c[0x0][0x39c] ;  /* 0x00007380ff0677ac */ /* 0x000f620008000800 */
[----:B------:R-:W3:Y:S01]  /*94320*/  LDL.LU R27, [R1+0x250] ;  /* 0x00025000011b7983 */ /* 0x000ee20000300800 */
[----:B------:R-:W-:Y:S01]  /*94330*/  IMAD R3, R29, 0x4, R8 ;  /* 0x000000041d037824 */ /* 0x000fe200078e0208 */
[----:B------:R-:W-:Y:S01]  /*94340*/  ISETP.LT.AND P5, PT, R12, UR5, !P0 ;  /* 0x000000050c007c0c */ /* 0x000fe2000c7a1270 */
[----:B------:R-:W2:Y:S01]  /*94350*/  LDCU UR5, c[0x0][0x39c] ;  /* 0x00007380ff0577ac */ /* 0x000ea20008000800 */
[----:B------:R-:W3:Y:S01]  /*94360*/  LDL.LU R29, [R1+0x254] ;  /* 0x00025400011d7983 */ /* 0x000ee20000300800 */
[----:B------:R-:W-:-:S02]  /*94370*/  LEA.HI.X.SX32 R21, R4, R2, 0x1, P6 ;  /* 0x0000000204157211 */ /* 0x000fc400030f0eff */
[C---:B------:R-:W-:Y:S01]  /*94380*/  LEA R4, P6, R8.reuse, R0, 0x1 ;  /* 0x0000000008047211 */ /* 0x040fe200078c08ff */
[----:B------:R-:W3:Y:S03]  /*94390*/  LDCU UR8, c[0x0][0x39c] ;  /* 0x00007380ff0877ac */ /* 0x000ee60008000800 */
[----:B------:R-:W-:Y:S01]  /*943a0*/  LEA.HI.X.SX32 R5, R8, R2, 0x1, P6 ;  /* 0x0000000208057211 */ /* 0x000fe200030f0eff */
[----:B------:R1:W-:Y:S01]  /*943b0*/  @P4 STG.E.U16 desc[UR12][R20.64], R9 ;  /* 0x0000000914004986 */ /* 0x0003e2000c10150c */
[----:B------:R-:W-:Y:S01]  /*943c0*/  PRMT R17, R17, 0x7632, R17 ;  /* 0x0000763211117816 */ /* 0x000fe20000000011 */
[----:B------:R-:W0:Y:S02]  /*943d0*/  LDCU UR7, c[0x0][0x39c] ;  /* 0x00007380ff0777ac */ /* 0x000e240008000800 */
[----:B------:R5:W-:Y:S01]  /*943e0*/  @P5 STG.E.U16 desc[UR12][R4.64], R13 ;  /* 0x0000000d04005986 */ /* 0x000be2000c10150c */
[----:B-1----:R-:W1:Y:S01]  /*943f0*/  LDC R20, c[0x0][0x3b8] ;  /* 0x0000ee00ff147b82 */ /* 0x002e620000000800 */
[----:B-----5:R-:W-:-:S02]  /*94400*/  LEA R4, P4, R3, R0, 0x1 ;  /* 0x0000000003047211 */ /* 0x020fc400078808ff */
[----:B------:R-:W-:Y:S02]  /*94410*/  PRMT R13, R9, 0x7632, R13 ;  /* 0x00007632090d7816 */ /* 0x000fe4000000000d */
[----:B------:R-:W-:-:S03]  /*94420*/  LEA.HI.X.SX32 R5, R3, R2, 0x1, P4 ;  /* 0x0000000203057211 */ /* 0x000fc600020f0eff */
[----:B------:R-:W5:Y:S02]  /*94430*/  LDC R21, c[0x0][0x3b8] ;  /* 0x0000ee00ff157b82 */ /* 0x000f640000000800 */
[----:B------:R0:W-:Y:S01]  /*94440*/  @P3 STG.E.U16 desc[UR12][R4.64], R13 ;  /* 0x0000000d04003986 */ /* 0x0001e2000c10150c */
[C---:B--2---:R-:W-:Y:S01]  /*94450*/  ISETP.LT.AND P6, PT, R25.reuse, UR5, !P0 ;  /* 0x0000000519007c0c */ /* 0x044fe2000c7c1270 */
[----:B----4-:R-:W-:Y:S01]  /*94460*/  IMAD R12, R25, UR4, RZ ;  /* 0x00000004190c7c24 */ /* 0x010fe2000f8e02ff */
[----:B------:R-:W2:Y:S01]  /*94470*/  LDCU UR4, c[0x0][0x39c] ;  /* 0x00007380ff0477ac */ /* 0x000ea20008000800 */
[----:B------:R-:W4:Y:S01]  /*94480*/  LDL.LU R25, [R1+0x258] ;  /* 0x0002580001197983 */ /* 0x000f220000300800 */
[----:B------:R-:W-:Y:S01]  /*94490*/  ISETP.LT.AND P5, PT, R28, UR6, !P0 ;  /* 0x000000061c007c0c */ /* 0x000fe2000c7a1270 */
[----:B0-----:R-:W-:Y:S01]  /*944a0*/  IMAD R3, R22, 0x8, R3 ;  /* 0x0000000816037824 */ /* 0x001fe200078e0203 */
[----:B------:R-:W0:Y:S01]  /*944b0*/  LDC R13, c[0x0][0x3b8] ;  /* 0x0000ee00ff0d7b82 */ /* 0x000e220000000800 */
[----:B------:R-:W4:Y:S01]  /*944c0*/  LDL.LU R28, [R1+0x25c] ;  /* 0x00025c00011c7983 */ /* 0x000f220000300800 */
[----:B---3--:R-:W-:Y:S01]  /*944d0*/  ISETP.LT.AND P3, PT, R27, UR8, !P0 ;  /* 0x000000081b007c0c */ /* 0x008fe2000c761270 */
[----:B------:R-:W4:Y:S02]  /*944e0*/  LDCU UR6, c[0x0][0x39c] ;  /* 0x00007380ff0677ac */ /* 0x000f240008000800 */
[----:B------:R-:W3:Y:S01]  /*944f0*/  LDL.LU R27, [R1+0x260] ;  /* 0x00026000011b7983 */ /* 0x000ee20000300800 */
[C---:B------:R-:W-:Y:S01]  /*94500*/  LEA R8, P4, R12.reuse, R0, 0x1 ;  /* 0x000000000c087211 */ /* 0x040fe200078808ff */
[----:B------:R-:W0:Y:S03]  /*94510*/  LDCU UR5, c[0x0][0x39c] ;  /* 0x00007380ff0577ac */ /* 0x000e260008000800 */
[----:B------:R-:W-:-:S05]  /*94520*/  LEA.HI.X.SX32 R9, R12, R2, 0x1, P4 ;  /* 0x000000020c097211 */ /* 0x000fca00020f0eff */
[----:B------:R0:W-:Y:S01]  /*94530*/  @P6 STG.E.U16 desc[UR12][R8.64], R17 ;  /* 0x0000001108006986 */ /* 0x0001e2000c10150c */
[----:B------:R-:W-:-:S04]  /*94540*/  LEA R4, P6, R3, R0, 0x1 ;  /* 0x0000000003047211 */ /* 0x000fc800078c08ff */
[----:B------:R-:W-:-:S05]  /*94550*/  LEA.HI.X.SX32 R5, R3, R2, 0x1, P6 ;  /* 0x0000000203057211 */ /* 0x000fca00030f0eff */
[----:B------:R5:W-:Y:S01]  /*94560*/  @P1 STG.E.U16 desc[UR12][R4.64], R6 ;  /* 0x0000000604001986 */ /* 0x000be2000c10150c */
[----:B--2---:R-:W-:Y:S01]  /*94570*/  ISETP.LT.AND P1, PT, R29, UR4, !P0 ;  /* 0x000000041d007c0c */ /* 0x004fe2000c721270 */
[----:B0-----:R-:W-:Y:S01]  /*94580*/  IMAD R9, R16, 0x4, R3 ;  /* 0x0000000410097824 */ /* 0x001fe200078e0203 */
[----:B------:R-:W3:Y:S01]  /*94590*/  LDCU UR4, c[0x0][0x39c] ;  /* 0x00007380ff0477ac */ /* 0x000ee20008000800 */
[----:B------:R-:W2:Y:S01]  /*945a0*/  LDL.LU R29, [R1+0x264] ;  /* 0x00026400011d7983 */ /* 0x000ea20000300800 */
[----:B------:R-:W-:Y:S01]  /*945b0*/  ISETP.LT.AND P4, PT, R26, UR7, !P0 ;  /* 0x000000071a007c0c */ /* 0x000fe2000c781270 */
[----:B-1----:R-:W-:Y:S01]  /*945c0*/  IMAD R3, R20, 0x4, R9 ;  /* 0x0000000414037824 */ /* 0x002fe200078e0209 */
[----:B------:R-:W-:Y:S01]  /*945d0*/  LEA R8, P6, R9, R0, 0x1 ;  /* 0x0000000009087211 */ /* 0x000fe200078c08ff */
[----:B------:R-:W2:Y:S01]  /*945e0*/  LDL.LU R26, [R1+0x268] ;  /* 0x00026800011a7983 */ /* 0x000ea20000300800 */
[----:B------:R-:W0:Y:S01]  /*945f0*/  LDC R16, c[0x0][0x3b8] ;  /* 0x0000ee00ff107b82 */ /* 0x000e220000000800 */
[----:B-----5:R-:W-:Y:S01]  /*94600*/  IMAD R12, R21, 0x4, R3 ;  /* 0x00000004150c7824 */ /* 0x020fe200078e0203 */
[----:B------:R-:W-:Y:S01]  /*94610*/  LEA.HI.X.SX32 R9, R9, R2, 0x1, P6 ;  /* 0x0000000209097211 */ /* 0x000fe200030f0eff */
[----:B------:R-:W1:Y:S01]  /*94620*/  LDCU UR7, c[0x0][0x39c] ;  /* 0x00007380ff0777ac */ /* 0x000e620008000800 */
[----:B------:R-:W-:-:S03]  /*94630*/  LEA R4, P6, R3, R0, 0x1 ;  /* 0x0000000003047211 */ /* 0x000fc600078c08ff */
[----:B------:R5:W-:Y:S01]  /*94640*/  @P2 STG.E.U16 desc[UR12][R8.64], R14 ;  /* 0x0000000e08002986 */ /* 0x000be2000c10150c */
[----:B------:R-:W-:Y:S01]  /*94650*/  LEA.HI.X.SX32 R5, R3, R2, 0x1, P6 ;  /* 0x0000000203057211 */ /* 0x000fe200030f0eff */
[----:B------:R-:W0:Y:S01]  /*94660*/  LDC R17, c[0x0][0x3b8] ;  /* 0x0000ee00ff117b82 */ /* 0x000e220000000800 */
[----:B-----5:R-:W-:-:S04]  /*94670*/  LEA R8, P6, R12, R0, 0x1 ;  /* 0x000000000c087211 */ /* 0x020fc800078c08ff */
[----:B------:R-:W-:Y:S01]  /*94680*/  LEA.HI.X.SX32 R9, R12, R2, 0x1, P6 ;  /* 0x000000020c097211 */ /* 0x000fe200030f0eff */
[----:B------:R-:W-:Y:S04]  /*94690*/  @P5 STG.E.U16 desc[UR12][R4.64], R10 ;  /* 0x0000000a04005986 */ /* 0x000fe8000c10150c */
[----:B------:R0:W-:Y:S01]  /*946a0*/  @P4 STG.E.U16 desc[UR12][R8.64], R18 ;  /* 0x0000001208004986 */ /* 0x0001e2000c10150c */
[----:B----4-:R-:W-:Y:S02]  /*946b0*/  ISETP.LT.AND P5, PT, R28, UR6, !P0 ;  /* 0x000000061c007c0c */ /* 0x010fe4000c7a1270 */
[----:B------:R-:W-:Y:S01]  /*946c0*/  ISETP.LT.AND P2, PT, R25, UR5, !P0 ;  /* 0x0000000519007c0c */ /* 0x000fe2000c741270 */
[----:B------:R-:W4:Y:S01]  /*946d0*/  LDL.LU R28, [R1+0x26c] ;  /* 0x00026c00011c7983 */ /* 0x000f220000300800 */
[----:B------:R-:W2:Y:S01]  /*946e0*/  LDCU UR5, c[0x0][0x39c] ;  /* 0x00007380ff0577ac */ /* 0x000ea20008000800 */
[----:B------:R-:W-:Y:S01]  /*946f0*/  IMAD R3, R13, 0x4, R12 ;  /* 0x000000040d037824 */ /* 0x000fe200078e020c */
[----:B------:R-:W-:Y:S01]  /*94700*/  PRMT R6, R6, 0x7632, R6 ;  /* 0x0000763206067816 */ /* 0x000fe20000000006 */
[----:B------:R-:W5:Y:S01]  /*94710*/  LDC R12, c[0x0][0x3b8] ;  /* 0x0000ee00ff0c7b82 */ /* 0x000f620000000800 */
[----:B------:R-:W0:Y:S01]  /*94720*/  LDCU UR6, c[0x0][0x39c] ;  /* 0x00007380ff0677ac */ /* 0x000e220008000800 */
[----:B---3--:R-:W-:Y:S01]  /*94730*/  ISETP.LT.AND P4, PT, R27, UR4, !P0 ;  /* 0x000000041b007c0c */ /* 0x008fe2000c781270 */
[----:B0-----:R-:W-:Y:S01]  /*94740*/  IMAD R9, R16, 0x4, R3 ;  /* 0x0000000410097824 */ /* 0x001fe200078e0203 */
[----:B------:R-:W3:Y:S01]  /*94750*/  LDL.LU R27, [R1+0x270] ;  /* 0x00027000011b7983 */ /* 0x000ee20000300800 */
[C---:B------:R-:W-:Y:S01]  /*94760*/  LEA R4, P6, R3.reuse, R0, 0x1 ;  /* 0x0000000003047211 */ /* 0x040fe200078c08ff */
[----:B------:R-:W4:Y:S01]  /*94770*/  LDCU UR4, c[0x0][0x39c] ;  /* 0x00007380ff0477ac */ /* 0x000f220008000800 */
[----:B------:R-:W-:Y:S01]  /*94780*/  PRMT R14, R14, 0x7632, R14 ;  /* 0x000076320e0e7816 */ /* 0x000fe2000000000e */
[----:B------:R-:W0:Y:S01]  /*94790*/  LDC R13, c[0x0][0x3b8] ;  /* 0x0000ee00ff0d7b82 */ /* 0x000e220000000800 */
[----:B------:R-:W-:-:S05]  /*947a0*/  LEA.HI.X.SX32 R5, R3, R2, 0x1, P6 ;  /* 0x0000000203057211 */ /* 0x000fca00030f0eff */
[----:B------:R1:W-:Y:S01]  /*947b0*/  @P3 STG.E.U16 desc[UR12][R4.64], R6 ;  /* 0x0000000604003986 */ /* 0x0003e2000c10150c */
[----:B------:R-:W-:Y:S01]  /*947c0*/  LEA R8, P6, R9, R0, 0x1 ;  /* 0x0000000009087211 */ /* 0x000fe200078c08ff */
[----:B------:R-:W-:Y:S01]  /*947d0*/  IMAD R3, R17, 0x4, R9 ;  /* 0x0000000411037824 */ /* 0x000fe200078e0209 */
[----:B------:R-:W-:Y:S01]  /*947e0*/  PRMT R10, R10, 0x7632, R10 ;  /* 0x000076320a0a7816 */ /* 0x000fe2000000000a */
[----:B------:R-:W0:Y:S01]  /*947f0*/  LDC R16, c[0x0][0x3b8] ;  /* 0x0000ee00ff107b82 */ /* 0x000e220000000800 */
[----:B--2---:R-:W-:Y:S01]  /*94800*/  ISETP.LT.AND P3, PT, R29, UR5, !P0 ;  /* 0x000000051d007c0c */ /* 0x004fe2000c761270 */
[----:B------:R-:W3:Y:S01]  /*94810*/  LDCU UR5, c[0x0][0x39c] ;  /* 0x00007380ff0577ac */ /* 0x000ee20008000800 */
[----:B------:R-:W2:Y:S01]  /*94820*/  LDL.LU R29, [R1+0x274] ;  /* 0x00027400011d7983 */ /* 0x000ea20000300800 */
[----:B------:R-:W-:Y:S02]  /*94830*/  LEA.HI.X.SX32 R9, R9, R2, 0x1, P6 ;  /* 0x0000000209097211 */ /* 0x000fe400030f0eff */
[C---:B-1----:R-:W-:Y:S01]  /*94840*/  LEA R4, P6, R3.reuse, R0, 0x1 ;  /* 0x0000000003047211 */ /* 0x042fe200078c08ff */
[----:B------:R-:W2:Y:S03]  /*94850*/  LDL.LU R20, [R1+0x278] ;  /* 0x0002780001147983 */ /* 0x000ea60000300800 */
[----:B------:R-:W-:Y:S01]  /*94860*/  LEA.HI.X.SX32 R5, R3, R2, 0x1, P6 ;  /* 0x0000000203057211 */ /* 0x000fe200030f0eff */
[----:B------:R-:W2:Y:S01]  /*94870*/  LDL.LU R22, [R1+0x27c] ;  /* 0x00027c0001167983 */ /* 0x000ea20000300800 */
[----:B-----5:R-:W-:Y:S01]  /*94880*/  IMAD R3, R12, 0x4, R3 ;  /* 0x000000040c037824 */ /* 0x020fe200078e0203 */
[----:B------:R-:W-:Y:S01]  /*94890*/  PRMT R18, R18, 0x7632, R18 ;  /* 0x0000763212127816 */ /* 0x000fe20000000012 */
[----:B------:R-:W1:Y:S01]  /*948a0*/  LDC R12, c[0x0][0x3b8] ;  /* 0x0000ee00ff0c7b82 */ /* 0x000e620000000800 */
[----:B------:R-:W-:Y:S01]  /*948b0*/  @P1 STG.E.U16 desc[UR12][R8.64], R14 ;  /* 0x0000000e08001986 */ /* 0x000fe2000c10150c */
[----:B------:R-:W-:Y:S01]  /*948c0*/  ISETP.LT.AND P1, PT, R26, UR6, !P0 ;  /* 0x000000061a007c0c */ /* 0x000fe2000c721270 */
[----:B------:R-:W2:Y:S02]  /*948d0*/  LDCU UR6, c[0x0][0x39c] ;  /* 0x00007380ff0677ac */ /* 0x000ea40008000800 */
[----:B------:R-:W5:Y:S04]  /*948e0*/  LDL.LU R26, [R1+0x280] ;  /* 0x00028000011a7983 */ /* 0x000f680000300800 */
[----:B------:R0:W-:Y:S02]  /*948f0*/  @P2 STG.E.U16 desc[UR12][R4.64], R10 ;  /* 0x0000000a04002986 */ /* 0x0001e4000c10150c */
[C---:B0-----:R-:W-:Y:S01]  /*94900*/  LEA R4, P6, R3.reuse, R0, 0x1 ;  /* 0x0000000003047211 */ /* 0x041fe200078c08ff */
[----:B------:R-:W0:Y:S03]  /*94910*/  LDC R10, c[0x0][0x3b8] ;  /* 0x0000ee00ff0a7b82 */ /* 0x000e260000000800 */
[----:B------:R-:W-:-:S05]  /*94920*/  LEA.HI.X.SX32 R5, R3, R2, 0x1, P6 ;  /* 0x0000000203057211 */ /* 0x000fca00030f0eff */
[----:B------:R0:W-:Y:S01]  /*94930*/  @P5 STG.E.U16 desc[UR12][R4.64], R18 ;  /* 0x0000001204005986 */ /* 0x0001e2000c10150c */
[----:B----4-:R-:W-:Y:S01]  /*94940*/  ISETP.LT.AND P2, PT, R28, UR4, !P0 ;  /* 0x000000041c007c0c */ /* 0x010fe2000c741270 */
[----:B------:R-:W-:Y:S02]  /*94950*/  IMAD R6, R13, 0x4, R3 ;  /* 0x000000040d067824 */ /* 0x000fe400078e0203 */
[----:B------:R-:W4:Y:S01]  /*94960*/  LDL.LU R28, [R1+0x284] ;  /* 0x00028400011c7983 */ /* 0x000f220000300800 */
[----:B------:R-:W1:Y:S01]  /*94970*/  LDC R13, c[0x0][0x3b8] ;  /* 0x0000ee00ff0d7b82 */ /* 0x000e620000000800 */
[----:B------:R-:W0:Y:S01]  /*94980*/  LDCU UR4, c[0x0][0x39c] ;  /* 0x00007380ff0477ac */ /* 0x000e220008000800 */
[----:B---3--:R-:W-:Y:S01]  /*94990*/  ISETP.LT.AND P5, PT, R27, UR5, !P0 ;  /* 0x000000051b007c0c */ /* 0x008fe2000c7a1270 */
[----:B------:R-:W3:Y:S01]  /*949a0*/  LDCU UR5, c[0x0][0x39c] ;  /* 0x00007380ff0577ac */ /* 0x000ee20008000800 */
[----:B------:R-:W4:Y:S04]  /*949b0*/  LDL.LU R27, [R1+0x110] ;  /* 0x00011000011b7983 */ /* 0x000f280000300800 */
[----:B------:R-:W4:Y:S01]  /*949c0*/  LDL.LU R25, [R1+0x198] ;  /* 0x0001980001197983 */ /* 0x000f220000300800 */
[----:B------:R-:W-:-:S04]  /*949d0*/  LEA R8, P6, R6, R0, 0x1 ;  /* 0x0000000006087211 */ /* 0x000fc800078c08ff */
[----:B------:R-:W-:Y:S01]  /*949e0*/  LEA.HI.X.SX32 R9, R6, R2, 0x1, P6 ;  /* 0x0000000206097211 */ /* 0x000fe200030f0eff */
[----:B------:R-:W-:-:S04]  /*949f0*/  IMAD R6, R16, 0x4, R6 ;  /* 0x0000000410067824 */ /* 0x000fc800078e0206 */
[----:B------:R1:W-:Y:S01]  /*94a00*/  @P4 STG.E.U16 desc[UR12][R8.64], R7 ;  /* 0x0000000708004986 */ /* 0x0003e2000c10150c */
[----:B0-----:R-:W-:-:S04]  /*94a10*/  LEA R4, P4, R6, R0, 0x1 ;  /* 0x0000000006047211 */ /* 0x001fc800078808ff */
[----:B------:R-:W-:Y:S02]  /*94a20*/  LEA.HI.X.SX32 R5, R6, R2, 0x1, P4 ;  /* 0x0000000206057211 */ /* 0x000fe400020f0eff */
[----:B--2---:R-:W-:Y:S01]  /*94a30*/  ISETP.LT.AND P6, PT, R29, UR6, !P0 ;  /* 0x000000061d007c0c */ /* 0x004fe2000c7c1270 */
[----:B------:R-:W5:Y:S01]  /*94a40*/  LDCU UR6, c[0x0][0x39c] ;  /* 0x00007380ff0677ac */ /* 0x000f620008000800 */
[----:B-1----:R-:W-:Y:S01]  /*94a50*/  IMAD R9, R12, 0x4, R6 ;  /* 0x000000040c097824 */ /* 0x002fe200078e0206 */
[----:B------:R0:W-:Y:S03]  /*94a60*/  @P3 STG.E.U16 desc[UR12][R4.64], R15 ;  /* 0x0000000f04003986 */ /* 0x0001e6000c10150c */
[----:B------:R-:W-:Y:S01]  /*94a70*/  IMAD R3, R10, 0x4, R9 ;  /* 0x000000040a037824 */ /* 0x000fe200078e0209 */
[C---:B------:R-:W-:Y:S01]  /*94a80*/  LEA R8, P4, R9.reuse, R0, 0x1 ;  /* 0x0000000009087211 */ /* 0x040fe200078808ff */
[----:B------:R-:W1:Y:S01]  /*94a90*/  LDC R10, c[0x0][0x3b8] ;  /* 0x0000ee00ff0a7b82 */ /* 0x000e620000000800 */
[----:B------:R-:W2:Y:S02]  /*94aa0*/  LDL.LU R29, [R1+0x100] ;  /* 0x00010000011d7983 */ /* 0x000ea40000300800 */
[----:B------:R-:W-:Y:S01]  /*94ab0*/  LEA.HI.X.SX32 R9, R9, R2, 0x1, P4 ;  /* 0x0000000209097211 */ /* 0x000fe200020f0eff */
[----:B------:R-:W-:Y:S01]  /*94ac0*/  IMAD R6, R13, 0x4, R3 ;  /* 0x000000040d067824 */ /* 0x000fe200078e0203 */
[----:B0-----:R-:W-:-:S03]  /*94ad0*/  LEA R4, P4, R3, R0, 0x1 ;  /* 0x0000000003047211 */ /* 0x001fc600078808ff */
[----:B------:R0:W-:Y:S01]  /*94ae0*/  @P1 STG.E.U16 desc[UR12][R8.64], R11 ;  /* 0x0000000b08001986 */ /* 0x0001e2000c10150c */
[----:B------:R-:W-:Y:S02]  /*94af0*/  LEA.HI.X.SX32 R5, R3, R2, 0x1, P4 ;  /* 0x0000000203057211 */ /* 0x000fe400020f0eff */
[----:B---3--:R-:W-:Y:S01]  /*94b00*/  ISETP.LT.AND P1, PT, R22, UR5, !P0 ;  /* 0x0000000516007c0c */ /* 0x008fe2000c721270 */
[----:B------:R-:W3:Y:S01]  /*94b10*/  LDCU UR5, c[0x0][0x39c] ;  /* 0x00007380ff0577ac */ /* 0x000ee20008000800 */
[----:B------:R-:W-:Y:S01]  /*94b20*/  ISETP.LT.AND P3, PT, R20, UR4, !P0 ;  /* 0x0000000414007c0c */ /* 0x000fe2000c761270 */
[----:B------:R-:W-:Y:S01]  /*94b30*/  @P2 STG.E.U16 desc[UR12][R4.64], R19 ;  /* 0x0000001304002986 */ /* 0x000fe2000c10150c */
[----:B-----5:R-:W-:Y:S01]  /*94b40*/  ISETP.LT.AND P2, PT, R26, UR6, !P0 ;  /* 0x000000061a007c0c */ /* 0x020fe2000c741270 */
[----:B------:R-:W5:Y:S01]  /*94b50*/  LDCU UR4, c[0x0][0x3b8] ;  /* 0x00007700ff0477ac */ /* 0x000f620008000800 */
[----:B------:R-:W-:Y:S01]  /*94b60*/  PRMT R3, R7, 0x7632, R3 ;  /* 0x0000763207037816 */ /* 0x000fe20000000003 */
[----:B------:R-:W3:Y:S01]  /*94b70*/  LDC R26, c[0x0][0x3b8] ;  /* 0x0000ee00ff1a7b82 */ /* 0x000ee20000000800 */
[C---:B0-----:R-:W-:Y:S01]  /*94b80*/  LEA R8, P4, R6.reuse, R0, 0x1 ;  /* 0x0000000006087211 */ /* 0x041fe200078808ff */
[----:B------:R-:W-:Y:S01]  /*94b90*/  IMAD R23, R23, 0x4, R6 ;  /* 0x0000000417177824 */ /* 0x000fe200078e0206 */
[----:B------:R-:W-:Y:S01]  /*94ba0*/  PRMT R15, R15, 0x7632, R15 ;  /* 0x000076320f0f7816 */ /* 0x000fe2000000000f */
[----:B------:R-:W0:Y:S01]  /*94bb0*/  LDCU UR6, c[0x0][0x39c] ;  /* 0x00007380ff0677ac */ /* 0x000e220008000800 */
[----:B------:R-:W-:-:S05]  /*94bc0*/  LEA.HI.X.SX32 R9, R6, R2, 0x1, P4 ;  /* 0x0000000206097211 */ /* 0x000fca00020f0eff */
[----:B------:R0:W-:Y:S01]  /*94bd0*/  @P5 STG.E.U16 desc[UR12][R8.64], R3 ;  /* 0x0000000308005986 */ /* 0x0001e2000c10150c */
[----:B------:R-:W-:-:S04]  /*94be0*/  LEA R12, P5, R23, R0, 0x1 ;  /* 0x00000000170c7211 */ /* 0x000fc800078a08ff */
[----:B------:R-:W-:Y:S01]  /*94bf0*/  LEA.HI.X.SX32 R13, R23, R2, 0x1, P5 ;  /* 0x00000002170d7211 */ /* 0x000fe200028f0eff */
[----:B-1----:R-:W-:-:S04]  /*94c00*/  IMAD R23, R10, 0x4, R23 ;  /* 0x000000040a177824 */ /* 0x002fc800078e0217 */
[----:B------:R-:W-:Y:S01]  /*94c10*/  @P6 STG.E.U16 desc[UR12][R12.64], R15 ;  /* 0x0000000f0c006986 */ /* 0x000fe2000c10150c */
[----:B------:R-:W-:Y:S02]  /*94c20*/  LEA R20, P6, R23, R0, 0x1 ;  /* 0x0000000017147211 */ /* 0x000fe400078c08ff */
[----:B0-----:R-:W-:Y:S02]  /*94c30*/  PRMT R3, R11, 0x7632, R3 ;  /* 0x000076320b037816 */ /* 0x001fe40000000003 */
[----:B------:R-:W-:Y:S01]  /*94c40*/  LEA.HI.X.SX32 R21, R23, R2, 0x1, P6 ;  /* 0x0000000217157211 */ /* 0x000fe200030f0eff */
[----:B---3--:R-:W-:Y:S01]  /*94c50*/  IMAD R26, R26, 0x8, R23 ;  /* 0x000000081a1a7824 */ /* 0x008fe200078e0217 */
[----:B------:R-:W-:-:S03]  /*94c60*/  PRMT R24, R19, 0x7632, R24 ;  /* 0x0000763213187816 */ /* 0x000fc60000000018 */
[----:B------:R-:W-:Y:S01]  /*94c70*/  @P3 STG.E.U16 desc[UR12][R20.64], R3 ;  /* 0x0000000314003986 */ /* 0x000fe2000c10150c */
[----:B----4-:R-:W-:Y:S01]  /*94c80*/  ISETP.LT.AND P4, PT, R28, UR7, !P0 ;  /* 0x000000071c007c0c */ /* 0x010fe2000c781270 */
[----:B------:R-:W0:Y:S01]  /*94c90*/  LDCU UR7, c[0x0][0x39c] ;  /* 0x00007380ff0777ac */ /* 0x000e220008000800 */
[----:B------:R-:W1:Y:S01]  /*94ca0*/  LDC R28, c[0x0][0x3b8] ;  /* 0x0000ee00ff1c7b82 */ /* 0x000e620000000800 */
[----:B------:R-:W3:Y:S01]  /*94cb0*/  LDS.128 R4, [R27] ;  /* 0x000000001b047984 */ /* 0x000ee20000000c00 */
[C---:B------:R-:W-:Y:S01]  /*94cc0*/  ISETP.LT.AND P5, PT, R25.reuse, UR5, !P0 ;  /* 0x0000000519007c0c */ /* 0x040fe2000c7a1270 */
[----:B-----5:R-:W-:Y:S02]  /*94cd0*/  IMAD R25, R25, UR4, RZ ;  /* 0x0000000419197c24 */ /* 0x020fe4000f8e02ff */
[----:B------:R4:W-:Y:S01]  /*94ce0*/  LDS.128 R12, [R27+0x200] ;  /* 0x000200001b0c7984 */ /* 0x0009e20000000c00 */
[----:B------:R-:W5:Y:S02]  /*94cf0*/  LDCU UR4, c[0x0][0x39c] ;  /* 0x00007380ff0477ac */ /* 0x000f640008000800 */
[C---:B------:R-:W-:Y:S01]  /*94d00*/  LEA R22, P6, R25.reuse, R0, 0x1 ;  /* 0x0000000019167211 */ /* 0x040fe200078c08ff */
[----:B--2---:R-:W2:Y:S03]  /*94d10*/  LDS.128 R8, [R29] ;  /* 0x000000001d087984 */ /* 0x004ea60000000c00 */
[----:B------:R-:W-:Y:S01]  /*94d20*/  LEA.HI.X.SX32 R23, R25, R2, 0x1, P6 ;  /* 0x0000000219177211 */ /* 0x000fe200030f0eff */
[----:B----4-:R-:W4:Y:S01]  /*94d30*/  LDC R27, c[0x0][0x3b8] ;  /* 0x0000ee00ff1b7b82 */ /* 0x010f220000000800 */
[----:B------:R0:W2:Y:S01]  /*94d40*/  LDS.128 R16, [R29+0x200] ;  /* 0x000200001d107984 */ /* 0x0000a20000000c00 */
[----:B-1----:R-:W-:Y:S01]  /*94d50*/  IMAD R3, R28, 0x4, R26 ;  /* 0x000000041c037824 */ /* 0x002fe200078e021a */
[----:B------:R-:W1:Y:S02]  /*94d60*/  LDCU UR5, c[0x0][0x39c] ;  /* 0x00007380ff0577ac */ /* 0x000e640008000800 */
[----:B------:R-:W2:Y:S04]  /*94d70*/  LDL.LU R25, [R1+0x298] ;  /* 0x0002980001197983 */ /* 0x000ea80000300800 */
[----:B------:R-:W2:Y:S01]  /*94d80*/  LDL.LU R21, [R1+0x288] ;  /* 0x0002880001157983 */ /* 0x000ea20000300800 */
[----:B0-----:R-:W0:Y:S03]  /*94d90*/  LDC R29, c[0x0][0x3b8] ;  /* 0x0000ee00ff1d7b82 */ /* 0x001e260000000800 */
[----:B------:R1:W-:Y:S04]  /*94da0*/  @P5 STG.E.U16 desc[UR12][R22.64], R24 ;  /* 0x0000001816005986 */ /* 0x0003e8000c10150c */
[----:B-1----:R-:W5:Y:S01]  /*94db0*/  LDL.LU R23, [R1+0x28c] ;  /* 0x00028c0001177983 */ /* 0x002f620000300800 */
[C---:B------:R-:W-:Y:S01]  /*94dc0*/  LEA R20, P6, R26.reuse, R0, 0x1 ;  /* 0x000000001a147211 */ /* 0x040fe200078c08ff */
[----:B------:R-:W1:Y:S02]  /*94dd0*/  LDC R24, c[0x0][0x3b8] ;  /* 0x0000ee00ff187b82 */ /* 0x000e640000000800 */
[----:B------:R-:W4:Y:S01]  /*94de0*/  LDL.LU R28, [R1+0x290] ;  /* 0x00029000011c7983 */ /* 0x000f220000300800 */
[----:B--2---:R-:W-:Y:S01]  /*94df0*/  ISETP.LT.AND P3, PT, R21, UR6, !P0 ;  /* 0x0000000615007c0c */ /* 0x004fe2000c761270 */
[----:B------:R-:W2:Y:S01]  /*94e00*/  LDCU UR6, c[0x0][0x39c] ;  /* 0x00007380ff0677ac */ /* 0x000ea20008000800 */
[----:B------:R-:W-:-:S02]  /*94e10*/  LEA.HI.X.SX32 R21, R26, R2, 0x1, P6 ;  /* 0x000000021a157211 */ /* 0x000fc400030f0eff */
[----:B------:R-:W-:Y:S01]  /*94e20*/  LEA R22, P6, R3, R0, 0x1 ;  /* 0x0000000003167211 */ /* 0x000fe200078c08ff */
[----:B------:R-:W1:Y:S02]  /*94e30*/  LDC R26, c[0x0][0x3b8] ;  /* 0x0000ee00ff1a7b82 */ /* 0x000e640000000800 */
[----:B---3--:R4:W-:Y:S01]  /*94e40*/  @P1 STG.E.U16 desc[UR12][R20.64], R4 ;  /* 0x0000000414001986 */ /* 0x0089e2000c10150c */
[----:B-----5:R-:W-:Y:S01]  /*94e50*/  ISETP.LT.AND P5, PT, R23, UR4, !P0 ;  /* 0x0000000417007c0c */ /* 0x020fe2000c7a1270 */
[----:B------:R-:W3:Y:S01]  /*94e60*/  LDCU UR4, c[0x0][0x39c] ;  /* 0x00007380ff0477ac */ /* 0x000ee20008000800 */
[----:B------:R-:W-:Y:S01]  /*94e70*/  LEA.HI.X.SX32 R23, R3, R2, 0x1, P6 ;  /* 0x0000000203177211 */ /* 0x000fe200030f0eff */
[----:B----4-:R-:W-:Y:S02]  /*94e80*/  IMAD R21, R27, 0x4, R3 ;  /* 0x000000041b157824 */ /* 0x010fe400078e0203 */
[----:B------:R-:W4:Y:S02]  /*94e90*/  LDL.LU R27, [R1+0x29c] ;  /* 0x00029c00011b7983 */ /* 0x000f240000300800 */
[----:B0-----:R-:W-:-:S02]  /*94ea0*/  IMAD R3, R29, 0x4, R21 ;  /* 0x000000041d037824 */ /* 0x001fc400078e0215 */
[----:B------:R-:W5:Y:S04]  /*94eb0*/  LDL.LU R29, [R1+0x2a4] ;  /* 0x0002a400011d7983 */ /* 0x000f680000300800 */
[----:B------:R0:W-:Y:S04]  /*94ec0*/  @P2 STG.E.U16 desc[UR12][R22.64], R8 ;  /* 0x0000000816002986 */ /* 0x0001e8000c10150c */
[----:B0-----:R-:W2:Y:S01]  /*94ed0*/  LDL.LU R23, [R1+0x294] ;  /* 0x0002940001177983 */ /* 0x001ea20000300800 */
[----:B------:R-:W-:-:S04]  /*94ee0*/  LEA R20, P6, R21, R0, 0x1 ;  /* 0x0000000015147211 */ /* 0x000fc800078c08ff */
[----:B------:R-:W-:Y:S02]  /*94ef0*/  LEA.HI.X.SX32 R21, R21, R2, 0x1, P6 ;  /* 0x0000000215157211 */ /* 0x000fe400030f0eff */
[----:B------:R-:W-:-:S03]  /*94f00*/  LEA R22, P6, R3, R0, 0x1 ;  /* 0x0000000003167211 */ /* 0x000fc600078c08ff */
[----:B------:R0:W-:Y:S01]  /*94f10*/  @P4 STG.E.U16 desc[UR12][R20.64], R12 ;  /* 0x0000000c14004986 */ /* 0x0001e2000c10150c */
[----:B------:R-:W-:Y:S01]  /*94f20*/  ISETP.LT.AND P1, PT, R28, UR5, !P0 ;  /* 0x000000051c007c0c */ /* 0x000fe2000c721270 */
[----:B------:R-:W4:Y:S01]  /*94f30*/  LDCU UR5, c[0x0][0x39c] ;  /* 0x00007380ff0577ac */ /* 0x000f220008000800 */
[----:B------:R-:W0:Y:S01]  /*94f40*/  LDC R28, c[0x0][0x3b8] ;  /* 0x0000ee00ff1c7b82 */ /* 0x000e220000000800 */
[----:B------:R-:W-:Y:S02]  /*94f50*/  PRMT R4, R4, 0x7632, R4 ;  /* 0x0000763204047816 */ /* 0x000fe40000000004 */
[----:B------:R-:W-:Y:S02]  /*94f60*/  PRMT R8, R8, 0x7632, R8 ;  /* 0x0000763208087816 */ /* 0x000fe40000000008 */
[----:B--2---:R-:W-:Y:S01]  /*94f70*/  ISETP.LT.AND P2, PT, R23, UR6, !P0 ;  /* 0x0000000617007c0c */ /* 0x004fe2000c741270 */
[----:B------:R-:W5:Y:S01]  /*94f80*/  LDCU UR6, c[0x0][0x39c] ;  /* 0x00007380ff0677ac */ /* 0x000f620008000800 */
[----:B------:R-:W-:Y:S01]  /*94f90*/  LEA.HI.X.SX32 R23, R3, R2, 0x1, P6 ;  /* 0x0000000203177211 */ /* 0x000fe200030f0eff */
[----:B-1----:R-:W-:-:S04]  /*94fa0*/  IMAD R3, R24, 0x4, R3 ;  /* 0x0000000418037824 */ /* 0x002fc800078e0203 */
[----:B------:R-:W-:Y:S02]  /*94fb0*/  IMAD R24, R26, 0x4, R3 ;  /* 0x000000041a187824 */ /* 0x000fe400078e0203 */
[----:B------:R-:W2:Y:S01]  /*94fc0*/  LDL.LU R26, [R1+0x2a0] ;  /* 0x0002a000011a7983 */ /* 0x000ea20000300800 */
[----:B0-----:R-:W-:-:S04]  /*94fd0*/  LEA R20, P6, R3, R0, 0x1 ;  /* 0x0000000003147211 */ /* 0x001fc800078c08ff */
[----:B------:R-:W-:Y:S01]  /*94fe0*/  LEA.HI.X.SX32 R21, R3, R2, 0x1, P6 ;  /* 0x0000000203157211 */ /* 0x000fe200030f0eff */
[----:B------:R-:W-:Y:S01]  /*94ff0*/  @P3 STG.E.U16 desc[UR12][R22.64], R16 ;  /* 0x0000001016003986 */ /* 0x000fe2000c10150c */
[----:B---3--:R-:W-:Y:S01]  /*95000*/  ISETP.LT.AND P4, PT, R25, UR4, !P0 ;  /* 0x0000000419007c0c */ /* 0x008fe2000c781270 */
[----:B------:R-:W2:Y:S01]  /*95010*/  LDCU UR4, c[0x0][0x39c] ;  /* 0x00007380ff0477ac */ /* 0x000ea20008000800 */
[----:B------:R-:W0:Y:S01]  /*95020*/  LDC R25, c[0x0][0x3b8] ;  /* 0x0000ee00ff197b82 */ /* 0x000e220000000800 */
[----:B------:R1:W-:Y:S07]  /*95030*/  @P5 STG.E.U16 desc[UR12][R20.64], R4 ;  /* 0x0000000414005986 */ /* 0x0003ee000c10150c */
[----:B------:R-:W3:Y:S01]  /*95040*/  LDC R3, c[0x0][0x3b8] ;  /* 0x0000ee00ff037b82 */ /* 0x000ee20000000800 */
[----:B-1----:R-:W3:Y:S01]  /*95050*/  LDL.LU R4, [R1+0x2a8] ;  /* 0x0002a80001047983 */ /* 0x002ee20000300800 */
[----:B------:R-:W-:-:S04]  /*95060*/  LEA R22, P6, R24, R0, 0x1 ;  /* 0x0000000018167211 */ /* 0x000fc800078c08ff */
[----:B------:R-:W-:Y:S01]  /*95070*/  LEA.HI.X.SX32 R23, R24, R2, 0x1, P6 ;  /* 0x0000000218177211 */ /* 0x000fe200030f0eff */
[----:B------:R-:W-:Y:S02]  /*95080*/  IMAD R24, R28, 0x4, R24 ;  /* 0x000000041c187824 */ /* 0x000fe400078e0218 */
[----:B------:R-:W3:Y:S04]  /*95090*/  LDL.LU R28, [R1+0x2ac] ;  /* 0x0002ac00011c7983 */ /* 0x000ee80000300800 */
[----:B------:R1:W-:Y:S01]  /*950a0*/  @P1 STG.E.U16 desc[UR12][R22.64], R8 ;  /* 0x0000000816001986 */ /* 0x0003e2000c10150c */
[----:B-----5:R-:W-:Y:S01]  /*950b0*/  ISETP.LT.AND P1, PT, R29, UR6, !P0 ;  /* 0x000000061d007c0c */ /* 0x020fe2000c721270 */
[----:B------:R-:W5:Y:S02]  /*950c0*/  LDCU UR6, c[0x0][0x39c] ;  /* 0x00007380ff0677ac */ /* 0x000f640008000800 */
[----:B------:R-:W5:Y:S01]  /*950d0*/  LDL.LU R29, [R1+0x2b8] ;  /* 0x0002b800011d7983 */ /* 0x000f620000300800 */
[----:B----4-:R-:W-:Y:S01]  /*950e0*/  ISETP.LT.AND P3, PT, R27, UR5, !P0 ;  /* 0x000000051b007c0c */ /* 0x010fe2000c761270 */
[----:B------:R-:W3:Y:S01]  /*950f0*/  LDCU UR5, c[0x0][0x39c] ;  /* 0x00007380ff0577ac */ /* 0x000ee20008000800 */
[----:B------:R-:W4:Y:S01]  /*95100*/  LDC R27, c[0x0][0x3b8] ;  /* 0x0000ee00ff1b7b82 */ /* 0x000f220000000800 */
[----:B------:R-:W-:-:S02]  /*95110*/  LEA R20, P6, R24, R0, 0x1 ;  /* 0x0000000018147211 */ /* 0x000fc400078c08ff */
[----:B------:R-:W-:Y:S02]  /*95120*/  PRMT R12, R12, 0x7632, R12 ;  /* 0x000076320c0c7816 */ /* 0x000fe4000000000c */
[----:B------:R-:W-:Y:S01]  /*95130*/  LEA.HI.X.SX32 R21, R24, R2, 0x1, P6 ;  /* 0x0000000218157211 */ /* 0x000fe200030f0eff */
[----:B0-----:R-:W-:Y:S01]  /*95140*/  IMAD R24, R25, 0x4, R24 ;  /* 0x0000000419187824 */ /* 0x001fe200078e0218 */
[----:B------:R-:W-:Y:S01]  /*95150*/  PRMT R16, R16, 0x7632, R16 ;  /* 0x0000763210107816 */ /* 0x000fe20000000010 */
[----:B-1----:R-:W0:Y:S02]  /*95160*/  LDC R8, c[0x0][0x3b8] ;  /* 0x0000ee00ff087b82 */ /* 0x002e240000000800 */
[----:B------:R1:W-:Y:S01]  /*95170*/  @P2 STG.E.U16 desc[UR12][R20.64], R12 ;  /* 0x0000000c14002986 */ /* 0x0003e2000c10150c */
[----:B------:R-:W-:-:S04]  /*95180*/  LEA R22, P2, R24, R0, 0x1 ;  /* 0x0000000018167211 */ /* 0x000fc800078408ff */
[----:B------:R-:W-:Y:S01]  /*95190*/  LEA.HI.X.SX32 R23, R24, R2, 0x1, P2 ;  /* 0x0000000218177211 */ /* 0x000fe200010f0eff */
[----:B------:R-:W0:Y:S01]  /*951a0*/  LDC R25, c[0x0][0x3b8] ;  /* 0x0000ee00ff197b82 */ /* 0x000e220000000800 */
[----:B-1----:R-:W5:Y:S04]  /*951b0*/  LDL.LU R12, [R1+0x2b4] ;  /* 0x0002b400010c7983 */ /* 0x002f680000300800 */
[----:B------:R1:W-:Y:S03]  /*951c0*/  @P4 STG.E.U16 desc[UR12][R22.64], R16 ;  /* 0x0000001016004986 */ /* 0x0003e6000c10150c */
[----:B-1----:R-:W1:Y:S01]  /*951d0*/  LDC R16, c[0x0][0x3b8] ;  /* 0x0000ee00ff107b82 */ /* 0x002e620000000800 */
[----:B--2---:R-:W-:Y:S01]  /*951e0*/  ISETP.LT.AND P5, PT, R26, UR4, !P0 ;  /* 0x000000041a007c0c */ /* 0x004fe2000c7a1270 */
[----:B------:R-:W2:Y:S06]  /*951f0*/  LDCU UR4, c[0x0][0x39c] ;  /* 0x00007380ff0477ac */ /* 0x000eac0008000800 */
[----:B------:R-:W0:Y:S01]  /*95200*/  LDC R26, c[0x0][0x3b8] ;  /* 0x0000ee00ff1a7b82 */ /* 0x000e220000000800 */
[----:B---3--:R-:W-:Y:S01]  /*95210*/  ISETP.LT.AND P6, PT, R4, UR5, !P0 ;  /* 0x0000000504007c0c */ /* 0x008fe2000c7c1270 */
[----:B----4-:R-:W-:Y:S01]  /*95220*/  IMAD R4, R27, 0x4, R24 ;  /* 0x000000041b047824 */ /* 0x010fe200078e0218 */
[----:B------:R-:W3:Y:S01]  /*95230*/  LDCU UR5, c[0x0][0x39c] ;  /* 0x00007380ff0577ac */ /* 0x000ee20008000800 */
[----:B------:R-:W3:Y:S04]  /*95240*/  LDL.LU R27, [R1+0x2b0] ;  /* 0x0002b000011b7983 */ /* 0x000ee80000300800 */
[----:B------:R-:W4:Y:S01]  /*95250*/  LDC R24, c[0x0][0x3b8] ;  /* 0x0000ee00ff187b82 */ /* 0x000f220000000800 */
[----:B------:R-:W-:Y:S01]  /*95260*/  IMAD R3, R3, 0x4, R4 ;  /* 0x0000000403037824 */ /* 0x000fe200078e0204 */
[----:B------:R-:W-:-:S04]  /*95270*/  LEA R20, P2, R4, R0, 0x1 ;  /* 0x0000000004147211 */ /* 0x000fc800078408ff */
[----:B------:R-:W-:Y:S01]  /*95280*/  LEA.HI.X.SX32 R21, R4, R2, 0x1, P2 ;  /* 0x0000000204157211 */ /* 0x000fe200010f0eff */
[----:B0-----:R-:W-:-:S04]  /*95290*/  IMAD R4, R26, 0x4, R3 ;  /* 0x000000041a047824 */ /* 0x001fc800078e0203 */
[----:B------:R0:W-:Y:S01]  /*952a0*/  @P3 STG.E.U16 desc[UR12][R20.64], R5 ;  /* 0x0000000514003986 */ /* 0x0001e2000c10150c */
[----:B--2---:R-:W-:Y:S01]  /*952b0*/  ISETP.LT.AND P2, PT, R28, UR4, !P0 ;  /* 0x000000041c007c0c */ /* 0x004fe2000c741270 */
[----:B------:R-:W2:Y:S02]  /*952c0*/  LDCU UR4, c[0x0][0x3b8] ;  /* 0x00007700ff0477ac */ /* 0x000ea40008000800 */
[----:B------:R-:W2:Y:S04]  /*952d0*/  LDL.LU R28, [R1+0x2c4] ;  /* 0x0002c400011c7983 */ /* 0x000ea80000300800 */
[----:B------:R-:W2:Y:S01]  /*952e0*/  LDL.LU R26, [R1+0x2c0] ;  /* 0x0002c000011a7983 */ /* 0x000ea20000300800 */
[----:B0-----:R-:W-:-:S04]  /*952f0*/  LEA R20, P3, R4, R0, 0x1 ;  /* 0x0000000004147211 */ /* 0x001fc800078608ff */
[----:B------:R-:W-:Y:S02]  /*95300*/  LEA.HI.X.SX32 R21, R4, R2, 0x1, P3 ;  /* 0x0000000204157211 */ /* 0x000fe400018f0eff */
[----:B-----5:R-:W-:Y:S02]  /*95310*/  ISETP.LT.AND P3, PT, R29, UR7, !P0 ;  /* 0x000000071d007c0c */ /* 0x020fe4000c761270 */
[C---:B------:R-:W-:Y:S01]  /*95320*/  LEA R22, P4, R3.reuse, R0, 0x1 ;  /* 0x0000000003167211 */ /* 0x040fe200078808ff */
[----:B------:R-:W5:Y:S01]  /*95330*/  LDL.LU R29, [R1+0x1a8] ;  /* 0x0001a800011d7983 */ /* 0x000f620000300800 */
[----:B------:R-:W-:Y:S01]  /*95340*/  IMAD R4, R8, 0x4, R4 ;  /* 0x0000000408047824 */ /* 0x000fe200078e0204 */
[----:B------:R-:W2:Y:S01]  /*95350*/  LDCU UR7, c[0x0][0x39c] ;  /* 0x00007380ff0777ac */ /* 0x000ea20008000800 */
[----:B------:R-:W-:Y:S02]  /*95360*/  LEA.HI.X.SX32 R23, R3, R2, 0x1, P4 ;  /* 0x0000000203177211 */ /* 0x000fe400020f0eff */
[----:B------:R-:W-:-:S03]  /*95370*/  IMAD R8, R25, 0x4, R4 ;  /* 0x0000000419087824 */ /* 0x000fc600078e0204 */
[----:B------:R0:W-:Y:S01]  /*95380*/  @P5 STG.E.U16 desc[UR12][R22.64], R9 ;  /* 0x0000000916005986 */ /* 0x0001e2000c10150c */
[----:B------:R-:W-:Y:S01]  /*95390*/  ISETP.LT.AND P5, PT, R12, UR6, !P0 ;  /* 0x000000060c007c0c */ /* 0x000fe2000c7a1270 */
[----:B------:R-:W1:Y:S01]  /*953a0*/  LDCU UR6, c[0x0][0x39c] ;  /* 0x00007380ff0677ac */ /* 0x000e620008000800 */
[----:B----4-:R-:W-:Y:S01]  /*953b0*/  IMAD R3, R24, 0x4, R8 ;  /* 0x0000000418037824 */ /* 0x010fe200078e0208 */
[----:B------:R4:W-:Y:S01]  /*953c0*/  @P1 STG.E.U16 desc[UR12][R20.64], R13 ;  /* 0x0000000d14001986 */ /* 0x0009e2000c10150c */
[----:B------:R-:W1:Y:S01]  /*953d0*/  LDC R12, c[0x0][0x3b8] ;  /* 0x0000ee00ff0c7b82 */ /* 0x000e620000000800 */
[----:B0-----:R-:W-:-:S07]  /*953e0*/  PRMT R9, R5, 0x7632, R9 ;  /* 0x0000763205097816 */ /* 0x001fce0000000009 */
[----:B------:R-:W0:Y:S01]  /*953f0*/  LDC R22, c[0x0][0x3b8] ;  /* 0x0000ee00ff167b82 */ /* 0x000e220000000800 */
[----:B----4-:R-:W-:-:S04]  /*95400*/  LEA R20, P1, R4, R0, 0x1 ;  /* 0x0000000004147211 */ /* 0x010fc800078208ff */
[----:B------:R-:W-:Y:S02]  /*95410*/  LEA.HI.X.SX32 R21, R4, R2, 0x1, P1 ;  /* 0x0000000204157211 */ /* 0x000fe400008f0eff */
[----:B------:R-:W-:-:S03]  /*95420*/  LEA R4, P1, R8, R0, 0x1 ;  /* 0x0000000008047211 */ /* 0x000fc600078208ff */
[----:B------:R4:W-:Y:S01]  /*95430*/  @P6 STG.E.U16 desc[UR12][R20.64], R17 ;  /* 0x0000001114006986 */ /* 0x0009e2000c10150c */
[----:B------:R-:W-:-:S05]  /*95440*/  LEA.HI.X.SX32 R5, R8, R2, 0x1, P1 ;  /* 0x0000000208057211 */ /* 0x000fca00008f0eff */
[----:B------:R1:W-:Y:S01]  /*95450*/  @P2 STG.E.U16 desc[UR12][R4.64], R9 ;  /* 0x0000000904002986 */ /* 0x0003e2000c10150c */
[----:B----4-:R-:W-:-:S04]  /*95460*/  LEA R20, P6, R3, R0, 0x1 ;  /* 0x0000000003147211 */ /* 0x010fc800078c08ff */
[----:B------:R-:W-:Y:S02]  /*95470*/  LEA.HI.X.SX32 R21, R3, R2, 0x1, P6 ;  /* 0x0000000203157211 */ /* 0x000fe400030f0eff */
[----:B-1----:R-:W-:Y:S02]  /*95480*/  PRMT R9, R9, 0x7632, R9 ;  /* 0x0000763209097816 */ /* 0x002fe40000000009 */
[----:B---3--:R-:W-:Y:S01]  /*95490*/  ISETP.LT.AND P4, PT, R27, UR5, !P0 ;  /* 0x000000051b007c0c */ /* 0x008fe2000c781270 */
[----:B------:R-:W5:Y:S01]  /*954a0*/  LDCU UR5, c[0x0][0x39c] ;  /* 0x00007380ff0577ac */ /* 0x000f620008000800 */
[----:B------:R-:W3:Y:S04]  /*954b0*/  LDL.LU R27, [R1+0x2c8] ;  /* 0x0002c800011b7983 */ /* 0x000ee80000300800 */
[----:B------:R-:W4:Y:S07]  /*954c0*/  LDL.LU R23, [R1+0x2cc] ;  /* 0x0002cc0001177983 */ /* 0x000f2e0000300800 */
[----:B------:R1:W-:Y:S01]  /*954d0*/  @P4 STG.E.U16 desc[UR12][R20.64], R9 ;  /* 0x0000000914004986 */ /* 0x0003e2000c10150c */
[----:B--2---:R-:W-:-:S02]  /*954e0*/  ISETP.LT.AND P2, PT, R28, UR7, !P0 ;  /* 0x000000071c007c0c */ /* 0x004fc4000c741270 */
[----:B------:R-:W-:Y:S01]  /*954f0*/  ISETP.LT.AND P1, PT, R26, UR6, !P0 ;  /* 0x000000061a007c0c */ /* 0x000fe2000c721270 */
[----:B------:R-:W2:Y:S01]  /*95500*/  LDL.LU R28, [R1+0x2d0] ;  /* 0x0002d000011c7983 */ /* 0x000ea20000300800 */
[----:B------:R-:W-:Y:S01]  /*95510*/  IMAD R5, R12, 0x4, R3 ;  /* 0x000000040c057824 */ /* 0x000fe200078e0203 */
[----:B------:R-:W3:Y:S01]  /*95520*/  LDCU UR6, c[0x0][0x39c] ;  /* 0x00007380ff0677ac */ /* 0x000ee20008000800 */
[----:B------:R-:W0:Y:S01]  /*95530*/  LDC R12, c[0x0][0x3b8] ;  /* 0x0000ee00ff0c7b82 */ /* 0x000e220000000800 */
[----:B------:R-:W2:Y:S01]  /*95540*/  LDL.LU R26, [R1+0x2d4] ;  /* 0x0002d400011a7983 */ /* 0x000ea20000300800 */
[----:B------:R-:W-:Y:S01]  /*95550*/  PRMT R13, R13, 0x7632, R13 ;  /* 0x000076320d0d7816 */ /* 0x000fe2000000000d */
[----:B------:R-:W4:Y:S01]  /*95560*/  LDCU UR7, c[0x0][0x39c] ;  /* 0x00007380ff0777ac */ /* 0x000f220008000800 */
[----:B------:R-:W-:-:S04]  /*95570*/  PRMT R17, R17, 0x7632, R17 ;  /* 0x0000763211117816 */ /* 0x000fc80000000011 */
[----:B-1----:R-:W1:Y:S01]  /*95580*/  LDC R20, c[0x0][0x3b8] ;  /* 0x0000ee00ff147b82 */ /* 0x002e620000000800 */
[C---:B-----5:R-:W-:Y:S01]  /*95590*/  ISETP.LT.AND P4, PT, R29.reuse, UR5, !P0 ;  /* 0x000000051d007c0c */ /* 0x060fe2000c781270 */
[----:B------:R-:W-:Y:S01]  /*955a0*/  IMAD R9, R29, UR4, RZ ;  /* 0x000000041d097c24 */ /* 0x000fe2000f8e02ff */
[C---:B------:R-:W-:Y:S01]  /*955b0*/  LEA R4, P6, R5.reuse, R0, 0x1 ;  /* 0x0000000005047211 */ /* 0x040fe200078c08ff */
[----:B------:R-:W5:Y:S01]  /*955c0*/  LDL.LU R29, [R1+0x2d8] ;  /* 0x0002d800011d7983 */ /* 0x000f620000300800 */
[----:B------:R-:W-:Y:S01]  /*955d0*/  IMAD R3, R16, 0x8, R5 ;  /* 0x0000000810037824 */ /* 0x000fe200078e0205 */
[----:B------:R-:W2:Y:S01]  /*955e0*/  LDCU UR4, c[0x0][0x39c] ;  /* 0x00007380ff0477ac */ /* 0x000ea20008000800 */
[----:B------:R-:W-:Y:S01]  /*955f0*/  LEA.HI.X.SX32 R5, R5, R2, 0x1, P6 ;  /* 0x0000000205057211 */ /* 0x000fe200030f0eff */
[----:B------:R-:W1:Y:S01]  /*95600*/  LDC R16, c[0x0][0x3b8] ;  /* 0x0000ee00ff107b82 */ /* 0x000e620000000800 */
[C---:B------:R-:W-:Y:S01]  /*95610*/  LEA R8, P6, R9.reuse, R0, 0x1 ;  /* 0x0000000009087211 */ /* 0x040fe200078c08ff */
[----:B------:R-:W0:Y:S02]  /*95620*/  LDCU UR5, c[0x0][0x39c] ;  /* 0x00007380ff0577ac */ /* 0x000e240008000800 */
[----:B------:R0:W-:Y:S01]  /*95630*/  @P5 STG.E.U16 desc[UR12][R4.64], R13 ;  /* 0x0000000d04005986 */ /* 0x0001e2000c10150c */
[----:B------:R-:W-:-:S05]  /*95640*/  LEA.HI.X.SX32 R9, R9, R2, 0x1, P6 ;  /* 0x0000000209097211 */ /* 0x000fca00030f0eff */
[----:B------:R0:W-:Y:S02]  /*95650*/  @P4 STG.E.U16 desc[UR12][R8.64], R17 ;  /* 0x0000001108004986 */ /* 0x0001e4000c10150c */
[----:B0-----:R-:W-:-:S04]  /*95660*/  LEA R4, P6, R3, R0, 0x1 ;  /* 0x0000000003047211 */ /* 0x001fc800078c08ff */
[----:B------:R-:W-:Y:S01]  /*95670*/  LEA.HI.X.SX32 R5, R3, R2, 0x1, P6 ;  /* 0x0000000203057211 */ /* 0x000fe200030f0eff */
[----:B------:R-:W-:-:S04]  /*95680*/  IMAD R8, R22, 0x4, R3 ;  /* 0x0000000416087824 */ /* 0x000fc800078e0203 */
[----:B------:R0:W-:Y:S01]  /*95690*/  @P3 STG.E.U16 desc[UR12][R4.64], R6 ;  /* 0x0000000604003986 */ /* 0x0001e2000c10150c */
[----:B------:R-:W-:Y:S02]  /*956a0*/  IMAD R3, R12, 0x4, R8 ;  /* 0x000000040c037824 */ /* 0x000fe400078e0208 */
[----:B------:R-:W1:Y:S01]  /*956b0*/  LDC R12, c[0x0][0x3b8] ;  /* 0x0000ee00ff0c7b82 */ /* 0x000e620000000800 */
[----:B0-----:R-:W-:-:S04]  /*956c0*/  LEA R4, P6, R8, R0, 0x1 ;  /* 0x0000000008047211 */ /* 0x001fc800078c08ff */
[----:B------:R-:W-:Y:S02]  /*956d0*/  LEA.HI.X.SX32 R5, R8, R2, 0x1, P6 ;  /* 0x0000000208057211 */ /* 0x000fe400030f0eff */
[----:B------:R-:W-:-:S04]  /*956e0*/  LEA R8, P6, R3, R0, 0x1 ;  /* 0x0000000003087211 */ /* 0x000fc800078c08ff */
[----:B------:R-:W-:Y:S01]  /*956f0*/  LEA.HI.X.SX32 R9, R3, R2, 0x1, P6 ;  /* 0x0000000203097211 */ /* 0x000fe200030f0eff */
[----:B------:R0:W-:Y:S04]  /*95700*/  @P1 STG.E.U16 desc[UR12][R4.64], R10 ;  /* 0x0000000a04001986 */ /* 0x0001e8000c10150c */
[----:B------:R0:W-:Y:S01]  /*95710*/  @P2 STG.E.U16 desc[UR12][R8.64], R14 ;  /* 0x0000000e08002986 */ /* 0x0001e2000c10150c */
[----:B---3--:R-:W-:Y:S01]  /*95720*/  ISETP.LT.AND P5, PT, R27, UR6, !P0 ;  /* 0x000000061b007c0c */ /* 0x008fe2000c7a1270 */
[----:B------:R-:W5:Y:S02]  /*95730*/  LDCU UR6, c[0x0][0x39c] ;  /* 0x00007380ff0677ac */ /* 0x000f640008000800 */
[----:B------:R-:W3:Y:S01]  /*95740*/  LDL.LU R27, [R1+0x2dc] ;  /* 0x0002dc00011b7983 */ /* 0x000ee20000300800 */
[----:B----4-:R-:W-:-:S02]  /*95750*/  ISETP.LT.AND P4, PT, R23, UR7, !P0 ;  /* 0x0000000717007c0c */ /* 0x010fc4000c781270 */
[----:B--2---:R-:W-:Y:S01]  /*95760*/  ISETP.LT.AND P3, PT, R28, UR4, !P0 ;  /* 0x000000041c007c0c */ /* 0x004fe2000c761270 */
[----:B-1----:R-:W-:Y:S01]  /*95770*/  IMAD R13, R20, 0x4, R3 ;  /* 0x00000004140d7824 */ /* 0x002fe200078e0203 */
[----:B------:R-:W2:Y:S01]  /*95780*/  LDL.LU R28, [R1+0x2e0] ;  /* 0x0002e000011c7983 */ /* 0x000ea20000300800 */
[----:B------:R-:W1:Y:S01]  /*95790*/  LDC R3, c[0x0][0x3b8] ;  /* 0x0000ee00ff037b82 */ /* 0x000e620000000800 */
[----:B------:R-:W3:Y:S02]  /*957a0*/  LDCU UR4, c[0x0][0x39c] ;  /* 0x00007380ff0477ac */ /* 0x000ee40008000800 */
[----:B------:R-:W4:Y:S01]  /*957b0*/  LDL.LU R23, [R1+0x2e4] ;  /* 0x0002e40001177983 */ /* 0x000f220000300800 */
[----:B-----5:R-:W-:Y:S01]  /*957c0*/  ISETP.LT.AND P2, PT, R29, UR6, !P0 ;  /* 0x000000061d007c0c */ /* 0x020fe2000c741270 */
[----:B------:R-:W-:Y:S02]  /*957d0*/  IMAD R17, R16, 0x4, R13 ;  /* 0x0000000410117824 */ /* 0x000fe400078e020d */
[----:B------:R-:W5:Y:S01]  /*957e0*/  LDL.LU R29, [R1+0x2e8] ;  /* 0x0002e800011d7983 */ /* 0x000f620000300800 */
[C---:B0-----:R-:W-:Y:S01]  /*957f0*/  LEA R4, P6, R13.reuse, R0, 0x1 ;  /* 0x000000000d047211 */ /* 0x041fe200078c08ff */
[----:B------:R-:W5:Y:S03]  /*95800*/  LDCU UR6, c[0x0][0x39c] ;  /* 0x00007380ff0677ac */ /* 0x000f660008000800 */
[----:B------:R-:W-:Y:S01]  /*95810*/  LEA.HI.X.SX32 R5, R13, R2, 0x1, P6 ;  /* 0x000000020d057211 */ /* 0x000fe200030f0eff */
[----:B------:R-:W0:Y:S01]  /*95820*/  LDCU UR7, c[0x0][0x39c] ;  /* 0x00007380ff0777ac */ /* 0x000e220008000800 */
[C---:B------:R-:W-:Y:S01]  /*95830*/  LEA R8, P6, R17.reuse, R0, 0x1 ;  /* 0x0000000011087211 */ /* 0x040fe200078c08ff */
[----:B------:R-:W0:Y:S02]  /*95840*/  LDC R13, c[0x0][0x3b8] ;  /* 0x0000ee00ff0d7b82 */ /* 0x000e240000000800 */
[----:B------:R1:W-:Y:S01]  /*95850*/  @P5 STG.E.U16 desc[UR12][R4.64], R18 ;  /* 0x0000001204005986 */ /* 0x0003e2000c10150c */
[----:B------:R-:W-:Y:S01]  /*95860*/  LEA.HI.X.SX32 R9, R17, R2, 0x1, P6 ;  /* 0x0000000211097211 */ /* 0x000fe200030f0eff */
[----:B------:R-:W-:Y:S01]  /*95870*/  IMAD R17, R12, 0x4, R17 ;  /* 0x000000040c117824 */ /* 0x000fe200078e0211 */
[----:B------:R-:W-:Y:S01]  /*95880*/  ISETP.LT.AND P1, PT, R26, UR5, !P0 ;  /* 0x000000051a007c0c */ /* 0x000fe2000c721270 */
[----:B------:R-:W2:Y:S01]  /*95890*/  LDCU UR5, c[0x0][0x39c] ;  /* 0x00007380ff0577ac */ /* 0x000ea20008000800 */
[----:B------:R-:W4:Y:S01]  /*958a0*/  LDL.LU R26, [R1+0x2ec] ;  /* 0x0002ec00011a7983 */ /* 0x000f220000300800 */
[----:B-1----:R-:W-:Y:S01]  /*958b0*/  PRMT R5, R6, 0x7632, R5 ;  /* 0x0000763206057816 */ /* 0x002fe20000000005 */
[----:B------:R-:W-:Y:S01]  /*958c0*/  IMAD R21, R3, 0x4, R17 ;  /* 0x0000000403157824 */ /* 0x000fe200078e0211 */
[----:B------:R-:W1:Y:S03]  /*958d0*/  LDC R6, c[0x0][0x3b8] ;  /* 0x0000ee00ff067b82 */ /* 0x000e660000000800 */
[----:B------:R0:W-:Y:S01]  /*958e0*/  @P4 STG.E.U16 desc[UR12][R8.64], R5 ;  /* 0x0000000508004986 */ /* 0x0001e2000c10150c */
[----:B------:R-:W-:-:S04]  /*958f0*/  LEA R4, P4, R17, R0, 0x1 ;  /* 0x0000000011047211 */ /* 0x000fc800078808ff */
[----:B------:R-:W1:Y:S01]  /*95900*/  LDC R3, c[0x0][0x3b8] ;  /* 0x0000ee00ff037b82 */ /* 0x000e620000000800 */
[----:B0-----:R-:W-:Y:S02]  /*95910*/  PRMT R9, R10, 0x7632, R9 ;  /* 0x000076320a097816 */ /* 0x001fe40000000009 */
[----:B------:R-:W-:-:S05]  /*95920*/  LEA.HI.X.SX32 R5, R17, R2, 0x1, P4 ;  /* 0x0000000211057211 */ /* 0x000fca00020f0eff */
[----:B------:R-:W0:Y:S01]  /*95930*/  LDC R10, c[0x0][0x3b8] ;  /* 0x0000ee00ff0a7b82 */ /* 0x000e220000000800 */
[C---:B------:R-:W-:Y:S01]  /*95940*/  LEA R8, P5, R21.reuse, R0, 0x1 ;  /* 0x0000000015087211 */ /* 0x040fe200078a08ff */
[----:B------:R1:W-:Y:S03]  /*95950*/  @P3 STG.E.U16 desc[UR12][R4.64], R9 ;  /* 0x0000000904003986 */ /* 0x0003e6000c10150c */
[----:B-1----:R-:W-:Y:S02]  /*95960*/  LEA.HI.X.SX32 R9, R21, R2, 0x1, P5 ;  /* 0x0000000215097211 */ /* 0x002fe400028f0eff */
[----:B------:R-:W-:Y:S02]  /*95970*/  PRMT R5, R14, 0x7632, R5 ;  /* 0x000076320e057816 */ /* 0x000fe40000000005 */
[----:B---3--:R-:W-:-:S03]  /*95980*/  ISETP.LT.AND P6, PT, R27, UR4, !P0 ;  /* 0x000000041b007c0c */ /* 0x008fc6000c7c1270 */
[----:B------:R1:W-:Y:S01]  /*95990*/  @P1 STG.E.U16 desc[UR12][R8.64], R5 ;  /* 0x0000000508001986 */ /* 0x0003e2000c10150c */
[----:B--2---:R-:W-:-:S03]  /*959a0*/  ISETP.LT.AND P4, PT, R28, UR5, !P0 ;  /* 0x000000051c007c0c */ /* 0x004fc6000c781270 */
[----:B------:R-:W2:Y:S01]  /*959b0*/  LDL.LU R27, [R1+0x2f0] ;  /* 0x0002f000011b7983 */ /* 0x000ea20000300800 */
[----:B------:R-:W-:Y:S01]  /*959c0*/  IMAD R21, R13, 0x4, R21 ;  /* 0x000000040d157824 */ /* 0x000fe200078e0215 */
[----:B------:R-:W4:Y:S01]  /*959d0*/  LDCU UR4, c[0x0][0x39c] ;  /* 0x00007380ff0477ac */ /* 0x000f220008000800 */
[----:B------:R-:W3:Y:S01]  /*959e0*/  LDC R14, c[0x0][0x3b8] ;  /* 0x0000ee00ff0e7b82 */ /* 0x000ee20000000800 */
[----:B------:R-:W2:Y:S01]  /*959f0*/  LDL.LU R28, [R1+0x2bc] ;  /* 0x0002bc00011c7983 */ /* 0x000ea20000300800 */
[----:B-----5:R-:W-:Y:S01]  /*95a00*/  ISETP.LT.AND P1, PT, R29, UR6, !P0 ;  /* 0x000000061d007c0c */ /* 0x020fe2000c721270 */
[----:B------:R-:W2:Y:S02]  /*95a10*/  LDCU UR5, c[0x0][0x39c] ;  /* 0x00007380ff0577ac */ /* 0x000ea40008000800 */
[----:B------:R-:W5:Y:S01]  /*95a20*/  LDL.LU R29, [R1+0x1b0] ;  /* 0x0001b000011d7983 */ /* 0x000f620000300800 */
[C---:B------:R-:W-:Y:S02]  /*95a30*/  LEA R12, P3, R21.reuse, R0, 0x1 ;  /* 0x00000000150c7211 */ /* 0x040fe400078608ff */
[----:B-1----:R-:W-:Y:S01]  /*95a40*/  PRMT R9, R18, 0x7632, R9 ;  /* 0x0000763212097816 */ /* 0x002fe20000000009 */
[----:B------:R-:W1:Y:S01]  /*95a50*/  LDCU UR6, c[0x0][0x39c] ;  /* 0x00007380ff0677ac */ /* 0x000e620008000800 */
[----:B------:R-:W-:Y:S01]  /*95a60*/  LEA.HI.X.SX32 R13, R21, R2, 0x1, P3 ;  /* 0x00000002150d7211 */ /* 0x000fe200018f0eff */
[----:B------:R-:W-:Y:S01]  /*95a70*/  IMAD R21, R6, 0x4, R21 ;  /* 0x0000000406157824 */ /* 0x000fe200078e0215 */
[----:B------:R-:W1:Y:S08]  /*95a80*/  LDC R18, c[0x0][0x3b8] ;  /* 0x0000ee00ff127b82 */ /* 0x000e700000000800 */
[----:B------:R-:W1:Y:S01]  /*95a90*/  LDC R6, c[0x0][0x3b8] ;  /* 0x0000ee00ff067b82 */ /* 0x000e620000000800 */
[----:B------:R-:W-:Y:S01]  /*95aa0*/  IMAD R5, R3, 0x4, R21 ;  /* 0x0000000403057824 */ /* 0x000fe200078e0215 */
[----:B------:R0:W-:Y:S01]  /*95ab0*/  @P2 STG.E.U16 desc[UR12][R12.64], R9 ;  /* 0x000000090c002986 */ /* 0x0001e2000c10150c */
[----:B------:R-:W-:-:S05]  /*95ac0*/  LEA R8, P2, R21, R0, 0x1 ;  /* 0x0000000015087211 */ /* 0x000fca00078408ff */
[----:B------:R-:W1:Y:S01]  /*95ad0*/  LDC R3, c[0x0][0x3b8] ;  /* 0x0000ee00ff037b82 */ /* 0x000e620000000800 */
[----:B----4-:R-:W-:Y:S01]  /*95ae0*/  ISETP.LT.AND P5, PT, R23, UR4, !P0 ;  /* 0x0000000417007c0c */ /* 0x010fe2000c7a1270 */
[----:B------:R-:W5:Y:S01]  /*95af0*/  LDCU UR4, c[0x0][0x3b8] ;  /* 0x00007700ff0477ac */ /* 0x000f620008000800 */
[----:B------:R-:W-:Y:S01]  /*95b00*/  ISETP.LT.AND P3, PT, R26, UR7, !P0 ;  /* 0x000000071a007c0c */ /* 0x000fe2000c761270 */
[----:B0-----:R-:W-:Y:S01]  /*95b10*/  IMAD R17, R10, 0x4, R5 ;  /* 0x000000040a117824 */ /* 0x001fe200078e0205 */
[----:B------:R-:W-:Y:S01]  /*95b20*/  LEA.HI.X.SX32 R9, R21, R2, 0x1, P2 ;  /* 0x0000000215097211 */ /* 0x000fe200010f0eff */
[----:B------:R-:W0:Y:S02]  /*95b30*/  LDCU UR7, c[0x0][0x39c] ;  /* 0x00007380ff0777ac */ /* 0x000e240008000800 */
[----:B---3--:R-:W-:Y:S01]  /*95b40*/  IMAD R21, R14, 0x4, R17 ;  /* 0x000000040e157824 */ /* 0x008fe200078e0211 */
[-C--:B------:R-:W-:Y:S01]  /*95b50*/  LEA R4, P2, R5, R0.reuse, 0x1 ;  /* 0x0000000005047211 */ /* 0x080fe200078408ff */
[----:B------:R3:W-:Y:S01]  /*95b60*/  @P6 STG.E.U16 desc[UR12][R8.64], R7 ;  /* 0x0000000708006986 */ /* 0x0007e2000c10150c */
[----:B------:R-:W-:-:S02]  /*95b70*/  LEA R12, P6, R17, R0, 0x1 ;  /* 0x00000000110c7211 */ /* 0x000fc400078c08ff */
[-C--:B------:R-:W-:Y:S01]  /*95b80*/  LEA.HI.X.SX32 R5, R5, R2.reuse, 0x1, P2 ;  /* 0x0000000205057211 */ /* 0x080fe200010f0eff */
[----:B-1----:R-:W-:Y:S01]  /*95b90*/  IMAD R23, R6, 0x4, R21 ;  /* 0x0000000406177824 */ /* 0x002fe200078e0215 */
[----:B------:R-:W-:Y:S02]  /*95ba0*/  LEA.HI.X.SX32 R13, R17, R2, 0x1, P6 ;  /* 0x00000002110d7211 */ /* 0x000fe400030f0eff */
[----:B------:R-:W-:Y:S02]  /*95bb0*/  LEA R16, P6, R21, R0, 0x1 ;  /* 0x0000000015107211 */ /* 0x000fe400078c08ff */
[----:B------:R-:W-:Y:S01]  /*95bc0*/  PRMT R14, R7, 0x7632, R14 ;  /* 0x00007632070e7816 */ /* 0x000fe2000000000e */
[----:B---3--:R-:W-:Y:S01]  /*95bd0*/  IMAD R7, R18, 0x4, R23 ;  /* 0x0000000412077824 */ /* 0x008fe200078e0217 */
[----:B------:R1:W-:Y:S01]  /*95be0*/  @P4 STG.E.U16 desc[UR12][R4.64], R11 ;  /* 0x0000000b04004986 */ /* 0x0003e2000c10150c */
[----:B------:R-:W-:Y:S02]  /*95bf0*/  PRMT R20, R11, 0x7632, R20 ;  /* 0x000076320b147816 */ /* 0x000fe40000000014 */
[----:B------:R-:W-:Y:S01]  /*95c00*/  LEA.HI.X.SX32 R17, R21, R2, 0x1, P6 ;  /* 0x0000000215117211 */ /* 0x000fe200030f0eff */
[----:B------:R-:W-:Y:S01]  /*95c10*/  IMAD R3, R3, 0x4, R7 ;  /* 0x0000000403037824 */ /* 0x000fe200078e0207 */
[----:B------:R3:W-:Y:S01]  /*95c20*/  @P5 STG.E.U16 desc[UR12][R12.64], R15 ;  /* 0x0000000f0c005986 */ /* 0x0007e2000c10150c */
[----:B------:R-:W-:-:S03]  /*95c30*/  LEA R8, P5, R7, R0, 0x1 ;  /* 0x0000000007087211 */ /* 0x000fc600078a08ff */
[----:B------:R4:W-:Y:S01]  /*95c40*/  @P1 STG.E.U16 desc[UR12][R16.64], R19 ;  /* 0x0000001310001986 */ /* 0x0009e2000c10150c */
[----:B-1----:R-:W-:-:S04]  /*95c50*/  LEA R4, P6, R23, R0, 0x1 ;  /* 0x0000000017047211 */ /* 0x002fc800078c08ff */
[----:B------:R-:W-:Y:S02]  /*95c60*/  LEA.HI.X.SX32 R5, R23, R2, 0x1, P6 ;  /* 0x0000000217057211 */ /* 0x000fe400030f0eff */
[----:B------:R-:W-:Y:S02]  /*95c70*/  LEA R10, P6, R3, R0, 0x1 ;  /* 0x00000000030a7211 */ /* 0x000fe400078c08ff */
[----:B------:R-:W-:Y:S02]  /*95c80*/  LEA.HI.X.SX32 R9, R7, R2, 0x1, P5 ;  /* 0x0000000207097211 */ /* 0x000fe400028f0eff */
[----:B---3--:R-:W-:Y:S01]  /*95c90*/  PRMT R15, R15, 0x7632, R15 ;  /* 0x000076320f0f7816 */ /* 0x008fe2000000000f */
[----:B------:R4:W-:Y:S01]  /*95ca0*/  @P3 STG.E.U16 desc[UR12][R4.64], R14 ;  /* 0x0000000e04003986 */ /* 0x0009e2000c10150c */
[----:B--2---:R-:W-:Y:S02]  /*95cb0*/  ISETP.LT.AND P2, PT, R27, UR5, !P0 ;  /* 0x000000051b007c0c */ /* 0x004fe4000c741270 */
[----:B------:R-:W-:Y:S01]  /*95cc0*/  ISETP.LT.AND P4, PT, R28, UR6, !P0 ;  /* 0x000000061c007c0c */ /* 0x000fe2000c781270 */
[C---:B-----5:R-:W-:Y:S01]  /*95cd0*/  IMAD R11, R29.reuse, UR4, RZ ;  /* 0x000000041d0b7c24 */ /* 0x060fe2000f8e02ff */
[----:B0-----:R-:W-:-:S04]  /*95ce0*/  ISETP.LT.AND P0, PT, R29, UR7, !P0 ;  /* 0x000000071d007c0c */ /* 0x001fc8000c701270 */
[----:B------:R-:W-:-:S04]  /*95cf0*/  LEA R6, P1, R11, R0, 0x1 ;  /* 0x000000000b067211 */ /* 0x000fc800078208ff */
[-C--:B------:R-:W-:Y:S02]  /*95d00*/  LEA.HI.X.SX32 R7, R11, R2.reuse, 0x1, P1 ;  /* 0x000000020b077211 */ /* 0x080fe400008f0eff */
[----:B------:R-:W-:Y:S01]  /*95d10*/  LEA.HI.X.SX32 R11, R3, R2, 0x1, P6 ;  /* 0x00000002030b7211 */ /* 0x000fe200030f0eff */
[----:B------:R4:W-:Y:S04]  /*95d20*/  @P2 STG.E.U16 desc[UR12][R8.64], R20 ;  /* 0x0000001408002986 */ /* 0x0009e8000c10150c */
[----:B------:R4:W-:Y:S01]  /*95d30*/  @P4 STG.E.U16 desc[UR12][R10.64], R15 ;  /* 0x0000000f0a004986 */ /* 0x0009e2000c10150c */
[----:B------:R-:W-:Y:S05]  /*95d40*/  @!P0 EXIT ;  /* 0x000000000000894d */ /* 0x000fea0003800000 */
[----:B------:R-:W-:-:S05]  /*95d50*/  PRMT R3, R19, 0x7632, R3 ;  /* 0x0000763213037816 */ /* 0x000fca0000000003 */
[----:B------:R-:W-:Y:S01]  /*95d60*/  STG.E.U16 desc[UR12][R6.64], R3 ;  /* 0x0000000306007986 */ /* 0x000fe2000c10150c */
[----:B------:R-:W-:Y:S05]  /*95d70*/  EXIT ;  /* 0x000000000000794d */ /* 0x000fea0003800000 */
.L_x_3:
[----:B------:R-:W-:-:S00]  /*95d80*/  BRA `(.L_x_3) ;  /* 0xfffffffc00fc7947 */ /* 0x000fc0000383ffff */
[----:B------:R-:W-:-:S00]  /*95d90*/  NOP ;  /* 0x0000000000007918 */ /* 0x000fc00000000000 */
        /* <DEDUP_REMOVED lines=14> */
.L_x_4:


//--------------------- .nv.shared.matmul_kernel  --------------------------
	.section	.nv.shared.matmul_kernel,"aw",@nobits
	.sectionflags	@""
	.align	16
	.zero		1024


//--------------------- .nv.shared.reserved.0     --------------------------
	.section	.nv.shared.reserved.0,"aw",@nobits
	.weak		__nv_reservedSMEM_offset_0_alias
	.size		__nv_reservedSMEM_offset_0_alias, 0, 64
	.other		__nv_reservedSMEM_offset_0_alias,@"STO_CUDA_RESERVED_SHARED STV_DEFAULT"
__nv_reservedSMEM_offset_0_alias:
	.zero		0
	.zero		64


//--------------------- .nv.constant0.matmul_kernel --------------------------
	.section	.nv.constant0.matmul_kernel,"a",@progbits
	.sectionflags	@""
	.align	4
.nv.constant0.matmul_kernel:
	.zero		976


//--------------------- SYMBOLS --------------------------

	.type		.nv.reservedSmem.offset0,@object
	.size		.nv.reservedSmem.offset0,0x4
	.type		.nv.reservedSmem.cap,@object
	.size		.nv.reservedSmem.cap,0x4
